//
// Generated by NVIDIA NVVM Compiler
//
// Compiler Build ID: CL-36424714
// Cuda compilation tools, release 13.0, V13.0.88
// Based on NVVM 20.0.0
//

.version 9.0
.target sm_100
.address_size 64

	// .globl	_Z10add_sourcefiiiiiiiiifffiiiiiPfS_i
.func  (.param .align 16 .b8 func_retval0[16]) __internal_trig_reduction_slowpathd
(
	.param .b64 __internal_trig_reduction_slowpathd_param_0
)
;
.func  (.param .b64 func_retval0) __internal_accurate_pow
(
	.param .b64 __internal_accurate_pow_param_0
)
;
.global .align 4 .f32 d0;
.const .align 4 .b8 c[16] = {255, 31, 153, 63, 85, 85, 163, 189, 205, 204, 28, 60, 111, 219, 54, 186};
.global .align 4 .b8 __cudart_i2opi_f[24] = {65, 144, 67, 60, 153, 149, 98, 219, 192, 221, 52, 245, 209, 87, 39, 252, 41, 21, 68, 78, 110, 131, 249, 162};
.global .align 8 .b8 __cudart_i2opi_d[144] = {8, 93, 141, 31, 177, 95, 251, 107, 234, 146, 82, 138, 247, 57, 7, 61, 123, 241, 229, 235, 199, 186, 39, 117, 45, 234, 95, 158, 102, 63, 70, 79, 183, 9, 203, 39, 207, 126, 54, 109, 31, 109, 10, 90, 139, 17, 47, 239, 15, 152, 5, 222, 255, 151, 248, 31, 59, 40, 249, 189, 139, 95, 132, 156, 244, 57, 83, 131, 57, 214, 145, 57, 65, 126, 95, 180, 38, 112, 156, 233, 132, 68, 187, 46, 245, 53, 130, 232, 62, 167, 41, 177, 28, 235, 29, 254, 28, 146, 209, 9, 234, 46, 73, 6, 224, 210, 77, 66, 58, 110, 36, 183, 97, 197, 187, 222, 171, 99, 81, 254, 65, 144, 67, 60, 153, 149, 98, 219, 192, 221, 52, 245, 209, 87, 39, 252, 41, 21, 68, 78, 110, 131, 249, 162};
.global .align 16 .b8 __cudart_sin_cos_coeffs[128] = {70, 210, 176, 44, 241, 229, 90, 190, 146, 227, 172, 105, 227, 29, 199, 62, 161, 98, 219, 25, 160, 1, 42, 191, 24, 8, 17, 17, 17, 17, 129, 63, 84, 85, 85, 85, 85, 85, 197, 191, 0, 0, 0, 0, 0, 0, 0, 0, 0, 0, 0, 0, 0, 0, 0, 0, 100, 129, 253, 32, 131, 255, 168, 189, 40, 133, 239, 193, 167, 238, 33, 62, 217, 230, 6, 142, 79, 126, 146, 190, 233, 188, 221, 25, 160, 1, 250, 62, 71, 93, 193, 22, 108, 193, 86, 191, 81, 85, 85, 85, 85, 85, 165, 63, 0, 0, 0, 0, 0, 0, 224, 191, 0, 0, 0, 0, 0, 0, 240, 63};

.visible .entry _Z10add_sourcefiiiiiiiiifffiiiiiPfS_i(
	.param .f32 _Z10add_sourcefiiiiiiiiifffiiiiiPfS_i_param_0,
	.param .u32 _Z10add_sourcefiiiiiiiiifffiiiiiPfS_i_param_1,
	.param .u32 _Z10add_sourcefiiiiiiiiifffiiiiiPfS_i_param_2,
	.param .u32 _Z10add_sourcefiiiiiiiiifffiiiiiPfS_i_param_3,
	.param .u32 _Z10add_sourcefiiiiiiiiifffiiiiiPfS_i_param_4,
	.param .u32 _Z10add_sourcefiiiiiiiiifffiiiiiPfS_i_param_5,
	.param .u32 _Z10add_sourcefiiiiiiiiifffiiiiiPfS_i_param_6,
	.param .u32 _Z10add_sourcefiiiiiiiiifffiiiiiPfS_i_param_7,
	.param .u32 _Z10add_sourcefiiiiiiiiifffiiiiiPfS_i_param_8,
	.param .u32 _Z10add_sourcefiiiiiiiiifffiiiiiPfS_i_param_9,
	.param .f32 _Z10add_sourcefiiiiiiiiifffiiiiiPfS_i_param_10,
	.param .f32 _Z10add_sourcefiiiiiiiiifffiiiiiPfS_i_param_11,
	.param .f32 _Z10add_sourcefiiiiiiiiifffiiiiiPfS_i_param_12,
	.param .u32 _Z10add_sourcefiiiiiiiiifffiiiiiPfS_i_param_13,
	.param .u32 _Z10add_sourcefiiiiiiiiifffiiiiiPfS_i_param_14,
	.param .u32 _Z10add_sourcefiiiiiiiiifffiiiiiPfS_i_param_15,
	.param .u32 _Z10add_sourcefiiiiiiiiifffiiiiiPfS_i_param_16,
	.param .u32 _Z10add_sourcefiiiiiiiiifffiiiiiPfS_i_param_17,
	.param .u64 .ptr .align 1 _Z10add_sourcefiiiiiiiiifffiiiiiPfS_i_param_18,
	.param .u64 .ptr .align 1 _Z10add_sourcefiiiiiiiiifffiiiiiPfS_i_param_19,
	.param .u32 _Z10add_sourcefiiiiiiiiifffiiiiiPfS_i_param_20
)
{
	.reg .pred 	%p<16>;
	.reg .b32 	%r<98>;
	.reg .b32 	%f<60>;
	.reg .b64 	%rd<8>;
	.reg .b64 	%fd<133>;

	ld.param.f32 	%f8, [_Z10add_sourcefiiiiiiiiifffiiiiiPfS_i_param_0];
	ld.param.u32 	%r31, [_Z10add_sourcefiiiiiiiiifffiiiiiPfS_i_param_1];
	ld.param.u32 	%r32, [_Z10add_sourcefiiiiiiiiifffiiiiiPfS_i_param_2];
	ld.param.u32 	%r26, [_Z10add_sourcefiiiiiiiiifffiiiiiPfS_i_param_3];
	ld.param.u32 	%r27, [_Z10add_sourcefiiiiiiiiifffiiiiiPfS_i_param_7];
	ld.param.u32 	%r28, [_Z10add_sourcefiiiiiiiiifffiiiiiPfS_i_param_9];
	ld.param.f32 	%f9, [_Z10add_sourcefiiiiiiiiifffiiiiiPfS_i_param_11];
	ld.param.f32 	%f10, [_Z10add_sourcefiiiiiiiiifffiiiiiPfS_i_param_12];
	ld.param.u32 	%r29, [_Z10add_sourcefiiiiiiiiifffiiiiiPfS_i_param_13];
	ld.param.u32 	%r30, [_Z10add_sourcefiiiiiiiiifffiiiiiPfS_i_param_14];
	ld.param.u32 	%r33, [_Z10add_sourcefiiiiiiiiifffiiiiiPfS_i_param_15];
	ld.param.u32 	%r34, [_Z10add_sourcefiiiiiiiiifffiiiiiPfS_i_param_16];
	ld.param.u32 	%r35, [_Z10add_sourcefiiiiiiiiifffiiiiiPfS_i_param_17];
	ld.param.u64 	%rd1, [_Z10add_sourcefiiiiiiiiifffiiiiiPfS_i_param_18];
	ld.param.u64 	%rd2, [_Z10add_sourcefiiiiiiiiifffiiiiiPfS_i_param_19];
	ld.param.u32 	%r36, [_Z10add_sourcefiiiiiiiiifffiiiiiPfS_i_param_20];
	rcp.rn.f32 	%f1, %f10;
	sub.f32 	%f2, %f9, %f1;
	div.s32 	%r37, %r33, %r36;
	mul.lo.s32 	%r38, %r37, %r36;
	sub.s32 	%r39, %r33, %r38;
	mad.lo.s32 	%r1, %r39, %r34, %r31;
	mad.lo.s32 	%r2, %r37, %r35, %r32;
	mov.f32 	%f59, 0f00000000;
	setp.eq.s32 	%p1, %r29, 3;
	@%p1 bra 	$L__BB0_15;
	setp.eq.s32 	%p2, %r29, 2;
	@%p2 bra 	$L__BB0_7;
	setp.ne.s32 	%p3, %r29, 1;
	@%p3 bra 	$L__BB0_23;
	mul.f32 	%f44, %f10, %f2;
	mul.f32 	%f45, %f44, %f44;
	cvt.f64.f32 	%fd103, %f45;
	mul.f64 	%fd1, %fd103, 0d4033BD3CC99E70C6;
	mul.f64 	%fd2, %fd103, 0dC023BD3CC99E70C6;
	fma.rn.f64 	%fd104, %fd2, 0d3FF71547652B82FE, 0d4338000000000000;
	{
	.reg .b32 %temp; 
	mov.b64 	{%r3, %temp}, %fd104;
	}
	mov.f64 	%fd105, 0dC338000000000000;
	add.rn.f64 	%fd106, %fd104, %fd105;
	fma.rn.f64 	%fd107, %fd106, 0dBFE62E42FEFA39EF, %fd2;
	fma.rn.f64 	%fd108, %fd106, 0dBC7ABC9E3B39803F, %fd107;
	fma.rn.f64 	%fd109, %fd108, 0d3E5ADE1569CE2BDF, 0d3E928AF3FCA213EA;
	fma.rn.f64 	%fd110, %fd109, %fd108, 0d3EC71DEE62401315;
	fma.rn.f64 	%fd111, %fd110, %fd108, 0d3EFA01997C89EB71;
	fma.rn.f64 	%fd112, %fd111, %fd108, 0d3F2A01A014761F65;
	fma.rn.f64 	%fd113, %fd112, %fd108, 0d3F56C16C1852B7AF;
	fma.rn.f64 	%fd114, %fd113, %fd108, 0d3F81111111122322;
	fma.rn.f64 	%fd115, %fd114, %fd108, 0d3FA55555555502A1;
	fma.rn.f64 	%fd116, %fd115, %fd108, 0d3FC5555555555511;
	fma.rn.f64 	%fd117, %fd116, %fd108, 0d3FE000000000000B;
	fma.rn.f64 	%fd118, %fd117, %fd108, 0d3FF0000000000000;
	fma.rn.f64 	%fd119, %fd118, %fd108, 0d3FF0000000000000;
	{
	.reg .b32 %temp; 
	mov.b64 	{%r4, %temp}, %fd119;
	}
	{
	.reg .b32 %temp; 
	mov.b64 	{%temp, %r5}, %fd119;
	}
	shl.b32 	%r72, %r3, 20;
	add.s32 	%r73, %r72, %r5;
	mov.b64 	%fd126, {%r4, %r73};
	{
	.reg .b32 %temp; 
	mov.b64 	{%temp, %r74}, %fd2;
	}
	mov.b32 	%f46, %r74;
	abs.f32 	%f3, %f46;
	setp.lt.f32 	%p12, %f3, 0f4086232B;
	@%p12 bra 	$L__BB0_6;
	setp.lt.f64 	%p13, %fd2, 0d0000000000000000;
	add.f64 	%fd120, %fd2, 0d7FF0000000000000;
	selp.f64 	%fd126, 0d0000000000000000, %fd120, %p13;
	setp.geu.f32 	%p14, %f3, 0f40874800;
	@%p14 bra 	$L__BB0_6;
	shr.u32 	%r75, %r3, 31;
	add.s32 	%r76, %r3, %r75;
	shr.s32 	%r77, %r76, 1;
	shl.b32 	%r78, %r77, 20;
	add.s32 	%r79, %r5, %r78;
	mov.b64 	%fd121, {%r4, %r79};
	sub.s32 	%r80, %r3, %r77;
	shl.b32 	%r81, %r80, 20;
	add.s32 	%r82, %r81, 1072693248;
	mov.b32 	%r83, 0;
	mov.b64 	%fd122, {%r83, %r82};
	mul.f64 	%fd126, %fd122, %fd121;
$L__BB0_6:
	mov.f64 	%fd123, 0d3FF0000000000000;
	sub.f64 	%fd124, %fd123, %fd1;
	mul.f64 	%fd125, %fd124, %fd126;
	cvt.rn.f32.f64 	%f59, %fd125;
	bra.uni 	$L__BB0_23;
$L__BB0_7:
	mul.f32 	%f27, %f10, 0fC0800000;
	mul.f32 	%f28, %f10, %f27;
	cvt.f64.f32 	%fd62, %f28;
	mul.f64 	%fd7, %fd62, 0d400921FB542FE938;
	mov.f64 	%fd127, 0d3FB999999999999A;
	{
	.reg .b32 %temp; 
	mov.b64 	{%temp, %r90}, %fd127;
	}
	{
	.reg .b32 %temp; 
	mov.b64 	{%r91, %temp}, %fd127;
	}
	setp.gt.s32 	%p8, %r90, 1048575;
	mov.b32 	%r92, -1023;
	@%p8 bra 	$L__BB0_9;
	mov.f64 	%fd127, 0d431999999999999A;
	{
	.reg .b32 %temp; 
	mov.b64 	{%temp, %r90}, %fd127;
	}
	{
	.reg .b32 %temp; 
	mov.b64 	{%r91, %temp}, %fd127;
	}
	mov.b32 	%r92, -1077;
$L__BB0_9:
	add.s32 	%r58, %r90, -1;
	setp.gt.u32 	%p9, %r58, 2146435070;
	@%p9 bra 	$L__BB0_13;
	shr.u32 	%r61, %r90, 20;
	add.s32 	%r93, %r92, %r61;
	and.b32  	%r62, %r90, 1048575;
	or.b32  	%r63, %r62, 1072693248;
	mov.b64 	%fd128, {%r91, %r63};
	setp.lt.u32 	%p11, %r63, 1073127583;
	@%p11 bra 	$L__BB0_12;
	{
	.reg .b32 %temp; 
	mov.b64 	{%r64, %temp}, %fd128;
	}
	{
	.reg .b32 %temp; 
	mov.b64 	{%temp, %r65}, %fd128;
	}
	add.s32 	%r66, %r65, -1048576;
	mov.b64 	%fd128, {%r64, %r66};
	add.s32 	%r93, %r93, 1;
$L__BB0_12:
	add.f64 	%fd65, %fd128, 0dBFF0000000000000;
	add.f64 	%fd66, %fd128, 0d3FF0000000000000;
	rcp.approx.ftz.f64 	%fd67, %fd66;
	neg.f64 	%fd68, %fd66;
	fma.rn.f64 	%fd69, %fd68, %fd67, 0d3FF0000000000000;
	fma.rn.f64 	%fd70, %fd69, %fd69, %fd69;
	fma.rn.f64 	%fd71, %fd70, %fd67, %fd67;
	mul.f64 	%fd72, %fd65, %fd71;
	fma.rn.f64 	%fd73, %fd65, %fd71, %fd72;
	mul.f64 	%fd74, %fd73, %fd73;
	fma.rn.f64 	%fd75, %fd74, 0d3EB1380B3AE80F1E, 0d3ED0EE258B7A8B04;
	fma.rn.f64 	%fd76, %fd75, %fd74, 0d3EF3B2669F02676F;
	fma.rn.f64 	%fd77, %fd76, %fd74, 0d3F1745CBA9AB0956;
	fma.rn.f64 	%fd78, %fd77, %fd74, 0d3F3C71C72D1B5154;
	fma.rn.f64 	%fd79, %fd78, %fd74, 0d3F624924923BE72D;
	fma.rn.f64 	%fd80, %fd79, %fd74, 0d3F8999999999A3C4;
	fma.rn.f64 	%fd81, %fd80, %fd74, 0d3FB5555555555554;
	sub.f64 	%fd82, %fd65, %fd73;
	add.f64 	%fd83, %fd82, %fd82;
	neg.f64 	%fd84, %fd73;
	fma.rn.f64 	%fd85, %fd84, %fd65, %fd83;
	mul.f64 	%fd86, %fd71, %fd85;
	mul.f64 	%fd87, %fd74, %fd81;
	fma.rn.f64 	%fd88, %fd87, %fd73, %fd86;
	xor.b32  	%r67, %r93, -2147483648;
	mov.b32 	%r68, 1127219200;
	mov.b64 	%fd89, {%r67, %r68};
	mov.b32 	%r69, -2147483648;
	mov.b64 	%fd90, {%r69, %r68};
	sub.f64 	%fd91, %fd89, %fd90;
	fma.rn.f64 	%fd92, %fd91, 0d3FE62E42FEFA39EF, %fd73;
	fma.rn.f64 	%fd93, %fd91, 0dBFE62E42FEFA39EF, %fd92;
	sub.f64 	%fd94, %fd93, %fd73;
	sub.f64 	%fd95, %fd88, %fd94;
	fma.rn.f64 	%fd96, %fd91, 0d3C7ABC9E3B39803F, %fd95;
	add.f64 	%fd129, %fd92, %fd96;
	bra.uni 	$L__BB0_14;
$L__BB0_13:
	fma.rn.f64 	%fd64, %fd127, 0d7FF0000000000000, 0d7FF0000000000000;
	{
	.reg .b32 %temp; 
	mov.b64 	{%temp, %r59}, %fd127;
	}
	and.b32  	%r60, %r59, 2147483647;
	setp.eq.s32 	%p10, %r60, 0;
	selp.f64 	%fd129, 0dFFF0000000000000, %fd64, %p10;
$L__BB0_14:
	mul.f64 	%fd97, %fd7, 0dC00921FB542FE938;
	div.rn.f64 	%fd98, %fd97, %fd129;
	cvt.rn.f32.f64 	%f29, %fd98;
	cvt.f64.f32 	%fd99, %f2;
	mul.f64 	%fd100, %fd99, 0dC033BD3CC99E70C6;
	mul.f32 	%f30, %f2, %f29;
	mul.f32 	%f31, %f2, %f30;
	fma.rn.f32 	%f32, %f31, 0f3BBB989D, 0f3F000000;
	cvt.sat.f32.f32 	%f33, %f32;
	mov.f32 	%f34, 0f4B400001;
	mov.f32 	%f35, 0f437C0000;
	fma.rm.f32 	%f36, %f33, %f35, %f34;
	add.f32 	%f37, %f36, 0fCB40007F;
	neg.f32 	%f38, %f37;
	fma.rn.f32 	%f39, %f31, 0f3FB8AA3B, %f38;
	fma.rn.f32 	%f40, %f31, 0f32A57060, %f39;
	mov.b32 	%r70, %f36;
	shl.b32 	%r71, %r70, 23;
	mov.b32 	%f41, %r71;
	ex2.approx.ftz.f32 	%f42, %f40;
	mul.f32 	%f43, %f42, %f41;
	cvt.f64.f32 	%fd101, %f43;
	mul.f64 	%fd102, %fd100, %fd101;
	cvt.rn.f32.f64 	%f59, %fd102;
	bra.uni 	$L__BB0_23;
$L__BB0_15:
	mul.f32 	%f12, %f10, %f10;
	cvt.f64.f32 	%fd24, %f12;
	mul.f64 	%fd15, %fd24, 0dC00921FB542FE938;
	mov.f64 	%fd130, 0d3FB999999999999A;
	{
	.reg .b32 %temp; 
	mov.b64 	{%temp, %r94}, %fd130;
	}
	{
	.reg .b32 %temp; 
	mov.b64 	{%r95, %temp}, %fd130;
	}
	setp.gt.s32 	%p4, %r94, 1048575;
	mov.b32 	%r96, -1023;
	@%p4 bra 	$L__BB0_17;
	mov.f64 	%fd130, 0d431999999999999A;
	{
	.reg .b32 %temp; 
	mov.b64 	{%temp, %r94}, %fd130;
	}
	{
	.reg .b32 %temp; 
	mov.b64 	{%r95, %temp}, %fd130;
	}
	mov.b32 	%r96, -1077;
$L__BB0_17:
	add.s32 	%r42, %r94, -1;
	setp.gt.u32 	%p5, %r42, 2146435070;
	@%p5 bra 	$L__BB0_21;
	shr.u32 	%r45, %r94, 20;
	add.s32 	%r97, %r96, %r45;
	and.b32  	%r46, %r94, 1048575;
	or.b32  	%r47, %r46, 1072693248;
	mov.b64 	%fd131, {%r95, %r47};
	setp.lt.u32 	%p7, %r47, 1073127583;
	@%p7 bra 	$L__BB0_20;
	{
	.reg .b32 %temp; 
	mov.b64 	{%r48, %temp}, %fd131;
	}
	{
	.reg .b32 %temp; 
	mov.b64 	{%temp, %r49}, %fd131;
	}
	add.s32 	%r50, %r49, -1048576;
	mov.b64 	%fd131, {%r48, %r50};
	add.s32 	%r97, %r97, 1;
$L__BB0_20:
	add.f64 	%fd27, %fd131, 0dBFF0000000000000;
	add.f64 	%fd28, %fd131, 0d3FF0000000000000;
	rcp.approx.ftz.f64 	%fd29, %fd28;
	neg.f64 	%fd30, %fd28;
	fma.rn.f64 	%fd31, %fd30, %fd29, 0d3FF0000000000000;
	fma.rn.f64 	%fd32, %fd31, %fd31, %fd31;
	fma.rn.f64 	%fd33, %fd32, %fd29, %fd29;
	mul.f64 	%fd34, %fd27, %fd33;
	fma.rn.f64 	%fd35, %fd27, %fd33, %fd34;
	mul.f64 	%fd36, %fd35, %fd35;
	fma.rn.f64 	%fd37, %fd36, 0d3EB1380B3AE80F1E, 0d3ED0EE258B7A8B04;
	fma.rn.f64 	%fd38, %fd37, %fd36, 0d3EF3B2669F02676F;
	fma.rn.f64 	%fd39, %fd38, %fd36, 0d3F1745CBA9AB0956;
	fma.rn.f64 	%fd40, %fd39, %fd36, 0d3F3C71C72D1B5154;
	fma.rn.f64 	%fd41, %fd40, %fd36, 0d3F624924923BE72D;
	fma.rn.f64 	%fd42, %fd41, %fd36, 0d3F8999999999A3C4;
	fma.rn.f64 	%fd43, %fd42, %fd36, 0d3FB5555555555554;
	sub.f64 	%fd44, %fd27, %fd35;
	add.f64 	%fd45, %fd44, %fd44;
	neg.f64 	%fd46, %fd35;
	fma.rn.f64 	%fd47, %fd46, %fd27, %fd45;
	mul.f64 	%fd48, %fd33, %fd47;
	mul.f64 	%fd49, %fd36, %fd43;
	fma.rn.f64 	%fd50, %fd49, %fd35, %fd48;
	xor.b32  	%r51, %r97, -2147483648;
	mov.b32 	%r52, 1127219200;
	mov.b64 	%fd51, {%r51, %r52};
	mov.b32 	%r53, -2147483648;
	mov.b64 	%fd52, {%r53, %r52};
	sub.f64 	%fd53, %fd51, %fd52;
	fma.rn.f64 	%fd54, %fd53, 0d3FE62E42FEFA39EF, %fd35;
	fma.rn.f64 	%fd55, %fd53, 0dBFE62E42FEFA39EF, %fd54;
	sub.f64 	%fd56, %fd55, %fd35;
	sub.f64 	%fd57, %fd50, %fd56;
	fma.rn.f64 	%fd58, %fd53, 0d3C7ABC9E3B39803F, %fd57;
	add.f64 	%fd132, %fd54, %fd58;
	bra.uni 	$L__BB0_22;
$L__BB0_21:
	fma.rn.f64 	%fd26, %fd130, 0d7FF0000000000000, 0d7FF0000000000000;
	{
	.reg .b32 %temp; 
	mov.b64 	{%temp, %r43}, %fd130;
	}
	and.b32  	%r44, %r43, 2147483647;
	setp.eq.s32 	%p6, %r44, 0;
	selp.f64 	%fd132, 0dFFF0000000000000, %fd26, %p6;
$L__BB0_22:
	mul.f64 	%fd59, %fd15, 0dC00921FB542FE938;
	div.rn.f64 	%fd60, %fd59, %fd132;
	cvt.rn.f32.f64 	%f13, %fd60;
	mul.f32 	%f14, %f2, %f13;
	mul.f32 	%f15, %f2, %f14;
	fma.rn.f32 	%f16, %f15, 0f3BBB989D, 0f3F000000;
	cvt.sat.f32.f32 	%f17, %f16;
	mov.f32 	%f18, 0f4B400001;
	mov.f32 	%f19, 0f437C0000;
	fma.rm.f32 	%f20, %f17, %f19, %f18;
	add.f32 	%f21, %f20, 0fCB40007F;
	neg.f32 	%f22, %f21;
	fma.rn.f32 	%f23, %f15, 0f3FB8AA3B, %f22;
	fma.rn.f32 	%f24, %f15, 0f32A57060, %f23;
	mov.b32 	%r54, %f20;
	shl.b32 	%r55, %r54, 23;
	mov.b32 	%f25, %r55;
	ex2.approx.ftz.f32 	%f26, %f24;
	mul.f32 	%f59, %f26, %f25;
$L__BB0_23:
	add.f32 	%f47, %f1, %f1;
	setp.gtu.f32 	%p15, %f9, %f47;
	@%p15 bra 	$L__BB0_25;
	cvt.rn.f32.s32 	%f48, %r30;
	cvt.rn.f32.s32 	%f49, %r1;
	add.f32 	%f50, %f48, %f49;
	add.f32 	%f51, %f50, 0fBF800000;
	cvt.rzi.s32.f32 	%r84, %f51;
	cvt.rn.f32.s32 	%f52, %r2;
	add.f32 	%f53, %f48, %f52;
	add.f32 	%f54, %f53, 0fBF800000;
	cvt.rzi.s32.f32 	%r85, %f54;
	mad.lo.s32 	%r86, %r85, %r27, %r84;
	add.s32 	%r87, %r26, %r30;
	mad.lo.s32 	%r88, %r86, %r28, %r87;
	add.s32 	%r89, %r88, -1;
	cvta.to.global.u64 	%rd3, %rd1;
	mul.wide.s32 	%rd4, %r89, 4;
	add.s64 	%rd5, %rd3, %rd4;
	ld.global.f32 	%f55, [%rd5];
	fma.rn.f32 	%f56, %f8, %f59, %f55;
	st.global.f32 	[%rd5], %f56;
	cvta.to.global.u64 	%rd6, %rd2;
	add.s64 	%rd7, %rd6, %rd4;
	ld.global.f32 	%f57, [%rd7];
	fma.rn.f32 	%f58, %f8, %f59, %f57;
	st.global.f32 	[%rd7], %f58;
$L__BB0_25:
	ret;

}
	// .globl	_Z10update_veliiiiiiiffffPfS_S_S_S_S_S_S_S_S_S_S_S_S_S_S_
.visible .entry _Z10update_veliiiiiiiffffPfS_S_S_S_S_S_S_S_S_S_S_S_S_S_S_(
	.param .u32 _Z10update_veliiiiiiiffffPfS_S_S_S_S_S_S_S_S_S_S_S_S_S_S__param_0,
	.param .u32 _Z10update_veliiiiiiiffffPfS_S_S_S_S_S_S_S_S_S_S_S_S_S_S__param_1,
	.param .u32 _Z10update_veliiiiiiiffffPfS_S_S_S_S_S_S_S_S_S_S_S_S_S_S__param_2,
	.param .u32 _Z10update_veliiiiiiiffffPfS_S_S_S_S_S_S_S_S_S_S_S_S_S_S__param_3,
	.param .u32 _Z10update_veliiiiiiiffffPfS_S_S_S_S_S_S_S_S_S_S_S_S_S_S__param_4,
	.param .u32 _Z10update_veliiiiiiiffffPfS_S_S_S_S_S_S_S_S_S_S_S_S_S_S__param_5,
	.param .u32 _Z10update_veliiiiiiiffffPfS_S_S_S_S_S_S_S_S_S_S_S_S_S_S__param_6,
	.param .f32 _Z10update_veliiiiiiiffffPfS_S_S_S_S_S_S_S_S_S_S_S_S_S_S__param_7,
	.param .f32 _Z10update_veliiiiiiiffffPfS_S_S_S_S_S_S_S_S_S_S_S_S_S_S__param_8,
	.param .f32 _Z10update_veliiiiiiiffffPfS_S_S_S_S_S_S_S_S_S_S_S_S_S_S__param_9,
	.param .f32 _Z10update_veliiiiiiiffffPfS_S_S_S_S_S_S_S_S_S_S_S_S_S_S__param_10,
	.param .u64 .ptr .align 1 _Z10update_veliiiiiiiffffPfS_S_S_S_S_S_S_S_S_S_S_S_S_S_S__param_11,
	.param .u64 .ptr .align 1 _Z10update_veliiiiiiiffffPfS_S_S_S_S_S_S_S_S_S_S_S_S_S_S__param_12,
	.param .u64 .ptr .align 1 _Z10update_veliiiiiiiffffPfS_S_S_S_S_S_S_S_S_S_S_S_S_S_S__param_13,
	.param .u64 .ptr .align 1 _Z10update_veliiiiiiiffffPfS_S_S_S_S_S_S_S_S_S_S_S_S_S_S__param_14,
	.param .u64 .ptr .align 1 _Z10update_veliiiiiiiffffPfS_S_S_S_S_S_S_S_S_S_S_S_S_S_S__param_15,
	.param .u64 .ptr .align 1 _Z10update_veliiiiiiiffffPfS_S_S_S_S_S_S_S_S_S_S_S_S_S_S__param_16,
	.param .u64 .ptr .align 1 _Z10update_veliiiiiiiffffPfS_S_S_S_S_S_S_S_S_S_S_S_S_S_S__param_17,
	.param .u64 .ptr .align 1 _Z10update_veliiiiiiiffffPfS_S_S_S_S_S_S_S_S_S_S_S_S_S_S__param_18,
	.param .u64 .ptr .align 1 _Z10update_veliiiiiiiffffPfS_S_S_S_S_S_S_S_S_S_S_S_S_S_S__param_19,
	.param .u64 .ptr .align 1 _Z10update_veliiiiiiiffffPfS_S_S_S_S_S_S_S_S_S_S_S_S_S_S__param_20,
	.param .u64 .ptr .align 1 _Z10update_veliiiiiiiffffPfS_S_S_S_S_S_S_S_S_S_S_S_S_S_S__param_21,
	.param .u64 .ptr .align 1 _Z10update_veliiiiiiiffffPfS_S_S_S_S_S_S_S_S_S_S_S_S_S_S__param_22,
	.param .u64 .ptr .align 1 _Z10update_veliiiiiiiffffPfS_S_S_S_S_S_S_S_S_S_S_S_S_S_S__param_23,
	.param .u64 .ptr .align 1 _Z10update_veliiiiiiiffffPfS_S_S_S_S_S_S_S_S_S_S_S_S_S_S__param_24,
	.param .u64 .ptr .align 1 _Z10update_veliiiiiiiffffPfS_S_S_S_S_S_S_S_S_S_S_S_S_S_S__param_25,
	.param .u64 .ptr .align 1 _Z10update_veliiiiiiiffffPfS_S_S_S_S_S_S_S_S_S_S_S_S_S_S__param_26
)
{
	.local .align 4 .b8 	__local_depot1[28];
	.reg .b64 	%SP;
	.reg .b64 	%SPL;
	.reg .pred 	%p<114>;
	.reg .b32 	%r<504>;
	.reg .b32 	%f<394>;
	.reg .b64 	%rd<326>;
	.reg .b64 	%fd<25>;

	mov.u64 	%SPL, __local_depot1;
	ld.param.u32 	%r168, [_Z10update_veliiiiiiiffffPfS_S_S_S_S_S_S_S_S_S_S_S_S_S_S__param_3];
	ld.param.u32 	%r169, [_Z10update_veliiiiiiiffffPfS_S_S_S_S_S_S_S_S_S_S_S_S_S_S__param_4];
	ld.param.u32 	%r170, [_Z10update_veliiiiiiiffffPfS_S_S_S_S_S_S_S_S_S_S_S_S_S_S__param_5];
	ld.param.f32 	%f63, [_Z10update_veliiiiiiiffffPfS_S_S_S_S_S_S_S_S_S_S_S_S_S_S__param_7];
	ld.param.f32 	%f64, [_Z10update_veliiiiiiiffffPfS_S_S_S_S_S_S_S_S_S_S_S_S_S_S__param_8];
	ld.param.f32 	%f65, [_Z10update_veliiiiiiiffffPfS_S_S_S_S_S_S_S_S_S_S_S_S_S_S__param_9];
	ld.param.f32 	%f66, [_Z10update_veliiiiiiiffffPfS_S_S_S_S_S_S_S_S_S_S_S_S_S_S__param_10];
	ld.param.u64 	%rd67, [_Z10update_veliiiiiiiffffPfS_S_S_S_S_S_S_S_S_S_S_S_S_S_S__param_24];
	add.u64 	%rd1, %SPL, 0;
	add.u64 	%rd2, %SPL, 0;
	add.u64 	%rd3, %SPL, 0;
	add.u64 	%rd4, %SPL, 0;
	add.u64 	%rd5, %SPL, 0;
	add.u64 	%rd6, %SPL, 0;
	add.u64 	%rd7, %SPL, 0;
	add.u64 	%rd8, %SPL, 0;
	add.u64 	%rd9, %SPL, 0;
	add.u64 	%rd10, %SPL, 0;
	add.u64 	%rd11, %SPL, 0;
	add.u64 	%rd12, %SPL, 0;
	mov.u32 	%r171, %ctaid.x;
	mov.u32 	%r172, %ntid.x;
	mov.u32 	%r173, %tid.x;
	mad.lo.s32 	%r1, %r171, %r172, %r173;
	mov.u32 	%r174, %ctaid.y;
	mov.u32 	%r175, %ntid.y;
	mov.u32 	%r176, %tid.y;
	mad.lo.s32 	%r2, %r174, %r175, %r176;
	div.rn.f32 	%f1, %f63, %f64;
	div.rn.f32 	%f2, %f63, %f65;
	div.rn.f32 	%f3, %f63, %f66;
	setp.lt.s32 	%p2, %r169, 1;
	@%p2 bra 	$L__BB1_102;
	cvta.to.global.u64 	%rd82, %rd67;
	mul.lo.s32 	%r178, %r169, %r168;
	mad.lo.s32 	%r3, %r178, %r170, -4;
	setp.gt.u32 	%p3, %r2, 3;
	add.s32 	%r179, %r168, -4;
	setp.lt.s32 	%p4, %r2, %r179;
	and.pred  	%p1, %p3, %p4;
	mul.wide.u32 	%rd83, %r1, 4;
	add.s64 	%rd13, %rd82, %rd83;
	mul.lo.s32 	%r4, %r170, %r168;
	shl.b32 	%r5, %r170, 1;
	mul.lo.s32 	%r6, %r170, 3;
	mov.b32 	%r455, 0;
	not.pred 	%p11, %p1;
$L__BB1_2:
	mad.lo.s32 	%r180, %r455, %r168, %r2;
	mad.lo.s32 	%r8, %r180, %r170, %r1;
	setp.lt.s32 	%p5, %r8, 4;
	setp.ge.s32 	%p6, %r8, %r3;
	or.pred  	%p7, %p5, %p6;
	@%p7 bra 	$L__BB1_101;
	add.s32 	%r181, %r170, -4;
	setp.ge.s32 	%p8, %r1, %r181;
	setp.lt.s32 	%p9, %r1, 4;
	setp.lt.u32 	%p10, %r455, 4;
	or.pred  	%p12, %p11, %p10;
	add.s32 	%r182, %r169, -4;
	setp.ge.s32 	%p13, %r455, %r182;
	or.pred  	%p14, %p12, %p13;
	or.pred  	%p15, %p9, %p14;
	or.pred  	%p16, %p15, %p8;
	@%p16 bra 	$L__BB1_101;
	ld.param.u64 	%rd310, [_Z10update_veliiiiiiiffffPfS_S_S_S_S_S_S_S_S_S_S_S_S_S_S__param_25];
	ld.param.u64 	%rd304, [_Z10update_veliiiiiiiffffPfS_S_S_S_S_S_S_S_S_S_S_S_S_S_S__param_18];
	ld.param.u64 	%rd303, [_Z10update_veliiiiiiiffffPfS_S_S_S_S_S_S_S_S_S_S_S_S_S_S__param_17];
	add.s32 	%r183, %r4, %r8;
	cvta.to.global.u64 	%rd84, %rd303;
	mul.wide.s32 	%rd85, %r183, 4;
	add.s64 	%rd86, %rd84, %rd85;
	ld.global.f32 	%f67, [%rd86];
	mul.wide.u32 	%rd87, %r8, 4;
	add.s64 	%rd88, %rd84, %rd87;
	ld.global.f32 	%f68, [%rd88];
	sub.f32 	%f69, %f67, %f68;
	ld.const.f32 	%f70, [c];
	fma.rn.f32 	%f71, %f70, %f69, 0f00000000;
	add.s32 	%r184, %r170, %r8;
	mul.wide.s32 	%rd89, %r184, 4;
	add.s64 	%rd90, %rd84, %rd89;
	ld.global.f32 	%f72, [%rd90];
	sub.f32 	%f73, %f72, %f68;
	fma.rn.f32 	%f74, %f70, %f73, 0f00000000;
	ld.global.f32 	%f75, [%rd88+4];
	sub.f32 	%f76, %f75, %f68;
	fma.rn.f32 	%f77, %f70, %f76, 0f00000000;
	cvta.to.global.u64 	%rd91, %rd304;
	add.s64 	%rd92, %rd91, %rd85;
	ld.global.f32 	%f78, [%rd92];
	add.s64 	%rd93, %rd91, %rd87;
	ld.global.f32 	%f79, [%rd93];
	sub.f32 	%f80, %f78, %f79;
	fma.rn.f32 	%f81, %f70, %f80, 0f00000000;
	add.s64 	%rd94, %rd91, %rd89;
	ld.global.f32 	%f82, [%rd94];
	sub.f32 	%f83, %f82, %f79;
	fma.rn.f32 	%f84, %f70, %f83, 0f00000000;
	ld.global.f32 	%f85, [%rd93+4];
	sub.f32 	%f86, %f85, %f79;
	fma.rn.f32 	%f87, %f70, %f86, 0f00000000;
	mul.wide.s32 	%rd95, %r4, 4;
	add.s64 	%rd96, %rd86, %rd95;
	ld.global.f32 	%f88, [%rd96];
	sub.s32 	%r185, %r8, %r4;
	mul.wide.s32 	%rd97, %r185, 4;
	add.s64 	%rd98, %rd84, %rd97;
	ld.global.f32 	%f89, [%rd98];
	sub.f32 	%f90, %f88, %f89;
	ld.const.f32 	%f91, [c+4];
	fma.rn.f32 	%f92, %f91, %f90, %f71;
	mul.wide.s32 	%rd99, %r170, 4;
	add.s64 	%rd100, %rd90, %rd99;
	ld.global.f32 	%f93, [%rd100];
	sub.s32 	%r186, %r8, %r170;
	mul.wide.s32 	%rd101, %r186, 4;
	add.s64 	%rd102, %rd84, %rd101;
	ld.global.f32 	%f94, [%rd102];
	sub.f32 	%f95, %f93, %f94;
	fma.rn.f32 	%f96, %f91, %f95, %f74;
	ld.global.f32 	%f97, [%rd88+8];
	add.s32 	%r187, %r8, -1;
	mul.wide.u32 	%rd103, %r187, 4;
	add.s64 	%rd104, %rd84, %rd103;
	ld.global.f32 	%f98, [%rd104];
	sub.f32 	%f99, %f97, %f98;
	fma.rn.f32 	%f100, %f91, %f99, %f77;
	add.s64 	%rd105, %rd92, %rd95;
	ld.global.f32 	%f101, [%rd105];
	add.s64 	%rd106, %rd91, %rd97;
	ld.global.f32 	%f102, [%rd106];
	sub.f32 	%f103, %f101, %f102;
	fma.rn.f32 	%f104, %f91, %f103, %f81;
	add.s64 	%rd107, %rd94, %rd99;
	ld.global.f32 	%f105, [%rd107];
	add.s64 	%rd108, %rd91, %rd101;
	ld.global.f32 	%f106, [%rd108];
	sub.f32 	%f107, %f105, %f106;
	fma.rn.f32 	%f108, %f91, %f107, %f84;
	ld.global.f32 	%f109, [%rd93+8];
	add.s64 	%rd109, %rd91, %rd103;
	ld.global.f32 	%f110, [%rd109];
	sub.f32 	%f111, %f109, %f110;
	fma.rn.f32 	%f112, %f91, %f111, %f87;
	add.s64 	%rd110, %rd96, %rd95;
	ld.global.f32 	%f113, [%rd110];
	mul.lo.s32 	%r188, %r5, %r168;
	sub.s32 	%r189, %r8, %r188;
	mul.wide.s32 	%rd111, %r189, 4;
	add.s64 	%rd112, %rd84, %rd111;
	ld.global.f32 	%f114, [%rd112];
	sub.f32 	%f115, %f113, %f114;
	ld.const.f32 	%f116, [c+8];
	fma.rn.f32 	%f117, %f116, %f115, %f92;
	shl.b32 	%r190, %r170, 2;
	mul.wide.s32 	%rd113, %r190, 4;
	add.s64 	%rd114, %rd102, %rd113;
	ld.global.f32 	%f118, [%rd114];
	sub.s32 	%r191, %r8, %r5;
	mul.wide.s32 	%rd115, %r191, 4;
	add.s64 	%rd116, %rd84, %rd115;
	ld.global.f32 	%f119, [%rd116];
	sub.f32 	%f120, %f118, %f119;
	fma.rn.f32 	%f121, %f116, %f120, %f96;
	ld.global.f32 	%f122, [%rd88+12];
	add.s32 	%r192, %r8, -2;
	mul.wide.u32 	%rd117, %r192, 4;
	add.s64 	%rd118, %rd84, %rd117;
	ld.global.f32 	%f123, [%rd118];
	sub.f32 	%f124, %f122, %f123;
	fma.rn.f32 	%f125, %f116, %f124, %f100;
	add.s64 	%rd119, %rd105, %rd95;
	ld.global.f32 	%f126, [%rd119];
	add.s64 	%rd120, %rd91, %rd111;
	ld.global.f32 	%f127, [%rd120];
	sub.f32 	%f128, %f126, %f127;
	fma.rn.f32 	%f129, %f116, %f128, %f104;
	add.s64 	%rd121, %rd108, %rd113;
	ld.global.f32 	%f130, [%rd121];
	add.s64 	%rd122, %rd91, %rd115;
	ld.global.f32 	%f131, [%rd122];
	sub.f32 	%f132, %f130, %f131;
	fma.rn.f32 	%f133, %f116, %f132, %f108;
	ld.global.f32 	%f134, [%rd93+12];
	add.s64 	%rd123, %rd91, %rd117;
	ld.global.f32 	%f135, [%rd123];
	sub.f32 	%f136, %f134, %f135;
	fma.rn.f32 	%f137, %f116, %f136, %f112;
	add.s64 	%rd124, %rd110, %rd95;
	ld.global.f32 	%f138, [%rd124];
	mul.lo.s32 	%r193, %r6, %r168;
	sub.s32 	%r194, %r8, %r193;
	mul.wide.s32 	%rd125, %r194, 4;
	add.s64 	%rd126, %rd84, %rd125;
	ld.global.f32 	%f139, [%rd126];
	sub.f32 	%f140, %f138, %f139;
	ld.const.f32 	%f141, [c+12];
	fma.rn.f32 	%f4, %f141, %f140, %f117;
	add.s64 	%rd127, %rd114, %rd99;
	ld.global.f32 	%f142, [%rd127];
	sub.s32 	%r195, %r8, %r6;
	mul.wide.s32 	%rd128, %r195, 4;
	add.s64 	%rd129, %rd84, %rd128;
	ld.global.f32 	%f143, [%rd129];
	sub.f32 	%f144, %f142, %f143;
	fma.rn.f32 	%f5, %f141, %f144, %f121;
	ld.global.f32 	%f145, [%rd88+16];
	add.s32 	%r196, %r8, -3;
	mul.wide.u32 	%rd130, %r196, 4;
	add.s64 	%rd131, %rd84, %rd130;
	ld.global.f32 	%f146, [%rd131];
	sub.f32 	%f147, %f145, %f146;
	fma.rn.f32 	%f6, %f141, %f147, %f125;
	add.s64 	%rd132, %rd119, %rd95;
	ld.global.f32 	%f148, [%rd132];
	add.s64 	%rd133, %rd91, %rd125;
	ld.global.f32 	%f149, [%rd133];
	sub.f32 	%f150, %f148, %f149;
	fma.rn.f32 	%f7, %f141, %f150, %f129;
	add.s64 	%rd134, %rd121, %rd99;
	ld.global.f32 	%f151, [%rd134];
	add.s64 	%rd135, %rd91, %rd128;
	ld.global.f32 	%f152, [%rd135];
	sub.f32 	%f153, %f151, %f152;
	fma.rn.f32 	%f8, %f141, %f153, %f133;
	ld.global.f32 	%f154, [%rd93+16];
	add.s64 	%rd136, %rd91, %rd130;
	ld.global.f32 	%f155, [%rd136];
	sub.f32 	%f156, %f154, %f155;
	fma.rn.f32 	%f9, %f141, %f156, %f137;
	cvta.to.global.u64 	%rd137, %rd310;
	add.s64 	%rd138, %rd137, %rd87;
	ld.global.f32 	%f10, [%rd138];
	mul.f32 	%f157, %f10, 0f3F22F983;
	cvt.rni.s32.f32 	%r503, %f157;
	cvt.rn.f32.s32 	%f158, %r503;
	fma.rn.f32 	%f159, %f158, 0fBFC90FDA, %f10;
	fma.rn.f32 	%f160, %f158, 0fB3A22168, %f159;
	fma.rn.f32 	%f393, %f158, 0fA7C234C5, %f160;
	abs.f32 	%f12, %f10;
	setp.ltu.f32 	%p17, %f12, 0f47CE4780;
	mov.u32 	%r459, %r503;
	mov.f32 	%f382, %f393;
	@%p17 bra 	$L__BB1_12;
	setp.neu.f32 	%p18, %f12, 0f7F800000;
	@%p18 bra 	$L__BB1_7;
	mov.f32 	%f163, 0f00000000;
	mul.rn.f32 	%f382, %f10, %f163;
	mov.b32 	%r459, 0;
	bra.uni 	$L__BB1_12;
$L__BB1_7:
	mov.b32 	%r10, %f10;
	shl.b32 	%r198, %r10, 8;
	or.b32  	%r11, %r198, -2147483648;
	mov.b64 	%rd314, 0;
	mov.b32 	%r456, 0;
	mov.u64 	%rd312, __cudart_i2opi_f;
	mov.u64 	%rd313, %rd12;
$L__BB1_8:
	.pragma "nounroll";
	ld.global.nc.u32 	%r199, [%rd312];
	mad.wide.u32 	%rd141, %r199, %r11, %rd314;
	shr.u64 	%rd314, %rd141, 32;
	st.local.u32 	[%rd313], %rd141;
	add.s32 	%r456, %r456, 1;
	add.s64 	%rd313, %rd313, 4;
	add.s64 	%rd312, %rd312, 4;
	setp.ne.s32 	%p19, %r456, 6;
	@%p19 bra 	$L__BB1_8;
	shr.u32 	%r200, %r10, 23;
	st.local.u32 	[%rd12+24], %rd314;
	and.b32  	%r14, %r200, 31;
	and.b32  	%r201, %r200, 224;
	add.s32 	%r202, %r201, -128;
	shr.u32 	%r203, %r202, 5;
	mul.wide.u32 	%rd142, %r203, 4;
	sub.s64 	%rd20, %rd12, %rd142;
	ld.local.u32 	%r457, [%rd20+24];
	ld.local.u32 	%r458, [%rd20+20];
	setp.eq.s32 	%p20, %r14, 0;
	@%p20 bra 	$L__BB1_11;
	shf.l.wrap.b32 	%r457, %r458, %r457, %r14;
	ld.local.u32 	%r204, [%rd20+16];
	shf.l.wrap.b32 	%r458, %r204, %r458, %r14;
$L__BB1_11:
	shr.u32 	%r205, %r457, 30;
	shf.l.wrap.b32 	%r206, %r458, %r457, 2;
	shl.b32 	%r207, %r458, 2;
	shr.u32 	%r208, %r206, 31;
	add.s32 	%r209, %r208, %r205;
	neg.s32 	%r210, %r209;
	setp.lt.s32 	%p21, %r10, 0;
	selp.b32 	%r459, %r210, %r209, %p21;
	xor.b32  	%r211, %r206, %r10;
	shr.s32 	%r212, %r206, 31;
	xor.b32  	%r213, %r212, %r206;
	xor.b32  	%r214, %r212, %r207;
	cvt.u64.u32 	%rd143, %r213;
	shl.b64 	%rd144, %rd143, 32;
	cvt.u64.u32 	%rd145, %r214;
	or.b64  	%rd146, %rd144, %rd145;
	cvt.rn.f64.s64 	%fd1, %rd146;
	mul.f64 	%fd2, %fd1, 0d3BF921FB54442D19;
	cvt.rn.f32.f64 	%f161, %fd2;
	neg.f32 	%f162, %f161;
	setp.lt.s32 	%p22, %r211, 0;
	selp.f32 	%f382, %f162, %f161, %p22;
$L__BB1_12:
	ld.param.u64 	%rd311, [_Z10update_veliiiiiiiffffPfS_S_S_S_S_S_S_S_S_S_S_S_S_S_S__param_26];
	add.s32 	%r216, %r459, 1;
	mul.rn.f32 	%f164, %f382, %f382;
	and.b32  	%r217, %r459, 1;
	setp.eq.b32 	%p23, %r217, 1;
	selp.f32 	%f165, %f382, 0f3F800000, %p23;
	fma.rn.f32 	%f166, %f164, %f165, 0f00000000;
	fma.rn.f32 	%f167, %f164, 0f37CBAC00, 0fBAB607ED;
	selp.f32 	%f168, 0fB94D4153, %f167, %p23;
	selp.f32 	%f169, 0f3C0885E4, 0f3D2AAABB, %p23;
	fma.rn.f32 	%f170, %f168, %f164, %f169;
	selp.f32 	%f171, 0fBE2AAAA8, 0fBEFFFFFF, %p23;
	fma.rn.f32 	%f172, %f170, %f164, %f171;
	fma.rn.f32 	%f173, %f172, %f166, %f165;
	and.b32  	%r218, %r216, 2;
	setp.eq.s32 	%p24, %r218, 0;
	mov.f32 	%f174, 0f00000000;
	sub.f32 	%f175, %f174, %f173;
	selp.f32 	%f16, %f173, %f175, %p24;
	cvta.to.global.u64 	%rd147, %rd311;
	add.s64 	%rd149, %rd147, %rd87;
	ld.global.f32 	%f17, [%rd149];
	mul.f32 	%f176, %f17, 0f3F22F983;
	cvt.rni.s32.f32 	%r499, %f176;
	cvt.rn.f32.s32 	%f177, %r499;
	fma.rn.f32 	%f178, %f177, 0fBFC90FDA, %f17;
	fma.rn.f32 	%f179, %f177, 0fB3A22168, %f178;
	fma.rn.f32 	%f392, %f177, 0fA7C234C5, %f179;
	abs.f32 	%f19, %f17;
	setp.ltu.f32 	%p25, %f19, 0f47CE4780;
	mov.u32 	%r463, %r499;
	mov.f32 	%f383, %f392;
	@%p25 bra 	$L__BB1_20;
	setp.neu.f32 	%p26, %f19, 0f7F800000;
	@%p26 bra 	$L__BB1_15;
	mov.f32 	%f182, 0f00000000;
	mul.rn.f32 	%f383, %f17, %f182;
	mov.b32 	%r463, 0;
	bra.uni 	$L__BB1_20;
$L__BB1_15:
	mov.b32 	%r24, %f17;
	shl.b32 	%r220, %r24, 8;
	or.b32  	%r25, %r220, -2147483648;
	mov.b64 	%rd315, 0;
	mov.b32 	%r460, 0;
$L__BB1_16:
	.pragma "nounroll";
	mul.wide.u32 	%rd151, %r460, 4;
	mov.u64 	%rd152, __cudart_i2opi_f;
	add.s64 	%rd153, %rd152, %rd151;
	ld.global.nc.u32 	%r221, [%rd153];
	mad.wide.u32 	%rd154, %r221, %r25, %rd315;
	shr.u64 	%rd315, %rd154, 32;
	add.s64 	%rd155, %rd11, %rd151;
	st.local.u32 	[%rd155], %rd154;
	add.s32 	%r460, %r460, 1;
	setp.ne.s32 	%p27, %r460, 6;
	@%p27 bra 	$L__BB1_16;
	shr.u32 	%r222, %r24, 23;
	st.local.u32 	[%rd11+24], %rd315;
	and.b32  	%r28, %r222, 31;
	and.b32  	%r223, %r222, 224;
	add.s32 	%r224, %r223, -128;
	shr.u32 	%r225, %r224, 5;
	mul.wide.u32 	%rd156, %r225, 4;
	sub.s64 	%rd23, %rd11, %rd156;
	ld.local.u32 	%r461, [%rd23+24];
	ld.local.u32 	%r462, [%rd23+20];
	setp.eq.s32 	%p28, %r28, 0;
	@%p28 bra 	$L__BB1_19;
	shf.l.wrap.b32 	%r461, %r462, %r461, %r28;
	ld.local.u32 	%r226, [%rd23+16];
	shf.l.wrap.b32 	%r462, %r226, %r462, %r28;
$L__BB1_19:
	shr.u32 	%r227, %r461, 30;
	shf.l.wrap.b32 	%r228, %r462, %r461, 2;
	shl.b32 	%r229, %r462, 2;
	shr.u32 	%r230, %r228, 31;
	add.s32 	%r231, %r230, %r227;
	neg.s32 	%r232, %r231;
	setp.lt.s32 	%p29, %r24, 0;
	selp.b32 	%r463, %r232, %r231, %p29;
	xor.b32  	%r233, %r228, %r24;
	shr.s32 	%r234, %r228, 31;
	xor.b32  	%r235, %r234, %r228;
	xor.b32  	%r236, %r234, %r229;
	cvt.u64.u32 	%rd157, %r235;
	shl.b64 	%rd158, %rd157, 32;
	cvt.u64.u32 	%rd159, %r236;
	or.b64  	%rd160, %rd158, %rd159;
	cvt.rn.f64.s64 	%fd3, %rd160;
	mul.f64 	%fd4, %fd3, 0d3BF921FB54442D19;
	cvt.rn.f32.f64 	%f180, %fd4;
	neg.f32 	%f181, %f180;
	setp.lt.s32 	%p30, %r233, 0;
	selp.f32 	%f383, %f181, %f180, %p30;
$L__BB1_20:
	setp.ltu.f32 	%p31, %f12, 0f47CE4780;
	add.s32 	%r238, %r463, 1;
	mul.rn.f32 	%f183, %f383, %f383;
	and.b32  	%r239, %r463, 1;
	setp.eq.b32 	%p32, %r239, 1;
	selp.f32 	%f184, %f383, 0f3F800000, %p32;
	fma.rn.f32 	%f185, %f183, %f184, 0f00000000;
	fma.rn.f32 	%f186, %f183, 0f37CBAC00, 0fBAB607ED;
	selp.f32 	%f187, 0fB94D4153, %f186, %p32;
	selp.f32 	%f188, 0f3C0885E4, 0f3D2AAABB, %p32;
	fma.rn.f32 	%f189, %f187, %f183, %f188;
	selp.f32 	%f190, 0fBE2AAAA8, 0fBEFFFFFF, %p32;
	fma.rn.f32 	%f191, %f189, %f183, %f190;
	fma.rn.f32 	%f192, %f191, %f185, %f184;
	and.b32  	%r240, %r238, 2;
	setp.eq.s32 	%p33, %r240, 0;
	mov.f32 	%f193, 0f00000000;
	sub.f32 	%f194, %f193, %f192;
	selp.f32 	%f195, %f192, %f194, %p33;
	mul.f32 	%f23, %f16, %f195;
	mov.u32 	%r467, %r503;
	mov.f32 	%f384, %f393;
	@%p31 bra 	$L__BB1_28;
	setp.neu.f32 	%p34, %f12, 0f7F800000;
	@%p34 bra 	$L__BB1_23;
	mov.f32 	%f198, 0f00000000;
	mul.rn.f32 	%f384, %f10, %f198;
	mov.b32 	%r467, 0;
	bra.uni 	$L__BB1_28;
$L__BB1_23:
	mov.b32 	%r37, %f10;
	shl.b32 	%r242, %r37, 8;
	or.b32  	%r38, %r242, -2147483648;
	mov.b64 	%rd316, 0;
	mov.b32 	%r464, 0;
$L__BB1_24:
	.pragma "nounroll";
	mul.wide.u32 	%rd162, %r464, 4;
	mov.u64 	%rd163, __cudart_i2opi_f;
	add.s64 	%rd164, %rd163, %rd162;
	ld.global.nc.u32 	%r243, [%rd164];
	mad.wide.u32 	%rd165, %r243, %r38, %rd316;
	shr.u64 	%rd316, %rd165, 32;
	add.s64 	%rd166, %rd10, %rd162;
	st.local.u32 	[%rd166], %rd165;
	add.s32 	%r464, %r464, 1;
	setp.ne.s32 	%p35, %r464, 6;
	@%p35 bra 	$L__BB1_24;
	shr.u32 	%r244, %r37, 23;
	st.local.u32 	[%rd10+24], %rd316;
	and.b32  	%r41, %r244, 31;
	and.b32  	%r245, %r244, 224;
	add.s32 	%r246, %r245, -128;
	shr.u32 	%r247, %r246, 5;
	mul.wide.u32 	%rd167, %r247, 4;
	sub.s64 	%rd26, %rd10, %rd167;
	ld.local.u32 	%r465, [%rd26+24];
	ld.local.u32 	%r466, [%rd26+20];
	setp.eq.s32 	%p36, %r41, 0;
	@%p36 bra 	$L__BB1_27;
	shf.l.wrap.b32 	%r465, %r466, %r465, %r41;
	ld.local.u32 	%r248, [%rd26+16];
	shf.l.wrap.b32 	%r466, %r248, %r466, %r41;
$L__BB1_27:
	shr.u32 	%r249, %r465, 30;
	shf.l.wrap.b32 	%r250, %r466, %r465, 2;
	shl.b32 	%r251, %r466, 2;
	shr.u32 	%r252, %r250, 31;
	add.s32 	%r253, %r252, %r249;
	neg.s32 	%r254, %r253;
	setp.lt.s32 	%p37, %r37, 0;
	selp.b32 	%r467, %r254, %r253, %p37;
	xor.b32  	%r255, %r250, %r37;
	shr.s32 	%r256, %r250, 31;
	xor.b32  	%r257, %r256, %r250;
	xor.b32  	%r258, %r256, %r251;
	cvt.u64.u32 	%rd168, %r257;
	shl.b64 	%rd169, %rd168, 32;
	cvt.u64.u32 	%rd170, %r258;
	or.b64  	%rd171, %rd169, %rd170;
	cvt.rn.f64.s64 	%fd5, %rd171;
	mul.f64 	%fd6, %fd5, 0d3BF921FB54442D19;
	cvt.rn.f32.f64 	%f196, %fd6;
	neg.f32 	%f197, %f196;
	setp.lt.s32 	%p38, %r255, 0;
	selp.f32 	%f384, %f197, %f196, %p38;
$L__BB1_28:
	setp.ltu.f32 	%p39, %f19, 0f47CE4780;
	add.s32 	%r260, %r467, 1;
	mul.rn.f32 	%f199, %f384, %f384;
	and.b32  	%r261, %r467, 1;
	setp.eq.b32 	%p40, %r261, 1;
	selp.f32 	%f200, %f384, 0f3F800000, %p40;
	fma.rn.f32 	%f201, %f199, %f200, 0f00000000;
	fma.rn.f32 	%f202, %f199, 0f37CBAC00, 0fBAB607ED;
	selp.f32 	%f203, 0fB94D4153, %f202, %p40;
	selp.f32 	%f204, 0f3C0885E4, 0f3D2AAABB, %p40;
	fma.rn.f32 	%f205, %f203, %f199, %f204;
	selp.f32 	%f206, 0fBE2AAAA8, 0fBEFFFFFF, %p40;
	fma.rn.f32 	%f207, %f205, %f199, %f206;
	fma.rn.f32 	%f208, %f207, %f201, %f200;
	and.b32  	%r262, %r260, 2;
	setp.eq.s32 	%p41, %r262, 0;
	mov.f32 	%f209, 0f00000000;
	sub.f32 	%f210, %f209, %f208;
	selp.f32 	%f27, %f208, %f210, %p41;
	mov.u32 	%r471, %r499;
	mov.f32 	%f385, %f392;
	@%p39 bra 	$L__BB1_36;
	setp.neu.f32 	%p42, %f19, 0f7F800000;
	@%p42 bra 	$L__BB1_31;
	mov.f32 	%f213, 0f00000000;
	mul.rn.f32 	%f385, %f17, %f213;
	mov.b32 	%r471, 0;
	bra.uni 	$L__BB1_36;
$L__BB1_31:
	mov.b32 	%r50, %f17;
	shl.b32 	%r264, %r50, 8;
	or.b32  	%r51, %r264, -2147483648;
	mov.b64 	%rd317, 0;
	mov.b32 	%r468, 0;
$L__BB1_32:
	.pragma "nounroll";
	mul.wide.u32 	%rd173, %r468, 4;
	mov.u64 	%rd174, __cudart_i2opi_f;
	add.s64 	%rd175, %rd174, %rd173;
	ld.global.nc.u32 	%r265, [%rd175];
	mad.wide.u32 	%rd176, %r265, %r51, %rd317;
	shr.u64 	%rd317, %rd176, 32;
	add.s64 	%rd177, %rd9, %rd173;
	st.local.u32 	[%rd177], %rd176;
	add.s32 	%r468, %r468, 1;
	setp.ne.s32 	%p43, %r468, 6;
	@%p43 bra 	$L__BB1_32;
	shr.u32 	%r266, %r50, 23;
	st.local.u32 	[%rd9+24], %rd317;
	and.b32  	%r54, %r266, 31;
	and.b32  	%r267, %r266, 224;
	add.s32 	%r268, %r267, -128;
	shr.u32 	%r269, %r268, 5;
	mul.wide.u32 	%rd178, %r269, 4;
	sub.s64 	%rd29, %rd9, %rd178;
	ld.local.u32 	%r469, [%rd29+24];
	ld.local.u32 	%r470, [%rd29+20];
	setp.eq.s32 	%p44, %r54, 0;
	@%p44 bra 	$L__BB1_35;
	shf.l.wrap.b32 	%r469, %r470, %r469, %r54;
	ld.local.u32 	%r270, [%rd29+16];
	shf.l.wrap.b32 	%r470, %r270, %r470, %r54;
$L__BB1_35:
	shr.u32 	%r271, %r469, 30;
	shf.l.wrap.b32 	%r272, %r470, %r469, 2;
	shl.b32 	%r273, %r470, 2;
	shr.u32 	%r274, %r272, 31;
	add.s32 	%r275, %r274, %r271;
	neg.s32 	%r276, %r275;
	setp.lt.s32 	%p45, %r50, 0;
	selp.b32 	%r471, %r276, %r275, %p45;
	xor.b32  	%r277, %r272, %r50;
	shr.s32 	%r278, %r272, 31;
	xor.b32  	%r279, %r278, %r272;
	xor.b32  	%r280, %r278, %r273;
	cvt.u64.u32 	%rd179, %r279;
	shl.b64 	%rd180, %rd179, 32;
	cvt.u64.u32 	%rd181, %r280;
	or.b64  	%rd182, %rd180, %rd181;
	cvt.rn.f64.s64 	%fd7, %rd182;
	mul.f64 	%fd8, %fd7, 0d3BF921FB54442D19;
	cvt.rn.f32.f64 	%f211, %fd8;
	neg.f32 	%f212, %f211;
	setp.lt.s32 	%p46, %r277, 0;
	selp.f32 	%f385, %f212, %f211, %p46;
$L__BB1_36:
	setp.ltu.f32 	%p47, %f12, 0f47CE4780;
	mul.rn.f32 	%f214, %f385, %f385;
	and.b32  	%r282, %r471, 1;
	setp.eq.b32 	%p48, %r282, 1;
	selp.f32 	%f215, 0f3F800000, %f385, %p48;
	fma.rn.f32 	%f216, %f214, %f215, 0f00000000;
	fma.rn.f32 	%f217, %f214, 0f37CBAC00, 0fBAB607ED;
	selp.f32 	%f218, %f217, 0fB94D4153, %p48;
	selp.f32 	%f219, 0f3D2AAABB, 0f3C0885E4, %p48;
	fma.rn.f32 	%f220, %f218, %f214, %f219;
	selp.f32 	%f221, 0fBEFFFFFF, 0fBE2AAAA8, %p48;
	fma.rn.f32 	%f222, %f220, %f214, %f221;
	fma.rn.f32 	%f223, %f222, %f216, %f215;
	and.b32  	%r283, %r471, 2;
	setp.eq.s32 	%p49, %r283, 0;
	mov.f32 	%f224, 0f00000000;
	sub.f32 	%f225, %f224, %f223;
	selp.f32 	%f226, %f223, %f225, %p49;
	mul.f32 	%f227, %f27, %f226;
	mul.f32 	%f228, %f4, %f227;
	mul.f32 	%f229, %f5, %f23;
	sub.f32 	%f31, %f229, %f228;
	mov.u32 	%r475, %r503;
	mov.f32 	%f386, %f393;
	@%p47 bra 	$L__BB1_44;
	setp.neu.f32 	%p50, %f12, 0f7F800000;
	@%p50 bra 	$L__BB1_39;
	mov.f32 	%f232, 0f00000000;
	mul.rn.f32 	%f386, %f10, %f232;
	mov.b32 	%r475, 0;
	bra.uni 	$L__BB1_44;
$L__BB1_39:
	mov.b32 	%r63, %f10;
	shl.b32 	%r285, %r63, 8;
	or.b32  	%r64, %r285, -2147483648;
	mov.b64 	%rd318, 0;
	mov.b32 	%r472, 0;
$L__BB1_40:
	.pragma "nounroll";
	mul.wide.u32 	%rd184, %r472, 4;
	mov.u64 	%rd185, __cudart_i2opi_f;
	add.s64 	%rd186, %rd185, %rd184;
	ld.global.nc.u32 	%r286, [%rd186];
	mad.wide.u32 	%rd187, %r286, %r64, %rd318;
	shr.u64 	%rd318, %rd187, 32;
	add.s64 	%rd188, %rd8, %rd184;
	st.local.u32 	[%rd188], %rd187;
	add.s32 	%r472, %r472, 1;
	setp.ne.s32 	%p51, %r472, 6;
	@%p51 bra 	$L__BB1_40;
	shr.u32 	%r287, %r63, 23;
	st.local.u32 	[%rd8+24], %rd318;
	and.b32  	%r67, %r287, 31;
	and.b32  	%r288, %r287, 224;
	add.s32 	%r289, %r288, -128;
	shr.u32 	%r290, %r289, 5;
	mul.wide.u32 	%rd189, %r290, 4;
	sub.s64 	%rd32, %rd8, %rd189;
	ld.local.u32 	%r473, [%rd32+24];
	ld.local.u32 	%r474, [%rd32+20];
	setp.eq.s32 	%p52, %r67, 0;
	@%p52 bra 	$L__BB1_43;
	shf.l.wrap.b32 	%r473, %r474, %r473, %r67;
	ld.local.u32 	%r291, [%rd32+16];
	shf.l.wrap.b32 	%r474, %r291, %r474, %r67;
$L__BB1_43:
	shr.u32 	%r292, %r473, 30;
	shf.l.wrap.b32 	%r293, %r474, %r473, 2;
	shl.b32 	%r294, %r474, 2;
	shr.u32 	%r295, %r293, 31;
	add.s32 	%r296, %r295, %r292;
	neg.s32 	%r297, %r296;
	setp.lt.s32 	%p53, %r63, 0;
	selp.b32 	%r475, %r297, %r296, %p53;
	xor.b32  	%r298, %r293, %r63;
	shr.s32 	%r299, %r293, 31;
	xor.b32  	%r300, %r299, %r293;
	xor.b32  	%r301, %r299, %r294;
	cvt.u64.u32 	%rd190, %r300;
	shl.b64 	%rd191, %rd190, 32;
	cvt.u64.u32 	%rd192, %r301;
	or.b64  	%rd193, %rd191, %rd192;
	cvt.rn.f64.s64 	%fd9, %rd193;
	mul.f64 	%fd10, %fd9, 0d3BF921FB54442D19;
	cvt.rn.f32.f64 	%f230, %fd10;
	neg.f32 	%f231, %f230;
	setp.lt.s32 	%p54, %r298, 0;
	selp.f32 	%f386, %f231, %f230, %p54;
$L__BB1_44:
	setp.ltu.f32 	%p55, %f19, 0f47CE4780;
	mul.rn.f32 	%f233, %f386, %f386;
	and.b32  	%r303, %r475, 1;
	setp.eq.b32 	%p56, %r303, 1;
	selp.f32 	%f234, 0f3F800000, %f386, %p56;
	fma.rn.f32 	%f235, %f233, %f234, 0f00000000;
	fma.rn.f32 	%f236, %f233, 0f37CBAC00, 0fBAB607ED;
	selp.f32 	%f237, %f236, 0fB94D4153, %p56;
	selp.f32 	%f238, 0f3D2AAABB, 0f3C0885E4, %p56;
	fma.rn.f32 	%f239, %f237, %f233, %f238;
	selp.f32 	%f240, 0fBEFFFFFF, 0fBE2AAAA8, %p56;
	fma.rn.f32 	%f241, %f239, %f233, %f240;
	fma.rn.f32 	%f242, %f241, %f235, %f234;
	and.b32  	%r304, %r475, 2;
	setp.eq.s32 	%p57, %r304, 0;
	mov.f32 	%f243, 0f00000000;
	sub.f32 	%f244, %f243, %f242;
	selp.f32 	%f245, %f242, %f244, %p57;
	mul.f32 	%f246, %f6, %f245;
	sub.f32 	%f35, %f31, %f246;
	mov.u32 	%r479, %r499;
	mov.f32 	%f387, %f392;
	@%p55 bra 	$L__BB1_52;
	setp.neu.f32 	%p58, %f19, 0f7F800000;
	@%p58 bra 	$L__BB1_47;
	mov.f32 	%f249, 0f00000000;
	mul.rn.f32 	%f387, %f17, %f249;
	mov.b32 	%r479, 0;
	bra.uni 	$L__BB1_52;
$L__BB1_47:
	mov.b32 	%r76, %f17;
	shl.b32 	%r306, %r76, 8;
	or.b32  	%r77, %r306, -2147483648;
	mov.b64 	%rd319, 0;
	mov.b32 	%r476, 0;
$L__BB1_48:
	.pragma "nounroll";
	mul.wide.u32 	%rd195, %r476, 4;
	mov.u64 	%rd196, __cudart_i2opi_f;
	add.s64 	%rd197, %rd196, %rd195;
	ld.global.nc.u32 	%r307, [%rd197];
	mad.wide.u32 	%rd198, %r307, %r77, %rd319;
	shr.u64 	%rd319, %rd198, 32;
	add.s64 	%rd199, %rd7, %rd195;
	st.local.u32 	[%rd199], %rd198;
	add.s32 	%r476, %r476, 1;
	setp.ne.s32 	%p59, %r476, 6;
	@%p59 bra 	$L__BB1_48;
	shr.u32 	%r308, %r76, 23;
	st.local.u32 	[%rd7+24], %rd319;
	and.b32  	%r80, %r308, 31;
	and.b32  	%r309, %r308, 224;
	add.s32 	%r310, %r309, -128;
	shr.u32 	%r311, %r310, 5;
	mul.wide.u32 	%rd200, %r311, 4;
	sub.s64 	%rd35, %rd7, %rd200;
	ld.local.u32 	%r477, [%rd35+24];
	ld.local.u32 	%r478, [%rd35+20];
	setp.eq.s32 	%p60, %r80, 0;
	@%p60 bra 	$L__BB1_51;
	shf.l.wrap.b32 	%r477, %r478, %r477, %r80;
	ld.local.u32 	%r312, [%rd35+16];
	shf.l.wrap.b32 	%r478, %r312, %r478, %r80;
$L__BB1_51:
	shr.u32 	%r313, %r477, 30;
	shf.l.wrap.b32 	%r314, %r478, %r477, 2;
	shl.b32 	%r315, %r478, 2;
	shr.u32 	%r316, %r314, 31;
	add.s32 	%r317, %r316, %r313;
	neg.s32 	%r318, %r317;
	setp.lt.s32 	%p61, %r76, 0;
	selp.b32 	%r479, %r318, %r317, %p61;
	xor.b32  	%r319, %r314, %r76;
	shr.s32 	%r320, %r314, 31;
	xor.b32  	%r321, %r320, %r314;
	xor.b32  	%r322, %r320, %r315;
	cvt.u64.u32 	%rd201, %r321;
	shl.b64 	%rd202, %rd201, 32;
	cvt.u64.u32 	%rd203, %r322;
	or.b64  	%rd204, %rd202, %rd203;
	cvt.rn.f64.s64 	%fd11, %rd204;
	mul.f64 	%fd12, %fd11, 0d3BF921FB54442D19;
	cvt.rn.f32.f64 	%f247, %fd12;
	neg.f32 	%f248, %f247;
	setp.lt.s32 	%p62, %r319, 0;
	selp.f32 	%f387, %f248, %f247, %p62;
$L__BB1_52:
	setp.ltu.f32 	%p63, %f19, 0f47CE4780;
	mul.rn.f32 	%f250, %f387, %f387;
	and.b32  	%r324, %r479, 1;
	setp.eq.b32 	%p64, %r324, 1;
	selp.f32 	%f251, 0f3F800000, %f387, %p64;
	fma.rn.f32 	%f252, %f250, %f251, 0f00000000;
	fma.rn.f32 	%f253, %f250, 0f37CBAC00, 0fBAB607ED;
	selp.f32 	%f254, %f253, 0fB94D4153, %p64;
	selp.f32 	%f255, 0f3D2AAABB, 0f3C0885E4, %p64;
	fma.rn.f32 	%f256, %f254, %f250, %f255;
	selp.f32 	%f257, 0fBEFFFFFF, 0fBE2AAAA8, %p64;
	fma.rn.f32 	%f258, %f256, %f250, %f257;
	fma.rn.f32 	%f259, %f258, %f252, %f251;
	and.b32  	%r325, %r479, 2;
	setp.eq.s32 	%p65, %r325, 0;
	mov.f32 	%f260, 0f00000000;
	sub.f32 	%f261, %f260, %f259;
	selp.f32 	%f262, %f259, %f261, %p65;
	mul.f32 	%f39, %f5, %f262;
	mov.u32 	%r483, %r499;
	mov.f32 	%f388, %f392;
	@%p63 bra 	$L__BB1_60;
	setp.neu.f32 	%p66, %f19, 0f7F800000;
	@%p66 bra 	$L__BB1_55;
	mov.f32 	%f265, 0f00000000;
	mul.rn.f32 	%f388, %f17, %f265;
	mov.b32 	%r483, 0;
	bra.uni 	$L__BB1_60;
$L__BB1_55:
	mov.b32 	%r89, %f17;
	shl.b32 	%r327, %r89, 8;
	or.b32  	%r90, %r327, -2147483648;
	mov.b64 	%rd320, 0;
	mov.b32 	%r480, 0;
$L__BB1_56:
	.pragma "nounroll";
	mul.wide.u32 	%rd206, %r480, 4;
	mov.u64 	%rd207, __cudart_i2opi_f;
	add.s64 	%rd208, %rd207, %rd206;
	ld.global.nc.u32 	%r328, [%rd208];
	mad.wide.u32 	%rd209, %r328, %r90, %rd320;
	shr.u64 	%rd320, %rd209, 32;
	add.s64 	%rd210, %rd6, %rd206;
	st.local.u32 	[%rd210], %rd209;
	add.s32 	%r480, %r480, 1;
	setp.ne.s32 	%p67, %r480, 6;
	@%p67 bra 	$L__BB1_56;
	shr.u32 	%r329, %r89, 23;
	st.local.u32 	[%rd6+24], %rd320;
	and.b32  	%r93, %r329, 31;
	and.b32  	%r330, %r329, 224;
	add.s32 	%r331, %r330, -128;
	shr.u32 	%r332, %r331, 5;
	mul.wide.u32 	%rd211, %r332, 4;
	sub.s64 	%rd38, %rd6, %rd211;
	ld.local.u32 	%r481, [%rd38+24];
	ld.local.u32 	%r482, [%rd38+20];
	setp.eq.s32 	%p68, %r93, 0;
	@%p68 bra 	$L__BB1_59;
	shf.l.wrap.b32 	%r481, %r482, %r481, %r93;
	ld.local.u32 	%r333, [%rd38+16];
	shf.l.wrap.b32 	%r482, %r333, %r482, %r93;
$L__BB1_59:
	shr.u32 	%r334, %r481, 30;
	shf.l.wrap.b32 	%r335, %r482, %r481, 2;
	shl.b32 	%r336, %r482, 2;
	shr.u32 	%r337, %r335, 31;
	add.s32 	%r338, %r337, %r334;
	neg.s32 	%r339, %r338;
	setp.lt.s32 	%p69, %r89, 0;
	selp.b32 	%r483, %r339, %r338, %p69;
	xor.b32  	%r340, %r335, %r89;
	shr.s32 	%r341, %r335, 31;
	xor.b32  	%r342, %r341, %r335;
	xor.b32  	%r343, %r341, %r336;
	cvt.u64.u32 	%rd212, %r342;
	shl.b64 	%rd213, %rd212, 32;
	cvt.u64.u32 	%rd214, %r343;
	or.b64  	%rd215, %rd213, %rd214;
	cvt.rn.f64.s64 	%fd13, %rd215;
	mul.f64 	%fd14, %fd13, 0d3BF921FB54442D19;
	cvt.rn.f32.f64 	%f263, %fd14;
	neg.f32 	%f264, %f263;
	setp.lt.s32 	%p70, %r340, 0;
	selp.f32 	%f388, %f264, %f263, %p70;
$L__BB1_60:
	setp.ltu.f32 	%p71, %f12, 0f47CE4780;
	add.s32 	%r345, %r483, 1;
	mul.rn.f32 	%f266, %f388, %f388;
	and.b32  	%r346, %r483, 1;
	setp.eq.b32 	%p72, %r346, 1;
	selp.f32 	%f267, %f388, 0f3F800000, %p72;
	fma.rn.f32 	%f268, %f266, %f267, 0f00000000;
	fma.rn.f32 	%f269, %f266, 0f37CBAC00, 0fBAB607ED;
	selp.f32 	%f270, 0fB94D4153, %f269, %p72;
	selp.f32 	%f271, 0f3C0885E4, 0f3D2AAABB, %p72;
	fma.rn.f32 	%f272, %f270, %f266, %f271;
	selp.f32 	%f273, 0fBE2AAAA8, 0fBEFFFFFF, %p72;
	fma.rn.f32 	%f274, %f272, %f266, %f273;
	fma.rn.f32 	%f275, %f274, %f268, %f267;
	and.b32  	%r347, %r345, 2;
	setp.eq.s32 	%p73, %r347, 0;
	mov.f32 	%f276, 0f00000000;
	sub.f32 	%f277, %f276, %f275;
	selp.f32 	%f278, %f275, %f277, %p73;
	fma.rn.f32 	%f43, %f4, %f278, %f39;
	mov.u32 	%r487, %r503;
	mov.f32 	%f389, %f393;
	@%p71 bra 	$L__BB1_68;
	setp.neu.f32 	%p74, %f12, 0f7F800000;
	@%p74 bra 	$L__BB1_63;
	mov.f32 	%f281, 0f00000000;
	mul.rn.f32 	%f389, %f10, %f281;
	mov.b32 	%r487, 0;
	bra.uni 	$L__BB1_68;
$L__BB1_63:
	mov.b32 	%r102, %f10;
	shl.b32 	%r349, %r102, 8;
	or.b32  	%r103, %r349, -2147483648;
	mov.b64 	%rd321, 0;
	mov.b32 	%r484, 0;
$L__BB1_64:
	.pragma "nounroll";
	mul.wide.u32 	%rd217, %r484, 4;
	mov.u64 	%rd218, __cudart_i2opi_f;
	add.s64 	%rd219, %rd218, %rd217;
	ld.global.nc.u32 	%r350, [%rd219];
	mad.wide.u32 	%rd220, %r350, %r103, %rd321;
	shr.u64 	%rd321, %rd220, 32;
	add.s64 	%rd221, %rd5, %rd217;
	st.local.u32 	[%rd221], %rd220;
	add.s32 	%r484, %r484, 1;
	setp.ne.s32 	%p75, %r484, 6;
	@%p75 bra 	$L__BB1_64;
	shr.u32 	%r351, %r102, 23;
	st.local.u32 	[%rd5+24], %rd321;
	and.b32  	%r106, %r351, 31;
	and.b32  	%r352, %r351, 224;
	add.s32 	%r353, %r352, -128;
	shr.u32 	%r354, %r353, 5;
	mul.wide.u32 	%rd222, %r354, 4;
	sub.s64 	%rd41, %rd5, %rd222;
	ld.local.u32 	%r485, [%rd41+24];
	ld.local.u32 	%r486, [%rd41+20];
	setp.eq.s32 	%p76, %r106, 0;
	@%p76 bra 	$L__BB1_67;
	shf.l.wrap.b32 	%r485, %r486, %r485, %r106;
	ld.local.u32 	%r355, [%rd41+16];
	shf.l.wrap.b32 	%r486, %r355, %r486, %r106;
$L__BB1_67:
	shr.u32 	%r356, %r485, 30;
	shf.l.wrap.b32 	%r357, %r486, %r485, 2;
	shl.b32 	%r358, %r486, 2;
	shr.u32 	%r359, %r357, 31;
	add.s32 	%r360, %r359, %r356;
	neg.s32 	%r361, %r360;
	setp.lt.s32 	%p77, %r102, 0;
	selp.b32 	%r487, %r361, %r360, %p77;
	xor.b32  	%r362, %r357, %r102;
	shr.s32 	%r363, %r357, 31;
	xor.b32  	%r364, %r363, %r357;
	xor.b32  	%r365, %r363, %r358;
	cvt.u64.u32 	%rd223, %r364;
	shl.b64 	%rd224, %rd223, 32;
	cvt.u64.u32 	%rd225, %r365;
	or.b64  	%rd226, %rd224, %rd225;
	cvt.rn.f64.s64 	%fd15, %rd226;
	mul.f64 	%fd16, %fd15, 0d3BF921FB54442D19;
	cvt.rn.f32.f64 	%f279, %fd16;
	neg.f32 	%f280, %f279;
	setp.lt.s32 	%p78, %r362, 0;
	selp.f32 	%f389, %f280, %f279, %p78;
$L__BB1_68:
	setp.ltu.f32 	%p79, %f19, 0f47CE4780;
	mul.rn.f32 	%f282, %f389, %f389;
	and.b32  	%r367, %r487, 1;
	setp.eq.b32 	%p80, %r367, 1;
	selp.f32 	%f283, 0f3F800000, %f389, %p80;
	fma.rn.f32 	%f284, %f282, %f283, 0f00000000;
	fma.rn.f32 	%f285, %f282, 0f37CBAC00, 0fBAB607ED;
	selp.f32 	%f286, %f285, 0fB94D4153, %p80;
	selp.f32 	%f287, 0f3D2AAABB, 0f3C0885E4, %p80;
	fma.rn.f32 	%f288, %f286, %f282, %f287;
	selp.f32 	%f289, 0fBEFFFFFF, 0fBE2AAAA8, %p80;
	fma.rn.f32 	%f290, %f288, %f282, %f289;
	fma.rn.f32 	%f291, %f290, %f284, %f283;
	and.b32  	%r368, %r487, 2;
	setp.eq.s32 	%p81, %r368, 0;
	mov.f32 	%f292, 0f00000000;
	sub.f32 	%f293, %f292, %f291;
	selp.f32 	%f47, %f291, %f293, %p81;
	mov.u32 	%r491, %r499;
	mov.f32 	%f390, %f392;
	@%p79 bra 	$L__BB1_76;
	setp.neu.f32 	%p82, %f19, 0f7F800000;
	@%p82 bra 	$L__BB1_71;
	mov.f32 	%f296, 0f00000000;
	mul.rn.f32 	%f390, %f17, %f296;
	mov.b32 	%r491, 0;
	bra.uni 	$L__BB1_76;
$L__BB1_71:
	mov.b32 	%r115, %f17;
	shl.b32 	%r370, %r115, 8;
	or.b32  	%r116, %r370, -2147483648;
	mov.b64 	%rd322, 0;
	mov.b32 	%r488, 0;
$L__BB1_72:
	.pragma "nounroll";
	mul.wide.u32 	%rd228, %r488, 4;
	mov.u64 	%rd229, __cudart_i2opi_f;
	add.s64 	%rd230, %rd229, %rd228;
	ld.global.nc.u32 	%r371, [%rd230];
	mad.wide.u32 	%rd231, %r371, %r116, %rd322;
	shr.u64 	%rd322, %rd231, 32;
	add.s64 	%rd232, %rd4, %rd228;
	st.local.u32 	[%rd232], %rd231;
	add.s32 	%r488, %r488, 1;
	setp.ne.s32 	%p83, %r488, 6;
	@%p83 bra 	$L__BB1_72;
	shr.u32 	%r372, %r115, 23;
	st.local.u32 	[%rd4+24], %rd322;
	and.b32  	%r119, %r372, 31;
	and.b32  	%r373, %r372, 224;
	add.s32 	%r374, %r373, -128;
	shr.u32 	%r375, %r374, 5;
	mul.wide.u32 	%rd233, %r375, 4;
	sub.s64 	%rd44, %rd4, %rd233;
	ld.local.u32 	%r489, [%rd44+24];
	ld.local.u32 	%r490, [%rd44+20];
	setp.eq.s32 	%p84, %r119, 0;
	@%p84 bra 	$L__BB1_75;
	shf.l.wrap.b32 	%r489, %r490, %r489, %r119;
	ld.local.u32 	%r376, [%rd44+16];
	shf.l.wrap.b32 	%r490, %r376, %r490, %r119;
$L__BB1_75:
	shr.u32 	%r377, %r489, 30;
	shf.l.wrap.b32 	%r378, %r490, %r489, 2;
	shl.b32 	%r379, %r490, 2;
	shr.u32 	%r380, %r378, 31;
	add.s32 	%r381, %r380, %r377;
	neg.s32 	%r382, %r381;
	setp.lt.s32 	%p85, %r115, 0;
	selp.b32 	%r491, %r382, %r381, %p85;
	xor.b32  	%r383, %r378, %r115;
	shr.s32 	%r384, %r378, 31;
	xor.b32  	%r385, %r384, %r378;
	xor.b32  	%r386, %r384, %r379;
	cvt.u64.u32 	%rd234, %r385;
	shl.b64 	%rd235, %rd234, 32;
	cvt.u64.u32 	%rd236, %r386;
	or.b64  	%rd237, %rd235, %rd236;
	cvt.rn.f64.s64 	%fd17, %rd237;
	mul.f64 	%fd18, %fd17, 0d3BF921FB54442D19;
	cvt.rn.f32.f64 	%f294, %fd18;
	neg.f32 	%f295, %f294;
	setp.lt.s32 	%p86, %r383, 0;
	selp.f32 	%f390, %f295, %f294, %p86;
$L__BB1_76:
	setp.ltu.f32 	%p87, %f12, 0f47CE4780;
	add.s32 	%r388, %r491, 1;
	mul.rn.f32 	%f297, %f390, %f390;
	and.b32  	%r389, %r491, 1;
	setp.eq.b32 	%p88, %r389, 1;
	selp.f32 	%f298, %f390, 0f3F800000, %p88;
	fma.rn.f32 	%f299, %f297, %f298, 0f00000000;
	fma.rn.f32 	%f300, %f297, 0f37CBAC00, 0fBAB607ED;
	selp.f32 	%f301, 0fB94D4153, %f300, %p88;
	selp.f32 	%f302, 0f3C0885E4, 0f3D2AAABB, %p88;
	fma.rn.f32 	%f303, %f301, %f297, %f302;
	selp.f32 	%f304, 0fBE2AAAA8, 0fBEFFFFFF, %p88;
	fma.rn.f32 	%f305, %f303, %f297, %f304;
	fma.rn.f32 	%f306, %f305, %f299, %f298;
	and.b32  	%r390, %r388, 2;
	setp.eq.s32 	%p89, %r390, 0;
	mov.f32 	%f307, 0f00000000;
	sub.f32 	%f308, %f307, %f306;
	selp.f32 	%f309, %f306, %f308, %p89;
	mul.f32 	%f310, %f47, %f309;
	mul.f32 	%f51, %f8, %f310;
	mov.u32 	%r495, %r503;
	mov.f32 	%f391, %f393;
	@%p87 bra 	$L__BB1_84;
	setp.neu.f32 	%p90, %f12, 0f7F800000;
	@%p90 bra 	$L__BB1_79;
	mov.f32 	%f313, 0f00000000;
	mul.rn.f32 	%f391, %f10, %f313;
	mov.b32 	%r495, 0;
	bra.uni 	$L__BB1_84;
$L__BB1_79:
	mov.b32 	%r128, %f10;
	shl.b32 	%r392, %r128, 8;
	or.b32  	%r129, %r392, -2147483648;
	mov.b64 	%rd323, 0;
	mov.b32 	%r492, 0;
$L__BB1_80:
	.pragma "nounroll";
	mul.wide.u32 	%rd239, %r492, 4;
	mov.u64 	%rd240, __cudart_i2opi_f;
	add.s64 	%rd241, %rd240, %rd239;
	ld.global.nc.u32 	%r393, [%rd241];
	mad.wide.u32 	%rd242, %r393, %r129, %rd323;
	shr.u64 	%rd323, %rd242, 32;
	add.s64 	%rd243, %rd3, %rd239;
	st.local.u32 	[%rd243], %rd242;
	add.s32 	%r492, %r492, 1;
	setp.ne.s32 	%p91, %r492, 6;
	@%p91 bra 	$L__BB1_80;
	shr.u32 	%r394, %r128, 23;
	st.local.u32 	[%rd3+24], %rd323;
	and.b32  	%r132, %r394, 31;
	and.b32  	%r395, %r394, 224;
	add.s32 	%r396, %r395, -128;
	shr.u32 	%r397, %r396, 5;
	mul.wide.u32 	%rd244, %r397, 4;
	sub.s64 	%rd47, %rd3, %rd244;
	ld.local.u32 	%r493, [%rd47+24];
	ld.local.u32 	%r494, [%rd47+20];
	setp.eq.s32 	%p92, %r132, 0;
	@%p92 bra 	$L__BB1_83;
	shf.l.wrap.b32 	%r493, %r494, %r493, %r132;
	ld.local.u32 	%r398, [%rd47+16];
	shf.l.wrap.b32 	%r494, %r398, %r494, %r132;
$L__BB1_83:
	shr.u32 	%r399, %r493, 30;
	shf.l.wrap.b32 	%r400, %r494, %r493, 2;
	shl.b32 	%r401, %r494, 2;
	shr.u32 	%r402, %r400, 31;
	add.s32 	%r403, %r402, %r399;
	neg.s32 	%r404, %r403;
	setp.lt.s32 	%p93, %r128, 0;
	selp.b32 	%r495, %r404, %r403, %p93;
	xor.b32  	%r405, %r400, %r128;
	shr.s32 	%r406, %r400, 31;
	xor.b32  	%r407, %r406, %r400;
	xor.b32  	%r408, %r406, %r401;
	cvt.u64.u32 	%rd245, %r407;
	shl.b64 	%rd246, %rd245, 32;
	cvt.u64.u32 	%rd247, %r408;
	or.b64  	%rd248, %rd246, %rd247;
	cvt.rn.f64.s64 	%fd19, %rd248;
	mul.f64 	%fd20, %fd19, 0d3BF921FB54442D19;
	cvt.rn.f32.f64 	%f311, %fd20;
	neg.f32 	%f312, %f311;
	setp.lt.s32 	%p94, %r405, 0;
	selp.f32 	%f391, %f312, %f311, %p94;
$L__BB1_84:
	setp.ltu.f32 	%p95, %f19, 0f47CE4780;
	mul.rn.f32 	%f314, %f391, %f391;
	and.b32  	%r410, %r495, 1;
	setp.eq.b32 	%p96, %r410, 1;
	selp.f32 	%f315, 0f3F800000, %f391, %p96;
	fma.rn.f32 	%f316, %f314, %f315, 0f00000000;
	fma.rn.f32 	%f317, %f314, 0f37CBAC00, 0fBAB607ED;
	selp.f32 	%f318, %f317, 0fB94D4153, %p96;
	selp.f32 	%f319, 0f3D2AAABB, 0f3C0885E4, %p96;
	fma.rn.f32 	%f320, %f318, %f314, %f319;
	selp.f32 	%f321, 0fBEFFFFFF, 0fBE2AAAA8, %p96;
	fma.rn.f32 	%f322, %f320, %f314, %f321;
	fma.rn.f32 	%f323, %f322, %f316, %f315;
	and.b32  	%r411, %r495, 2;
	setp.eq.s32 	%p97, %r411, 0;
	mov.f32 	%f324, 0f00000000;
	sub.f32 	%f325, %f324, %f323;
	selp.f32 	%f55, %f323, %f325, %p97;
	@%p95 bra 	$L__BB1_92;
	setp.neu.f32 	%p98, %f19, 0f7F800000;
	@%p98 bra 	$L__BB1_87;
	mov.f32 	%f328, 0f00000000;
	mul.rn.f32 	%f392, %f17, %f328;
	mov.b32 	%r499, 0;
	bra.uni 	$L__BB1_92;
$L__BB1_87:
	mov.b32 	%r141, %f17;
	shl.b32 	%r413, %r141, 8;
	or.b32  	%r142, %r413, -2147483648;
	mov.b64 	%rd324, 0;
	mov.b32 	%r496, 0;
$L__BB1_88:
	.pragma "nounroll";
	mul.wide.u32 	%rd250, %r496, 4;
	mov.u64 	%rd251, __cudart_i2opi_f;
	add.s64 	%rd252, %rd251, %rd250;
	ld.global.nc.u32 	%r414, [%rd252];
	mad.wide.u32 	%rd253, %r414, %r142, %rd324;
	shr.u64 	%rd324, %rd253, 32;
	add.s64 	%rd254, %rd2, %rd250;
	st.local.u32 	[%rd254], %rd253;
	add.s32 	%r496, %r496, 1;
	setp.ne.s32 	%p99, %r496, 6;
	@%p99 bra 	$L__BB1_88;
	shr.u32 	%r415, %r141, 23;
	st.local.u32 	[%rd2+24], %rd324;
	and.b32  	%r145, %r415, 31;
	and.b32  	%r416, %r415, 224;
	add.s32 	%r417, %r416, -128;
	shr.u32 	%r418, %r417, 5;
	mul.wide.u32 	%rd255, %r418, 4;
	sub.s64 	%rd50, %rd2, %rd255;
	ld.local.u32 	%r497, [%rd50+24];
	ld.local.u32 	%r498, [%rd50+20];
	setp.eq.s32 	%p100, %r145, 0;
	@%p100 bra 	$L__BB1_91;
	shf.l.wrap.b32 	%r497, %r498, %r497, %r145;
	ld.local.u32 	%r419, [%rd50+16];
	shf.l.wrap.b32 	%r498, %r419, %r498, %r145;
$L__BB1_91:
	shr.u32 	%r420, %r497, 30;
	shf.l.wrap.b32 	%r421, %r498, %r497, 2;
	shl.b32 	%r422, %r498, 2;
	shr.u32 	%r423, %r421, 31;
	add.s32 	%r424, %r423, %r420;
	neg.s32 	%r425, %r424;
	setp.lt.s32 	%p101, %r141, 0;
	selp.b32 	%r499, %r425, %r424, %p101;
	xor.b32  	%r426, %r421, %r141;
	shr.s32 	%r427, %r421, 31;
	xor.b32  	%r428, %r427, %r421;
	xor.b32  	%r429, %r427, %r422;
	cvt.u64.u32 	%rd256, %r428;
	shl.b64 	%rd257, %rd256, 32;
	cvt.u64.u32 	%rd258, %r429;
	or.b64  	%rd259, %rd257, %rd258;
	cvt.rn.f64.s64 	%fd21, %rd259;
	mul.f64 	%fd22, %fd21, 0d3BF921FB54442D19;
	cvt.rn.f32.f64 	%f326, %fd22;
	neg.f32 	%f327, %f326;
	setp.lt.s32 	%p102, %r426, 0;
	selp.f32 	%f392, %f327, %f326, %p102;
$L__BB1_92:
	setp.ltu.f32 	%p103, %f12, 0f47CE4780;
	mul.rn.f32 	%f329, %f392, %f392;
	and.b32  	%r431, %r499, 1;
	setp.eq.b32 	%p104, %r431, 1;
	selp.f32 	%f330, 0f3F800000, %f392, %p104;
	fma.rn.f32 	%f331, %f329, %f330, 0f00000000;
	fma.rn.f32 	%f332, %f329, 0f37CBAC00, 0fBAB607ED;
	selp.f32 	%f333, %f332, 0fB94D4153, %p104;
	selp.f32 	%f334, 0f3D2AAABB, 0f3C0885E4, %p104;
	fma.rn.f32 	%f335, %f333, %f329, %f334;
	selp.f32 	%f336, 0fBEFFFFFF, 0fBE2AAAA8, %p104;
	fma.rn.f32 	%f337, %f335, %f329, %f336;
	fma.rn.f32 	%f338, %f337, %f331, %f330;
	and.b32  	%r432, %r499, 2;
	setp.eq.s32 	%p105, %r432, 0;
	mov.f32 	%f339, 0f00000000;
	sub.f32 	%f340, %f339, %f338;
	selp.f32 	%f341, %f338, %f340, %p105;
	mul.f32 	%f342, %f55, %f341;
	mul.f32 	%f343, %f7, %f342;
	sub.f32 	%f59, %f51, %f343;
	@%p103 bra 	$L__BB1_100;
	setp.neu.f32 	%p106, %f12, 0f7F800000;
	@%p106 bra 	$L__BB1_95;
	mov.f32 	%f346, 0f00000000;
	mul.rn.f32 	%f393, %f10, %f346;
	mov.b32 	%r503, 0;
	bra.uni 	$L__BB1_100;
$L__BB1_95:
	mov.b32 	%r154, %f10;
	shl.b32 	%r434, %r154, 8;
	or.b32  	%r155, %r434, -2147483648;
	mov.b64 	%rd325, 0;
	mov.b32 	%r500, 0;
$L__BB1_96:
	.pragma "nounroll";
	mul.wide.u32 	%rd261, %r500, 4;
	mov.u64 	%rd262, __cudart_i2opi_f;
	add.s64 	%rd263, %rd262, %rd261;
	ld.global.nc.u32 	%r435, [%rd263];
	mad.wide.u32 	%rd264, %r435, %r155, %rd325;
	shr.u64 	%rd325, %rd264, 32;
	add.s64 	%rd265, %rd1, %rd261;
	st.local.u32 	[%rd265], %rd264;
	add.s32 	%r500, %r500, 1;
	setp.ne.s32 	%p107, %r500, 6;
	@%p107 bra 	$L__BB1_96;
	shr.u32 	%r436, %r154, 23;
	st.local.u32 	[%rd1+24], %rd325;
	and.b32  	%r158, %r436, 31;
	and.b32  	%r437, %r436, 224;
	add.s32 	%r438, %r437, -128;
	shr.u32 	%r439, %r438, 5;
	mul.wide.u32 	%rd266, %r439, 4;
	sub.s64 	%rd53, %rd1, %rd266;
	ld.local.u32 	%r501, [%rd53+24];
	ld.local.u32 	%r502, [%rd53+20];
	setp.eq.s32 	%p108, %r158, 0;
	@%p108 bra 	$L__BB1_99;
	shf.l.wrap.b32 	%r501, %r502, %r501, %r158;
	ld.local.u32 	%r440, [%rd53+16];
	shf.l.wrap.b32 	%r502, %r440, %r502, %r158;
$L__BB1_99:
	shr.u32 	%r441, %r501, 30;
	shf.l.wrap.b32 	%r442, %r502, %r501, 2;
	shl.b32 	%r443, %r502, 2;
	shr.u32 	%r444, %r442, 31;
	add.s32 	%r445, %r444, %r441;
	neg.s32 	%r446, %r445;
	setp.lt.s32 	%p109, %r154, 0;
	selp.b32 	%r503, %r446, %r445, %p109;
	xor.b32  	%r447, %r442, %r154;
	shr.s32 	%r448, %r442, 31;
	xor.b32  	%r449, %r448, %r442;
	xor.b32  	%r450, %r448, %r443;
	cvt.u64.u32 	%rd267, %r449;
	shl.b64 	%rd268, %rd267, 32;
	cvt.u64.u32 	%rd269, %r450;
	or.b64  	%rd270, %rd268, %rd269;
	cvt.rn.f64.s64 	%fd23, %rd270;
	mul.f64 	%fd24, %fd23, 0d3BF921FB54442D19;
	cvt.rn.f32.f64 	%f344, %fd24;
	neg.f32 	%f345, %f344;
	setp.lt.s32 	%p110, %r447, 0;
	selp.f32 	%f393, %f345, %f344, %p110;
$L__BB1_100:
	ld.param.u64 	%rd309, [_Z10update_veliiiiiiiffffPfS_S_S_S_S_S_S_S_S_S_S_S_S_S_S__param_23];
	ld.param.u64 	%rd308, [_Z10update_veliiiiiiiffffPfS_S_S_S_S_S_S_S_S_S_S_S_S_S_S__param_22];
	ld.param.u64 	%rd307, [_Z10update_veliiiiiiiffffPfS_S_S_S_S_S_S_S_S_S_S_S_S_S_S__param_21];
	ld.param.u64 	%rd306, [_Z10update_veliiiiiiiffffPfS_S_S_S_S_S_S_S_S_S_S_S_S_S_S__param_20];
	ld.param.u64 	%rd305, [_Z10update_veliiiiiiiffffPfS_S_S_S_S_S_S_S_S_S_S_S_S_S_S__param_19];
	ld.param.u64 	%rd302, [_Z10update_veliiiiiiiffffPfS_S_S_S_S_S_S_S_S_S_S_S_S_S_S__param_16];
	ld.param.u64 	%rd301, [_Z10update_veliiiiiiiffffPfS_S_S_S_S_S_S_S_S_S_S_S_S_S_S__param_15];
	ld.param.u64 	%rd300, [_Z10update_veliiiiiiiffffPfS_S_S_S_S_S_S_S_S_S_S_S_S_S_S__param_14];
	ld.param.u64 	%rd299, [_Z10update_veliiiiiiiffffPfS_S_S_S_S_S_S_S_S_S_S_S_S_S_S__param_13];
	ld.param.u64 	%rd298, [_Z10update_veliiiiiiiffffPfS_S_S_S_S_S_S_S_S_S_S_S_S_S_S__param_12];
	ld.param.u64 	%rd297, [_Z10update_veliiiiiiiffffPfS_S_S_S_S_S_S_S_S_S_S_S_S_S_S__param_11];
	add.s32 	%r452, %r503, 1;
	mul.rn.f32 	%f347, %f393, %f393;
	and.b32  	%r453, %r503, 1;
	setp.eq.b32 	%p111, %r453, 1;
	selp.f32 	%f348, %f393, 0f3F800000, %p111;
	fma.rn.f32 	%f349, %f347, %f348, 0f00000000;
	fma.rn.f32 	%f350, %f347, 0f37CBAC00, 0fBAB607ED;
	selp.f32 	%f351, 0fB94D4153, %f350, %p111;
	selp.f32 	%f352, 0f3C0885E4, 0f3D2AAABB, %p111;
	fma.rn.f32 	%f353, %f351, %f347, %f352;
	selp.f32 	%f354, 0fBE2AAAA8, 0fBEFFFFFF, %p111;
	fma.rn.f32 	%f355, %f353, %f347, %f354;
	fma.rn.f32 	%f356, %f355, %f349, %f348;
	and.b32  	%r454, %r452, 2;
	setp.eq.s32 	%p112, %r454, 0;
	mov.f32 	%f357, 0f00000000;
	sub.f32 	%f358, %f357, %f356;
	selp.f32 	%f359, %f356, %f358, %p112;
	fma.rn.f32 	%f360, %f9, %f359, %f59;
	cvta.to.global.u64 	%rd271, %rd306;
	mul.wide.u32 	%rd272, %r2, 4;
	add.s64 	%rd273, %rd271, %rd272;
	ld.global.f32 	%f361, [%rd273];
	cvta.to.global.u64 	%rd274, %rd297;
	add.s64 	%rd276, %rd274, %rd87;
	ld.global.f32 	%f362, [%rd276];
	mul.f32 	%f363, %f361, %f362;
	cvta.to.global.u64 	%rd277, %rd305;
	add.s64 	%rd278, %rd277, %rd272;
	ld.global.f32 	%f364, [%rd278];
	mul.f32 	%f365, %f1, %f364;
	mul.f32 	%f366, %f35, %f365;
	sub.f32 	%f367, %f363, %f366;
	cvta.to.global.u64 	%rd279, %rd300;
	add.s64 	%rd280, %rd279, %rd87;
	st.global.f32 	[%rd280], %f367;
	cvta.to.global.u64 	%rd281, %rd308;
	mul.wide.u32 	%rd282, %r455, 4;
	add.s64 	%rd283, %rd281, %rd282;
	ld.global.f32 	%f368, [%rd283];
	cvta.to.global.u64 	%rd284, %rd298;
	add.s64 	%rd285, %rd284, %rd87;
	ld.global.f32 	%f369, [%rd285];
	mul.f32 	%f370, %f368, %f369;
	cvta.to.global.u64 	%rd286, %rd307;
	add.s64 	%rd287, %rd286, %rd282;
	ld.global.f32 	%f371, [%rd287];
	mul.f32 	%f372, %f2, %f371;
	mul.f32 	%f373, %f43, %f372;
	sub.f32 	%f374, %f370, %f373;
	cvta.to.global.u64 	%rd288, %rd301;
	add.s64 	%rd289, %rd288, %rd87;
	st.global.f32 	[%rd289], %f374;
	ld.global.f32 	%f375, [%rd13];
	cvta.to.global.u64 	%rd290, %rd299;
	add.s64 	%rd291, %rd290, %rd87;
	ld.global.f32 	%f376, [%rd291];
	mul.f32 	%f377, %f375, %f376;
	cvta.to.global.u64 	%rd292, %rd309;
	mul.wide.u32 	%rd293, %r1, 4;
	add.s64 	%rd294, %rd292, %rd293;
	ld.global.f32 	%f378, [%rd294];
	mul.f32 	%f379, %f3, %f378;
	mul.f32 	%f380, %f360, %f379;
	sub.f32 	%f381, %f377, %f380;
	cvta.to.global.u64 	%rd295, %rd302;
	add.s64 	%rd296, %rd295, %rd87;
	st.global.f32 	[%rd296], %f381;
$L__BB1_101:
	add.s32 	%r455, %r455, 1;
	setp.ne.s32 	%p113, %r455, %r169;
	@%p113 bra 	$L__BB1_2;
$L__BB1_102:
	ret;

}
	// .globl	_Z13update_stressiiiiiiffffPfS_S_S_S_S_iS_S_S_S_S_S_S_S_S_S_S_S_S_S_S_S_S_S_S_S_iiiiiiibS_S_
.visible .entry _Z13update_stressiiiiiiffffPfS_S_S_S_S_iS_S_S_S_S_S_S_S_S_S_S_S_S_S_S_S_S_S_S_S_iiiiiiibS_S_(
	.param .u32 _Z13update_stressiiiiiiffffPfS_S_S_S_S_iS_S_S_S_S_S_S_S_S_S_S_S_S_S_S_S_S_S_S_S_iiiiiiibS_S__param_0,
	.param .u32 _Z13update_stressiiiiiiffffPfS_S_S_S_S_iS_S_S_S_S_S_S_S_S_S_S_S_S_S_S_S_S_S_S_S_iiiiiiibS_S__param_1,
	.param .u32 _Z13update_stressiiiiiiffffPfS_S_S_S_S_iS_S_S_S_S_S_S_S_S_S_S_S_S_S_S_S_S_S_S_S_iiiiiiibS_S__param_2,
	.param .u32 _Z13update_stressiiiiiiffffPfS_S_S_S_S_iS_S_S_S_S_S_S_S_S_S_S_S_S_S_S_S_S_S_S_S_iiiiiiibS_S__param_3,
	.param .u32 _Z13update_stressiiiiiiffffPfS_S_S_S_S_iS_S_S_S_S_S_S_S_S_S_S_S_S_S_S_S_S_S_S_S_iiiiiiibS_S__param_4,
	.param .u32 _Z13update_stressiiiiiiffffPfS_S_S_S_S_iS_S_S_S_S_S_S_S_S_S_S_S_S_S_S_S_S_S_S_S_iiiiiiibS_S__param_5,
	.param .f32 _Z13update_stressiiiiiiffffPfS_S_S_S_S_iS_S_S_S_S_S_S_S_S_S_S_S_S_S_S_S_S_S_S_S_iiiiiiibS_S__param_6,
	.param .f32 _Z13update_stressiiiiiiffffPfS_S_S_S_S_iS_S_S_S_S_S_S_S_S_S_S_S_S_S_S_S_S_S_S_S_iiiiiiibS_S__param_7,
	.param .f32 _Z13update_stressiiiiiiffffPfS_S_S_S_S_iS_S_S_S_S_S_S_S_S_S_S_S_S_S_S_S_S_S_S_S_iiiiiiibS_S__param_8,
	.param .f32 _Z13update_stressiiiiiiffffPfS_S_S_S_S_iS_S_S_S_S_S_S_S_S_S_S_S_S_S_S_S_S_S_S_S_iiiiiiibS_S__param_9,
	.param .u64 .ptr .align 1 _Z13update_stressiiiiiiffffPfS_S_S_S_S_iS_S_S_S_S_S_S_S_S_S_S_S_S_S_S_S_S_S_S_S_iiiiiiibS_S__param_10,
	.param .u64 .ptr .align 1 _Z13update_stressiiiiiiffffPfS_S_S_S_S_iS_S_S_S_S_S_S_S_S_S_S_S_S_S_S_S_S_S_S_S_iiiiiiibS_S__param_11,
	.param .u64 .ptr .align 1 _Z13update_stressiiiiiiffffPfS_S_S_S_S_iS_S_S_S_S_S_S_S_S_S_S_S_S_S_S_S_S_S_S_S_iiiiiiibS_S__param_12,
	.param .u64 .ptr .align 1 _Z13update_stressiiiiiiffffPfS_S_S_S_S_iS_S_S_S_S_S_S_S_S_S_S_S_S_S_S_S_S_S_S_S_iiiiiiibS_S__param_13,
	.param .u64 .ptr .align 1 _Z13update_stressiiiiiiffffPfS_S_S_S_S_iS_S_S_S_S_S_S_S_S_S_S_S_S_S_S_S_S_S_S_S_iiiiiiibS_S__param_14,
	.param .u64 .ptr .align 1 _Z13update_stressiiiiiiffffPfS_S_S_S_S_iS_S_S_S_S_S_S_S_S_S_S_S_S_S_S_S_S_S_S_S_iiiiiiibS_S__param_15,
	.param .u32 _Z13update_stressiiiiiiffffPfS_S_S_S_S_iS_S_S_S_S_S_S_S_S_S_S_S_S_S_S_S_S_S_S_S_iiiiiiibS_S__param_16,
	.param .u64 .ptr .align 1 _Z13update_stressiiiiiiffffPfS_S_S_S_S_iS_S_S_S_S_S_S_S_S_S_S_S_S_S_S_S_S_S_S_S_iiiiiiibS_S__param_17,
	.param .u64 .ptr .align 1 _Z13update_stressiiiiiiffffPfS_S_S_S_S_iS_S_S_S_S_S_S_S_S_S_S_S_S_S_S_S_S_S_S_S_iiiiiiibS_S__param_18,
	.param .u64 .ptr .align 1 _Z13update_stressiiiiiiffffPfS_S_S_S_S_iS_S_S_S_S_S_S_S_S_S_S_S_S_S_S_S_S_S_S_S_iiiiiiibS_S__param_19,
	.param .u64 .ptr .align 1 _Z13update_stressiiiiiiffffPfS_S_S_S_S_iS_S_S_S_S_S_S_S_S_S_S_S_S_S_S_S_S_S_S_S_iiiiiiibS_S__param_20,
	.param .u64 .ptr .align 1 _Z13update_stressiiiiiiffffPfS_S_S_S_S_iS_S_S_S_S_S_S_S_S_S_S_S_S_S_S_S_S_S_S_S_iiiiiiibS_S__param_21,
	.param .u64 .ptr .align 1 _Z13update_stressiiiiiiffffPfS_S_S_S_S_iS_S_S_S_S_S_S_S_S_S_S_S_S_S_S_S_S_S_S_S_iiiiiiibS_S__param_22,
	.param .u64 .ptr .align 1 _Z13update_stressiiiiiiffffPfS_S_S_S_S_iS_S_S_S_S_S_S_S_S_S_S_S_S_S_S_S_S_S_S_S_iiiiiiibS_S__param_23,
	.param .u64 .ptr .align 1 _Z13update_stressiiiiiiffffPfS_S_S_S_S_iS_S_S_S_S_S_S_S_S_S_S_S_S_S_S_S_S_S_S_S_iiiiiiibS_S__param_24,
	.param .u64 .ptr .align 1 _Z13update_stressiiiiiiffffPfS_S_S_S_S_iS_S_S_S_S_S_S_S_S_S_S_S_S_S_S_S_S_S_S_S_iiiiiiibS_S__param_25,
	.param .u64 .ptr .align 1 _Z13update_stressiiiiiiffffPfS_S_S_S_S_iS_S_S_S_S_S_S_S_S_S_S_S_S_S_S_S_S_S_S_S_iiiiiiibS_S__param_26,
	.param .u64 .ptr .align 1 _Z13update_stressiiiiiiffffPfS_S_S_S_S_iS_S_S_S_S_S_S_S_S_S_S_S_S_S_S_S_S_S_S_S_iiiiiiibS_S__param_27,
	.param .u64 .ptr .align 1 _Z13update_stressiiiiiiffffPfS_S_S_S_S_iS_S_S_S_S_S_S_S_S_S_S_S_S_S_S_S_S_S_S_S_iiiiiiibS_S__param_28,
	.param .u64 .ptr .align 1 _Z13update_stressiiiiiiffffPfS_S_S_S_S_iS_S_S_S_S_S_S_S_S_S_S_S_S_S_S_S_S_S_S_S_iiiiiiibS_S__param_29,
	.param .u64 .ptr .align 1 _Z13update_stressiiiiiiffffPfS_S_S_S_S_iS_S_S_S_S_S_S_S_S_S_S_S_S_S_S_S_S_S_S_S_iiiiiiibS_S__param_30,
	.param .u64 .ptr .align 1 _Z13update_stressiiiiiiffffPfS_S_S_S_S_iS_S_S_S_S_S_S_S_S_S_S_S_S_S_S_S_S_S_S_S_iiiiiiibS_S__param_31,
	.param .u64 .ptr .align 1 _Z13update_stressiiiiiiffffPfS_S_S_S_S_iS_S_S_S_S_S_S_S_S_S_S_S_S_S_S_S_S_S_S_S_iiiiiiibS_S__param_32,
	.param .u64 .ptr .align 1 _Z13update_stressiiiiiiffffPfS_S_S_S_S_iS_S_S_S_S_S_S_S_S_S_S_S_S_S_S_S_S_S_S_S_iiiiiiibS_S__param_33,
	.param .u64 .ptr .align 1 _Z13update_stressiiiiiiffffPfS_S_S_S_S_iS_S_S_S_S_S_S_S_S_S_S_S_S_S_S_S_S_S_S_S_iiiiiiibS_S__param_34,
	.param .u64 .ptr .align 1 _Z13update_stressiiiiiiffffPfS_S_S_S_S_iS_S_S_S_S_S_S_S_S_S_S_S_S_S_S_S_S_S_S_S_iiiiiiibS_S__param_35,
	.param .u64 .ptr .align 1 _Z13update_stressiiiiiiffffPfS_S_S_S_S_iS_S_S_S_S_S_S_S_S_S_S_S_S_S_S_S_S_S_S_S_iiiiiiibS_S__param_36,
	.param .u32 _Z13update_stressiiiiiiffffPfS_S_S_S_S_iS_S_S_S_S_S_S_S_S_S_S_S_S_S_S_S_S_S_S_S_iiiiiiibS_S__param_37,
	.param .u32 _Z13update_stressiiiiiiffffPfS_S_S_S_S_iS_S_S_S_S_S_S_S_S_S_S_S_S_S_S_S_S_S_S_S_iiiiiiibS_S__param_38,
	.param .u32 _Z13update_stressiiiiiiffffPfS_S_S_S_S_iS_S_S_S_S_S_S_S_S_S_S_S_S_S_S_S_S_S_S_S_iiiiiiibS_S__param_39,
	.param .u32 _Z13update_stressiiiiiiffffPfS_S_S_S_S_iS_S_S_S_S_S_S_S_S_S_S_S_S_S_S_S_S_S_S_S_iiiiiiibS_S__param_40,
	.param .u32 _Z13update_stressiiiiiiffffPfS_S_S_S_S_iS_S_S_S_S_S_S_S_S_S_S_S_S_S_S_S_S_S_S_S_iiiiiiibS_S__param_41,
	.param .u32 _Z13update_stressiiiiiiffffPfS_S_S_S_S_iS_S_S_S_S_S_S_S_S_S_S_S_S_S_S_S_S_S_S_S_iiiiiiibS_S__param_42,
	.param .u32 _Z13update_stressiiiiiiffffPfS_S_S_S_S_iS_S_S_S_S_S_S_S_S_S_S_S_S_S_S_S_S_S_S_S_iiiiiiibS_S__param_43,
	.param .u8 _Z13update_stressiiiiiiffffPfS_S_S_S_S_iS_S_S_S_S_S_S_S_S_S_S_S_S_S_S_S_S_S_S_S_iiiiiiibS_S__param_44,
	.param .u64 .ptr .align 1 _Z13update_stressiiiiiiffffPfS_S_S_S_S_iS_S_S_S_S_S_S_S_S_S_S_S_S_S_S_S_S_S_S_S_iiiiiiibS_S__param_45,
	.param .u64 .ptr .align 1 _Z13update_stressiiiiiiffffPfS_S_S_S_S_iS_S_S_S_S_S_S_S_S_S_S_S_S_S_S_S_S_S_S_S_iiiiiiibS_S__param_46
)
{
	.local .align 4 .b8 	__local_depot2[28];
	.reg .b64 	%SP;
	.reg .b64 	%SPL;
	.reg .pred 	%p<121>;
	.reg .b16 	%rs<3>;
	.reg .b32 	%r<547>;
	.reg .b32 	%f<498>;
	.reg .b64 	%rd<396>;
	.reg .b64 	%fd<70>;

	mov.u64 	%SPL, __local_depot2;
	ld.param.u32 	%r182, [_Z13update_stressiiiiiiffffPfS_S_S_S_S_iS_S_S_S_S_S_S_S_S_S_S_S_S_S_S_S_S_S_S_S_iiiiiiibS_S__param_3];
	ld.param.u32 	%r183, [_Z13update_stressiiiiiiffffPfS_S_S_S_S_iS_S_S_S_S_S_S_S_S_S_S_S_S_S_S_S_S_S_S_S_iiiiiiibS_S__param_4];
	ld.param.u32 	%r184, [_Z13update_stressiiiiiiffffPfS_S_S_S_S_iS_S_S_S_S_S_S_S_S_S_S_S_S_S_S_S_S_S_S_S_iiiiiiibS_S__param_5];
	ld.param.f32 	%f76, [_Z13update_stressiiiiiiffffPfS_S_S_S_S_iS_S_S_S_S_S_S_S_S_S_S_S_S_S_S_S_S_S_S_S_iiiiiiibS_S__param_6];
	ld.param.f32 	%f77, [_Z13update_stressiiiiiiffffPfS_S_S_S_S_iS_S_S_S_S_S_S_S_S_S_S_S_S_S_S_S_S_S_S_S_iiiiiiibS_S__param_7];
	ld.param.f32 	%f78, [_Z13update_stressiiiiiiffffPfS_S_S_S_S_iS_S_S_S_S_S_S_S_S_S_S_S_S_S_S_S_S_S_S_S_iiiiiiibS_S__param_8];
	ld.param.f32 	%f79, [_Z13update_stressiiiiiiffffPfS_S_S_S_S_iS_S_S_S_S_S_S_S_S_S_S_S_S_S_S_S_S_S_S_S_iiiiiiibS_S__param_9];
	ld.param.u32 	%r185, [_Z13update_stressiiiiiiffffPfS_S_S_S_S_iS_S_S_S_S_S_S_S_S_S_S_S_S_S_S_S_S_S_S_S_iiiiiiibS_S__param_16];
	ld.param.u64 	%rd81, [_Z13update_stressiiiiiiffffPfS_S_S_S_S_iS_S_S_S_S_S_S_S_S_S_S_S_S_S_S_S_S_S_S_S_iiiiiiibS_S__param_29];
	ld.param.u64 	%rd82, [_Z13update_stressiiiiiiffffPfS_S_S_S_S_iS_S_S_S_S_S_S_S_S_S_S_S_S_S_S_S_S_S_S_S_iiiiiiibS_S__param_30];
	ld.param.u64 	%rd85, [_Z13update_stressiiiiiiffffPfS_S_S_S_S_iS_S_S_S_S_S_S_S_S_S_S_S_S_S_S_S_S_S_S_S_iiiiiiibS_S__param_33];
	ld.param.u64 	%rd86, [_Z13update_stressiiiiiiffffPfS_S_S_S_S_iS_S_S_S_S_S_S_S_S_S_S_S_S_S_S_S_S_S_S_S_iiiiiiibS_S__param_34];
	ld.param.u64 	%rd89, [_Z13update_stressiiiiiiffffPfS_S_S_S_S_iS_S_S_S_S_S_S_S_S_S_S_S_S_S_S_S_S_S_S_S_iiiiiiibS_S__param_35];
	ld.param.u64 	%rd90, [_Z13update_stressiiiiiiffffPfS_S_S_S_S_iS_S_S_S_S_S_S_S_S_S_S_S_S_S_S_S_S_S_S_S_iiiiiiibS_S__param_36];
	ld.param.u32 	%r186, [_Z13update_stressiiiiiiffffPfS_S_S_S_S_iS_S_S_S_S_S_S_S_S_S_S_S_S_S_S_S_S_S_S_S_iiiiiiibS_S__param_37];
	ld.param.u32 	%r188, [_Z13update_stressiiiiiiffffPfS_S_S_S_S_iS_S_S_S_S_S_S_S_S_S_S_S_S_S_S_S_S_S_S_S_iiiiiiibS_S__param_39];
	ld.param.u32 	%r190, [_Z13update_stressiiiiiiffffPfS_S_S_S_S_iS_S_S_S_S_S_S_S_S_S_S_S_S_S_S_S_S_S_S_S_iiiiiiibS_S__param_41];
	cvta.to.global.u64 	%rd1, %rd89;
	cvta.to.global.u64 	%rd2, %rd90;
	add.u64 	%rd3, %SPL, 0;
	add.u64 	%rd4, %SPL, 0;
	add.u64 	%rd5, %SPL, 0;
	add.u64 	%rd6, %SPL, 0;
	add.u64 	%rd7, %SPL, 0;
	add.u64 	%rd8, %SPL, 0;
	add.u64 	%rd9, %SPL, 0;
	add.u64 	%rd10, %SPL, 0;
	add.u64 	%rd11, %SPL, 0;
	add.u64 	%rd12, %SPL, 0;
	add.u64 	%rd13, %SPL, 0;
	add.u64 	%rd14, %SPL, 0;
	mov.u32 	%r193, %ctaid.x;
	mov.u32 	%r194, %ntid.x;
	mov.u32 	%r195, %tid.x;
	mad.lo.s32 	%r1, %r193, %r194, %r195;
	mov.u32 	%r196, %ctaid.y;
	mov.u32 	%r197, %ntid.y;
	mov.u32 	%r198, %tid.y;
	mad.lo.s32 	%r2, %r196, %r197, %r198;
	div.rn.f32 	%f1, %f76, %f77;
	div.rn.f32 	%f2, %f76, %f78;
	div.rn.f32 	%f3, %f76, %f79;
	setp.lt.s32 	%p2, %r183, 1;
	@%p2 bra 	$L__BB2_113;
	ld.param.u64 	%rd380, [_Z13update_stressiiiiiiffffPfS_S_S_S_S_iS_S_S_S_S_S_S_S_S_S_S_S_S_S_S_S_S_S_S_S_iiiiiiibS_S__param_45];
	ld.param.u64 	%rd362, [_Z13update_stressiiiiiiffffPfS_S_S_S_S_iS_S_S_S_S_S_S_S_S_S_S_S_S_S_S_S_S_S_S_S_iiiiiiibS_S__param_12];
	ld.param.u64 	%rd361, [_Z13update_stressiiiiiiffffPfS_S_S_S_S_iS_S_S_S_S_S_S_S_S_S_S_S_S_S_S_S_S_S_S_S_iiiiiiibS_S__param_11];
	ld.param.u64 	%rd360, [_Z13update_stressiiiiiiffffPfS_S_S_S_S_iS_S_S_S_S_S_S_S_S_S_S_S_S_S_S_S_S_S_S_S_iiiiiiibS_S__param_10];
	cvta.to.global.u64 	%rd15, %rd362;
	cvta.to.global.u64 	%rd16, %rd361;
	cvta.to.global.u64 	%rd17, %rd360;
	cvta.to.global.u64 	%rd103, %rd82;
	cvta.to.global.u64 	%rd104, %rd81;
	cvta.to.global.u64 	%rd105, %rd86;
	cvta.to.global.u64 	%rd106, %rd85;
	mul.lo.s32 	%r200, %r183, %r182;
	mad.lo.s32 	%r3, %r200, %r184, -4;
	add.s32 	%r4, %r185, %r186;
	add.s32 	%r5, %r185, %r188;
	add.s32 	%r201, %r185, %r190;
	sub.s32 	%r202, %r1, %r201;
	mad.lo.s32 	%r203, %r202, %r202, %r202;
	add.s32 	%r204, %r202, %r203;
	add.s32 	%r6, %r204, 1;
	setp.gt.u32 	%p3, %r2, 3;
	add.s32 	%r205, %r182, -4;
	setp.lt.s32 	%p4, %r2, %r205;
	and.pred  	%p1, %p3, %p4;
	add.s32 	%r7, %r183, -4;
	add.s32 	%r8, %r184, -4;
	mul.wide.u32 	%rd107, %r2, 4;
	add.s64 	%rd18, %rd103, %rd107;
	add.s64 	%rd19, %rd104, %rd107;
	mul.wide.u32 	%rd108, %r1, 4;
	add.s64 	%rd20, %rd105, %rd108;
	add.s64 	%rd21, %rd106, %rd108;
	mul.lo.s32 	%r9, %r184, %r182;
	ld.const.f32 	%f4, [c+4];
	shl.b32 	%r12, %r184, 1;
	neg.s32 	%r10, %r12;
	mul.lo.s32 	%r11, %r10, %r182;
	ld.const.f32 	%f5, [c+8];
	mul.lo.s32 	%r13, %r184, -3;
	ld.const.f32 	%f6, [c+12];
	shl.b32 	%r206, %r184, 2;
	neg.s32 	%r14, %r206;
	cvta.to.global.u64 	%rd22, %rd380;
	mov.b32 	%r496, 0;
	not.pred 	%p18, %p1;
$L__BB2_2:
	mad.lo.s32 	%r207, %r496, %r182, %r2;
	mad.lo.s32 	%r16, %r207, %r184, %r1;
	setp.lt.s32 	%p5, %r16, 4;
	setp.ge.s32 	%p6, %r16, %r3;
	or.pred  	%p7, %p5, %p6;
	@%p7 bra 	$L__BB2_112;
	ld.param.s8 	%rs2, [_Z13update_stressiiiiiiffffPfS_S_S_S_S_iS_S_S_S_S_S_S_S_S_S_S_S_S_S_S_S_S_S_S_S_iiiiiiibS_S__param_44];
	setp.eq.s16 	%p8, %rs2, 0;
	@%p8 bra 	$L__BB2_13;
	ld.param.u32 	%r495, [_Z13update_stressiiiiiiffffPfS_S_S_S_S_iS_S_S_S_S_S_S_S_S_S_S_S_S_S_S_S_S_S_S_S_iiiiiiibS_S__param_43];
	ld.param.u32 	%r494, [_Z13update_stressiiiiiiffffPfS_S_S_S_S_iS_S_S_S_S_S_S_S_S_S_S_S_S_S_S_S_S_S_S_S_iiiiiiibS_S__param_42];
	ld.param.u32 	%r493, [_Z13update_stressiiiiiiffffPfS_S_S_S_S_iS_S_S_S_S_S_S_S_S_S_S_S_S_S_S_S_S_S_S_S_iiiiiiibS_S__param_40];
	ld.param.u32 	%r492, [_Z13update_stressiiiiiiffffPfS_S_S_S_S_iS_S_S_S_S_S_S_S_S_S_S_S_S_S_S_S_S_S_S_S_iiiiiiibS_S__param_38];
	div.s32 	%r208, %r494, %r495;
	mul.lo.s32 	%r209, %r208, %r495;
	sub.s32 	%r210, %r494, %r209;
	mad.lo.s32 	%r211, %r210, %r492, %r4;
	sub.s32 	%r212, %r2, %r211;
	mad.lo.s32 	%r213, %r212, %r212, %r212;
	add.s32 	%r214, %r212, %r213;
	mad.lo.s32 	%r215, %r208, %r493, %r5;
	sub.s32 	%r216, %r496, %r215;
	mad.lo.s32 	%r217, %r216, %r216, %r216;
	add.s32 	%r218, %r216, %r217;
	add.s32 	%r219, %r214, %r6;
	add.s32 	%r220, %r219, %r218;
	add.s32 	%r17, %r220, 2;
	setp.gt.u32 	%p9, %r17, 225;
	@%p9 bra 	$L__BB2_12;
	setp.lt.u32 	%p10, %r17, 17;
	mov.f32 	%f484, 0f00000000;
	mov.f32 	%f485, %f484;
	@%p10 bra 	$L__BB2_14;
	cvt.rn.f32.u32 	%f81, %r17;
	sqrt.rn.f32 	%f82, %f81;
	add.f32 	%f83, %f82, 0fC0800000;
	cvt.f64.f32 	%fd8, %f83;
	mul.f64 	%fd9, %fd8, 0d4010000000000000;
	div.rn.f64 	%fd10, %fd9, 0d4046000000000000;
	mul.f64 	%fd1, %fd10, 0d400921FB542FE938;
	abs.f64 	%fd2, %fd1;
	setp.neu.f64 	%p11, %fd2, 0d7FF0000000000000;
	@%p11 bra 	$L__BB2_8;
	mov.f64 	%fd16, 0d0000000000000000;
	mul.rn.f64 	%fd69, %fd1, %fd16;
	mov.b32 	%r498, 1;
	bra.uni 	$L__BB2_11;
$L__BB2_8:
	mul.f64 	%fd11, %fd1, 0d3FE45F306DC9C883;
	cvt.rni.s32.f64 	%r497, %fd11;
	cvt.rn.f64.s32 	%fd12, %r497;
	fma.rn.f64 	%fd13, %fd12, 0dBFF921FB54442D18, %fd1;
	fma.rn.f64 	%fd14, %fd12, 0dBC91A62633145C00, %fd13;
	fma.rn.f64 	%fd69, %fd12, 0dB97B839A252049C0, %fd14;
	setp.ltu.f64 	%p12, %fd2, 0d41E0000000000000;
	@%p12 bra 	$L__BB2_10;
	{ // callseq 0, 0
	.param .b64 param0;
	st.param.f64 	[param0], %fd1;
	.param .align 16 .b8 retval0[16];
	call.uni (retval0), 
	__internal_trig_reduction_slowpathd, 
	(
	param0
	);
	ld.param.f64 	%fd69, [retval0];
	ld.param.b32 	%r497, [retval0+8];
	} // callseq 0
$L__BB2_10:
	add.s32 	%r498, %r497, 1;
$L__BB2_11:
	shl.b32 	%r223, %r498, 6;
	cvt.u64.u32 	%rd112, %r223;
	and.b64  	%rd113, %rd112, 64;
	mov.u64 	%rd114, __cudart_sin_cos_coeffs;
	add.s64 	%rd115, %rd114, %rd113;
	mul.rn.f64 	%fd17, %fd69, %fd69;
	and.b32  	%r224, %r498, 1;
	setp.eq.b32 	%p13, %r224, 1;
	selp.f64 	%fd18, 0dBDA8FF8320FD8164, 0d3DE5DB65F9785EBA, %p13;
	ld.global.nc.v2.f64 	{%fd19, %fd20}, [%rd115];
	fma.rn.f64 	%fd21, %fd18, %fd17, %fd19;
	fma.rn.f64 	%fd22, %fd21, %fd17, %fd20;
	ld.global.nc.v2.f64 	{%fd23, %fd24}, [%rd115+16];
	fma.rn.f64 	%fd25, %fd22, %fd17, %fd23;
	fma.rn.f64 	%fd26, %fd25, %fd17, %fd24;
	ld.global.nc.v2.f64 	{%fd27, %fd28}, [%rd115+32];
	fma.rn.f64 	%fd29, %fd26, %fd17, %fd27;
	fma.rn.f64 	%fd30, %fd29, %fd17, %fd28;
	fma.rn.f64 	%fd31, %fd30, %fd69, %fd69;
	fma.rn.f64 	%fd32, %fd30, %fd17, 0d3FF0000000000000;
	selp.f64 	%fd33, %fd32, %fd31, %p13;
	and.b32  	%r225, %r498, 2;
	setp.eq.s32 	%p14, %r225, 0;
	mov.f64 	%fd34, 0d0000000000000000;
	sub.f64 	%fd35, %fd34, %fd33;
	selp.f64 	%fd36, %fd33, %fd35, %p14;
	mov.f64 	%fd37, 0d3FF0000000000000;
	sub.f64 	%fd38, %fd37, %fd36;
	mul.f64 	%fd39, %fd38, 0d3FE0000000000000;
	mul.wide.u32 	%rd116, %r16, 4;
	add.s64 	%rd117, %rd2, %rd116;
	ld.global.f32 	%f84, [%rd117];
	cvt.f64.f32 	%fd40, %f84;
	mul.f64 	%fd41, %fd39, %fd40;
	cvt.rn.f32.f64 	%f484, %fd41;
	add.s64 	%rd118, %rd1, %rd116;
	ld.global.f32 	%f85, [%rd118];
	cvt.f64.f32 	%fd42, %f85;
	mul.f64 	%fd43, %fd39, %fd42;
	cvt.rn.f32.f64 	%f485, %fd43;
	bra.uni 	$L__BB2_14;
$L__BB2_12:
	mul.wide.u32 	%rd109, %r16, 4;
	add.s64 	%rd110, %rd2, %rd109;
	ld.global.f32 	%f484, [%rd110];
	add.s64 	%rd111, %rd1, %rd109;
	ld.global.f32 	%f485, [%rd111];
	bra.uni 	$L__BB2_14;
$L__BB2_13:
	mul.wide.u32 	%rd119, %r16, 4;
	add.s64 	%rd120, %rd2, %rd119;
	ld.global.f32 	%f484, [%rd120];
	add.s64 	%rd121, %rd1, %rd119;
	ld.global.f32 	%f485, [%rd121];
$L__BB2_14:
	setp.ge.s32 	%p15, %r1, %r8;
	setp.lt.s32 	%p16, %r1, 4;
	setp.lt.u32 	%p17, %r496, 4;
	or.pred  	%p19, %p18, %p17;
	setp.ge.s32 	%p20, %r496, %r7;
	or.pred  	%p21, %p19, %p20;
	or.pred  	%p22, %p16, %p21;
	or.pred  	%p23, %p22, %p15;
	@%p23 bra 	$L__BB2_112;
	mul.wide.u32 	%rd122, %r16, 4;
	add.s64 	%rd123, %rd17, %rd122;
	ld.global.f32 	%f86, [%rd123];
	sub.s32 	%r226, %r16, %r9;
	mul.wide.s32 	%rd124, %r226, 4;
	add.s64 	%rd125, %rd17, %rd124;
	ld.global.f32 	%f87, [%rd125];
	sub.f32 	%f88, %f86, %f87;
	ld.const.f32 	%f89, [c];
	fma.rn.f32 	%f90, %f89, %f88, 0f00000000;
	sub.s32 	%r227, %r16, %r184;
	mul.wide.s32 	%rd126, %r227, 4;
	add.s64 	%rd127, %rd17, %rd126;
	ld.global.f32 	%f91, [%rd127];
	sub.f32 	%f92, %f86, %f91;
	fma.rn.f32 	%f93, %f89, %f92, 0f00000000;
	add.s32 	%r228, %r16, -1;
	mul.wide.u32 	%rd128, %r228, 4;
	add.s64 	%rd129, %rd17, %rd128;
	ld.global.f32 	%f94, [%rd129];
	sub.f32 	%f95, %f86, %f94;
	fma.rn.f32 	%f96, %f89, %f95, 0f00000000;
	add.s64 	%rd130, %rd16, %rd122;
	ld.global.f32 	%f97, [%rd130];
	add.s64 	%rd131, %rd16, %rd124;
	ld.global.f32 	%f98, [%rd131];
	sub.f32 	%f99, %f97, %f98;
	fma.rn.f32 	%f100, %f89, %f99, 0f00000000;
	add.s64 	%rd132, %rd16, %rd126;
	ld.global.f32 	%f101, [%rd132];
	sub.f32 	%f102, %f97, %f101;
	fma.rn.f32 	%f103, %f89, %f102, 0f00000000;
	add.s64 	%rd133, %rd15, %rd122;
	ld.global.f32 	%f104, [%rd133];
	add.s64 	%rd134, %rd15, %rd124;
	ld.global.f32 	%f105, [%rd134];
	sub.f32 	%f106, %f104, %f105;
	fma.rn.f32 	%f107, %f89, %f106, 0f00000000;
	add.s64 	%rd135, %rd15, %rd126;
	ld.global.f32 	%f108, [%rd135];
	sub.f32 	%f109, %f104, %f108;
	fma.rn.f32 	%f110, %f89, %f109, 0f00000000;
	add.s64 	%rd136, %rd15, %rd128;
	ld.global.f32 	%f111, [%rd136];
	sub.f32 	%f112, %f104, %f111;
	fma.rn.f32 	%f113, %f89, %f112, 0f00000000;
	add.s32 	%r229, %r9, %r16;
	mul.wide.s32 	%rd137, %r229, 4;
	add.s64 	%rd138, %rd17, %rd137;
	ld.global.f32 	%f114, [%rd138];
	add.s32 	%r230, %r11, %r16;
	mul.wide.s32 	%rd139, %r230, 4;
	add.s64 	%rd140, %rd17, %rd139;
	ld.global.f32 	%f115, [%rd140];
	sub.f32 	%f116, %f114, %f115;
	fma.rn.f32 	%f117, %f4, %f116, %f90;
	mul.wide.s32 	%rd141, %r12, 4;
	add.s64 	%rd142, %rd127, %rd141;
	ld.global.f32 	%f118, [%rd142];
	mul.wide.s32 	%rd143, %r13, 4;
	add.s64 	%rd144, %rd142, %rd143;
	ld.global.f32 	%f119, [%rd144];
	sub.f32 	%f120, %f118, %f119;
	fma.rn.f32 	%f121, %f4, %f120, %f93;
	ld.global.f32 	%f122, [%rd123+4];
	add.s32 	%r231, %r16, -2;
	mul.wide.u32 	%rd145, %r231, 4;
	add.s64 	%rd146, %rd17, %rd145;
	ld.global.f32 	%f123, [%rd146];
	sub.f32 	%f124, %f122, %f123;
	fma.rn.f32 	%f125, %f4, %f124, %f96;
	add.s64 	%rd147, %rd16, %rd137;
	ld.global.f32 	%f126, [%rd147];
	add.s64 	%rd148, %rd16, %rd139;
	ld.global.f32 	%f127, [%rd148];
	sub.f32 	%f128, %f126, %f127;
	fma.rn.f32 	%f129, %f4, %f128, %f100;
	add.s64 	%rd149, %rd132, %rd141;
	ld.global.f32 	%f130, [%rd149];
	add.s64 	%rd150, %rd149, %rd143;
	ld.global.f32 	%f131, [%rd150];
	sub.f32 	%f132, %f130, %f131;
	fma.rn.f32 	%f133, %f4, %f132, %f103;
	add.s64 	%rd151, %rd15, %rd137;
	ld.global.f32 	%f134, [%rd151];
	add.s64 	%rd152, %rd15, %rd139;
	ld.global.f32 	%f135, [%rd152];
	sub.f32 	%f136, %f134, %f135;
	fma.rn.f32 	%f137, %f4, %f136, %f107;
	add.s64 	%rd153, %rd135, %rd141;
	ld.global.f32 	%f138, [%rd153];
	add.s64 	%rd154, %rd153, %rd143;
	ld.global.f32 	%f139, [%rd154];
	sub.f32 	%f140, %f138, %f139;
	fma.rn.f32 	%f141, %f4, %f140, %f110;
	ld.global.f32 	%f142, [%rd133+4];
	add.s64 	%rd155, %rd15, %rd145;
	ld.global.f32 	%f143, [%rd155];
	sub.f32 	%f144, %f142, %f143;
	fma.rn.f32 	%f145, %f4, %f144, %f113;
	mul.wide.s32 	%rd156, %r9, 4;
	add.s64 	%rd157, %rd138, %rd156;
	ld.global.f32 	%f146, [%rd157];
	mul.wide.s32 	%rd158, %r11, 4;
	add.s64 	%rd159, %rd125, %rd158;
	ld.global.f32 	%f147, [%rd159];
	sub.f32 	%f148, %f146, %f147;
	fma.rn.f32 	%f149, %f5, %f148, %f117;
	mul.wide.s32 	%rd160, %r184, 4;
	add.s64 	%rd161, %rd142, %rd160;
	ld.global.f32 	%f150, [%rd161];
	mul.wide.s32 	%rd162, %r14, 4;
	add.s64 	%rd163, %rd142, %rd162;
	ld.global.f32 	%f151, [%rd163];
	sub.f32 	%f152, %f150, %f151;
	fma.rn.f32 	%f153, %f5, %f152, %f121;
	ld.global.f32 	%f154, [%rd123+8];
	add.s32 	%r232, %r16, -3;
	mul.wide.u32 	%rd164, %r232, 4;
	add.s64 	%rd165, %rd17, %rd164;
	ld.global.f32 	%f155, [%rd165];
	sub.f32 	%f156, %f154, %f155;
	fma.rn.f32 	%f157, %f5, %f156, %f125;
	add.s64 	%rd166, %rd147, %rd156;
	ld.global.f32 	%f158, [%rd166];
	add.s64 	%rd167, %rd131, %rd158;
	ld.global.f32 	%f159, [%rd167];
	sub.f32 	%f160, %f158, %f159;
	fma.rn.f32 	%f161, %f5, %f160, %f129;
	add.s64 	%rd168, %rd149, %rd160;
	ld.global.f32 	%f162, [%rd168];
	add.s64 	%rd169, %rd149, %rd162;
	ld.global.f32 	%f163, [%rd169];
	sub.f32 	%f164, %f162, %f163;
	fma.rn.f32 	%f165, %f5, %f164, %f133;
	add.s64 	%rd170, %rd151, %rd156;
	ld.global.f32 	%f166, [%rd170];
	add.s64 	%rd171, %rd134, %rd158;
	ld.global.f32 	%f167, [%rd171];
	sub.f32 	%f168, %f166, %f167;
	fma.rn.f32 	%f169, %f5, %f168, %f137;
	add.s64 	%rd172, %rd153, %rd160;
	ld.global.f32 	%f170, [%rd172];
	add.s64 	%rd173, %rd153, %rd162;
	ld.global.f32 	%f171, [%rd173];
	sub.f32 	%f172, %f170, %f171;
	fma.rn.f32 	%f173, %f5, %f172, %f141;
	ld.global.f32 	%f174, [%rd133+8];
	add.s64 	%rd174, %rd15, %rd164;
	ld.global.f32 	%f175, [%rd174];
	sub.f32 	%f176, %f174, %f175;
	fma.rn.f32 	%f177, %f5, %f176, %f145;
	add.s64 	%rd175, %rd157, %rd156;
	ld.global.f32 	%f178, [%rd175];
	add.s64 	%rd176, %rd140, %rd158;
	ld.global.f32 	%f179, [%rd176];
	sub.f32 	%f180, %f178, %f179;
	fma.rn.f32 	%f15, %f6, %f180, %f149;
	add.s64 	%rd177, %rd161, %rd160;
	ld.global.f32 	%f181, [%rd177];
	mul.wide.s32 	%rd178, %r10, 4;
	add.s64 	%rd179, %rd144, %rd178;
	ld.global.f32 	%f182, [%rd179];
	sub.f32 	%f183, %f181, %f182;
	fma.rn.f32 	%f16, %f6, %f183, %f153;
	ld.global.f32 	%f184, [%rd123+12];
	add.s32 	%r233, %r16, -4;
	mul.wide.u32 	%rd180, %r233, 4;
	add.s64 	%rd181, %rd17, %rd180;
	ld.global.f32 	%f185, [%rd181];
	sub.f32 	%f186, %f184, %f185;
	fma.rn.f32 	%f17, %f6, %f186, %f157;
	add.s64 	%rd182, %rd166, %rd156;
	ld.global.f32 	%f187, [%rd182];
	add.s64 	%rd183, %rd148, %rd158;
	ld.global.f32 	%f188, [%rd183];
	sub.f32 	%f189, %f187, %f188;
	fma.rn.f32 	%f18, %f6, %f189, %f161;
	add.s64 	%rd184, %rd168, %rd160;
	ld.global.f32 	%f190, [%rd184];
	add.s64 	%rd185, %rd150, %rd178;
	ld.global.f32 	%f191, [%rd185];
	sub.f32 	%f192, %f190, %f191;
	fma.rn.f32 	%f19, %f6, %f192, %f165;
	add.s64 	%rd186, %rd170, %rd156;
	ld.global.f32 	%f193, [%rd186];
	add.s64 	%rd187, %rd152, %rd158;
	ld.global.f32 	%f194, [%rd187];
	sub.f32 	%f195, %f193, %f194;
	fma.rn.f32 	%f20, %f6, %f195, %f169;
	add.s64 	%rd188, %rd172, %rd160;
	ld.global.f32 	%f196, [%rd188];
	add.s64 	%rd189, %rd154, %rd178;
	ld.global.f32 	%f197, [%rd189];
	sub.f32 	%f198, %f196, %f197;
	fma.rn.f32 	%f21, %f6, %f198, %f173;
	ld.global.f32 	%f199, [%rd133+12];
	add.s64 	%rd190, %rd15, %rd180;
	ld.global.f32 	%f200, [%rd190];
	sub.f32 	%f201, %f199, %f200;
	fma.rn.f32 	%f22, %f6, %f201, %f177;
	add.s64 	%rd191, %rd22, %rd122;
	ld.global.f32 	%f23, [%rd191];
	mul.f32 	%f202, %f23, 0f3F22F983;
	cvt.rni.s32.f32 	%r546, %f202;
	cvt.rn.f32.s32 	%f203, %r546;
	fma.rn.f32 	%f204, %f203, 0fBFC90FDA, %f23;
	fma.rn.f32 	%f205, %f203, 0fB3A22168, %f204;
	fma.rn.f32 	%f497, %f203, 0fA7C234C5, %f205;
	abs.f32 	%f25, %f23;
	setp.ltu.f32 	%p24, %f25, 0f47CE4780;
	mov.u32 	%r502, %r546;
	mov.f32 	%f486, %f497;
	@%p24 bra 	$L__BB2_23;
	setp.neu.f32 	%p25, %f25, 0f7F800000;
	@%p25 bra 	$L__BB2_18;
	mov.f32 	%f208, 0f00000000;
	mul.rn.f32 	%f486, %f23, %f208;
	mov.b32 	%r502, 0;
	bra.uni 	$L__BB2_23;
$L__BB2_18:
	mov.b32 	%r24, %f23;
	shl.b32 	%r235, %r24, 8;
	or.b32  	%r25, %r235, -2147483648;
	mov.b64 	%rd384, 0;
	mov.b32 	%r499, 0;
	mov.u64 	%rd382, __cudart_i2opi_f;
	mov.u64 	%rd383, %rd14;
$L__BB2_19:
	.pragma "nounroll";
	ld.global.nc.u32 	%r236, [%rd382];
	mad.wide.u32 	%rd194, %r236, %r25, %rd384;
	shr.u64 	%rd384, %rd194, 32;
	st.local.u32 	[%rd383], %rd194;
	add.s32 	%r499, %r499, 1;
	add.s64 	%rd383, %rd383, 4;
	add.s64 	%rd382, %rd382, 4;
	setp.ne.s32 	%p26, %r499, 6;
	@%p26 bra 	$L__BB2_19;
	shr.u32 	%r237, %r24, 23;
	st.local.u32 	[%rd14+24], %rd384;
	and.b32  	%r28, %r237, 31;
	and.b32  	%r238, %r237, 224;
	add.s32 	%r239, %r238, -128;
	shr.u32 	%r240, %r239, 5;
	mul.wide.u32 	%rd195, %r240, 4;
	sub.s64 	%rd29, %rd14, %rd195;
	ld.local.u32 	%r500, [%rd29+24];
	ld.local.u32 	%r501, [%rd29+20];
	setp.eq.s32 	%p27, %r28, 0;
	@%p27 bra 	$L__BB2_22;
	shf.l.wrap.b32 	%r500, %r501, %r500, %r28;
	ld.local.u32 	%r241, [%rd29+16];
	shf.l.wrap.b32 	%r501, %r241, %r501, %r28;
$L__BB2_22:
	shr.u32 	%r242, %r500, 30;
	shf.l.wrap.b32 	%r243, %r501, %r500, 2;
	shl.b32 	%r244, %r501, 2;
	shr.u32 	%r245, %r243, 31;
	add.s32 	%r246, %r245, %r242;
	neg.s32 	%r247, %r246;
	setp.lt.s32 	%p28, %r24, 0;
	selp.b32 	%r502, %r247, %r246, %p28;
	xor.b32  	%r248, %r243, %r24;
	shr.s32 	%r249, %r243, 31;
	xor.b32  	%r250, %r249, %r243;
	xor.b32  	%r251, %r249, %r244;
	cvt.u64.u32 	%rd196, %r250;
	shl.b64 	%rd197, %rd196, 32;
	cvt.u64.u32 	%rd198, %r251;
	or.b64  	%rd199, %rd197, %rd198;
	cvt.rn.f64.s64 	%fd44, %rd199;
	mul.f64 	%fd45, %fd44, 0d3BF921FB54442D19;
	cvt.rn.f32.f64 	%f206, %fd45;
	neg.f32 	%f207, %f206;
	setp.lt.s32 	%p29, %r248, 0;
	selp.f32 	%f486, %f207, %f206, %p29;
$L__BB2_23:
	ld.param.u64 	%rd381, [_Z13update_stressiiiiiiffffPfS_S_S_S_S_iS_S_S_S_S_S_S_S_S_S_S_S_S_S_S_S_S_S_S_S_iiiiiiibS_S__param_46];
	add.s32 	%r253, %r502, 1;
	mul.rn.f32 	%f209, %f486, %f486;
	and.b32  	%r254, %r502, 1;
	setp.eq.b32 	%p30, %r254, 1;
	selp.f32 	%f210, %f486, 0f3F800000, %p30;
	fma.rn.f32 	%f211, %f209, %f210, 0f00000000;
	fma.rn.f32 	%f212, %f209, 0f37CBAC00, 0fBAB607ED;
	selp.f32 	%f213, 0fB94D4153, %f212, %p30;
	selp.f32 	%f214, 0f3C0885E4, 0f3D2AAABB, %p30;
	fma.rn.f32 	%f215, %f213, %f209, %f214;
	selp.f32 	%f216, 0fBE2AAAA8, 0fBEFFFFFF, %p30;
	fma.rn.f32 	%f217, %f215, %f209, %f216;
	fma.rn.f32 	%f218, %f217, %f211, %f210;
	and.b32  	%r255, %r253, 2;
	setp.eq.s32 	%p31, %r255, 0;
	mov.f32 	%f219, 0f00000000;
	sub.f32 	%f220, %f219, %f218;
	selp.f32 	%f29, %f218, %f220, %p31;
	cvta.to.global.u64 	%rd200, %rd381;
	mul.wide.u32 	%rd201, %r16, 4;
	add.s64 	%rd202, %rd200, %rd201;
	ld.global.f32 	%f30, [%rd202];
	mul.f32 	%f221, %f30, 0f3F22F983;
	cvt.rni.s32.f32 	%r542, %f221;
	cvt.rn.f32.s32 	%f222, %r542;
	fma.rn.f32 	%f223, %f222, 0fBFC90FDA, %f30;
	fma.rn.f32 	%f224, %f222, 0fB3A22168, %f223;
	fma.rn.f32 	%f496, %f222, 0fA7C234C5, %f224;
	abs.f32 	%f32, %f30;
	setp.ltu.f32 	%p32, %f32, 0f47CE4780;
	mov.u32 	%r506, %r542;
	mov.f32 	%f487, %f496;
	@%p32 bra 	$L__BB2_31;
	setp.neu.f32 	%p33, %f32, 0f7F800000;
	@%p33 bra 	$L__BB2_26;
	mov.f32 	%f227, 0f00000000;
	mul.rn.f32 	%f487, %f30, %f227;
	mov.b32 	%r506, 0;
	bra.uni 	$L__BB2_31;
$L__BB2_26:
	mov.b32 	%r38, %f30;
	shl.b32 	%r257, %r38, 8;
	or.b32  	%r39, %r257, -2147483648;
	mov.b64 	%rd385, 0;
	mov.b32 	%r503, 0;
$L__BB2_27:
	.pragma "nounroll";
	mul.wide.u32 	%rd204, %r503, 4;
	mov.u64 	%rd205, __cudart_i2opi_f;
	add.s64 	%rd206, %rd205, %rd204;
	ld.global.nc.u32 	%r258, [%rd206];
	mad.wide.u32 	%rd207, %r258, %r39, %rd385;
	shr.u64 	%rd385, %rd207, 32;
	add.s64 	%rd208, %rd13, %rd204;
	st.local.u32 	[%rd208], %rd207;
	add.s32 	%r503, %r503, 1;
	setp.ne.s32 	%p34, %r503, 6;
	@%p34 bra 	$L__BB2_27;
	shr.u32 	%r259, %r38, 23;
	st.local.u32 	[%rd13+24], %rd385;
	and.b32  	%r42, %r259, 31;
	and.b32  	%r260, %r259, 224;
	add.s32 	%r261, %r260, -128;
	shr.u32 	%r262, %r261, 5;
	mul.wide.u32 	%rd209, %r262, 4;
	sub.s64 	%rd32, %rd13, %rd209;
	ld.local.u32 	%r504, [%rd32+24];
	ld.local.u32 	%r505, [%rd32+20];
	setp.eq.s32 	%p35, %r42, 0;
	@%p35 bra 	$L__BB2_30;
	shf.l.wrap.b32 	%r504, %r505, %r504, %r42;
	ld.local.u32 	%r263, [%rd32+16];
	shf.l.wrap.b32 	%r505, %r263, %r505, %r42;
$L__BB2_30:
	shr.u32 	%r264, %r504, 30;
	shf.l.wrap.b32 	%r265, %r505, %r504, 2;
	shl.b32 	%r266, %r505, 2;
	shr.u32 	%r267, %r265, 31;
	add.s32 	%r268, %r267, %r264;
	neg.s32 	%r269, %r268;
	setp.lt.s32 	%p36, %r38, 0;
	selp.b32 	%r506, %r269, %r268, %p36;
	xor.b32  	%r270, %r265, %r38;
	shr.s32 	%r271, %r265, 31;
	xor.b32  	%r272, %r271, %r265;
	xor.b32  	%r273, %r271, %r266;
	cvt.u64.u32 	%rd210, %r272;
	shl.b64 	%rd211, %rd210, 32;
	cvt.u64.u32 	%rd212, %r273;
	or.b64  	%rd213, %rd211, %rd212;
	cvt.rn.f64.s64 	%fd46, %rd213;
	mul.f64 	%fd47, %fd46, 0d3BF921FB54442D19;
	cvt.rn.f32.f64 	%f225, %fd47;
	neg.f32 	%f226, %f225;
	setp.lt.s32 	%p37, %r270, 0;
	selp.f32 	%f487, %f226, %f225, %p37;
$L__BB2_31:
	add.s32 	%r275, %r506, 1;
	mul.rn.f32 	%f228, %f487, %f487;
	and.b32  	%r276, %r506, 1;
	setp.eq.b32 	%p39, %r276, 1;
	selp.f32 	%f229, %f487, 0f3F800000, %p39;
	fma.rn.f32 	%f230, %f228, %f229, 0f00000000;
	fma.rn.f32 	%f231, %f228, 0f37CBAC00, 0fBAB607ED;
	selp.f32 	%f232, 0fB94D4153, %f231, %p39;
	selp.f32 	%f233, 0f3C0885E4, 0f3D2AAABB, %p39;
	fma.rn.f32 	%f234, %f232, %f228, %f233;
	selp.f32 	%f235, 0fBE2AAAA8, 0fBEFFFFFF, %p39;
	fma.rn.f32 	%f236, %f234, %f228, %f235;
	fma.rn.f32 	%f237, %f236, %f230, %f229;
	and.b32  	%r277, %r275, 2;
	setp.eq.s32 	%p40, %r277, 0;
	mov.f32 	%f238, 0f00000000;
	sub.f32 	%f239, %f238, %f237;
	selp.f32 	%f240, %f237, %f239, %p40;
	mul.f32 	%f241, %f29, %f240;
	mul.f32 	%f36, %f16, %f241;
	mov.u32 	%r510, %r546;
	mov.f32 	%f488, %f497;
	@%p24 bra 	$L__BB2_39;
	setp.neu.f32 	%p41, %f25, 0f7F800000;
	@%p41 bra 	$L__BB2_34;
	mov.f32 	%f244, 0f00000000;
	mul.rn.f32 	%f488, %f23, %f244;
	mov.b32 	%r510, 0;
	bra.uni 	$L__BB2_39;
$L__BB2_34:
	mov.b32 	%r51, %f23;
	shl.b32 	%r279, %r51, 8;
	or.b32  	%r52, %r279, -2147483648;
	mov.b64 	%rd386, 0;
	mov.b32 	%r507, 0;
$L__BB2_35:
	.pragma "nounroll";
	mul.wide.u32 	%rd215, %r507, 4;
	mov.u64 	%rd216, __cudart_i2opi_f;
	add.s64 	%rd217, %rd216, %rd215;
	ld.global.nc.u32 	%r280, [%rd217];
	mad.wide.u32 	%rd218, %r280, %r52, %rd386;
	shr.u64 	%rd386, %rd218, 32;
	add.s64 	%rd219, %rd12, %rd215;
	st.local.u32 	[%rd219], %rd218;
	add.s32 	%r507, %r507, 1;
	setp.ne.s32 	%p42, %r507, 6;
	@%p42 bra 	$L__BB2_35;
	shr.u32 	%r281, %r51, 23;
	st.local.u32 	[%rd12+24], %rd386;
	and.b32  	%r55, %r281, 31;
	and.b32  	%r282, %r281, 224;
	add.s32 	%r283, %r282, -128;
	shr.u32 	%r284, %r283, 5;
	mul.wide.u32 	%rd220, %r284, 4;
	sub.s64 	%rd35, %rd12, %rd220;
	ld.local.u32 	%r508, [%rd35+24];
	ld.local.u32 	%r509, [%rd35+20];
	setp.eq.s32 	%p43, %r55, 0;
	@%p43 bra 	$L__BB2_38;
	shf.l.wrap.b32 	%r508, %r509, %r508, %r55;
	ld.local.u32 	%r285, [%rd35+16];
	shf.l.wrap.b32 	%r509, %r285, %r509, %r55;
$L__BB2_38:
	shr.u32 	%r286, %r508, 30;
	shf.l.wrap.b32 	%r287, %r509, %r508, 2;
	shl.b32 	%r288, %r509, 2;
	shr.u32 	%r289, %r287, 31;
	add.s32 	%r290, %r289, %r286;
	neg.s32 	%r291, %r290;
	setp.lt.s32 	%p44, %r51, 0;
	selp.b32 	%r510, %r291, %r290, %p44;
	xor.b32  	%r292, %r287, %r51;
	shr.s32 	%r293, %r287, 31;
	xor.b32  	%r294, %r293, %r287;
	xor.b32  	%r295, %r293, %r288;
	cvt.u64.u32 	%rd221, %r294;
	shl.b64 	%rd222, %rd221, 32;
	cvt.u64.u32 	%rd223, %r295;
	or.b64  	%rd224, %rd222, %rd223;
	cvt.rn.f64.s64 	%fd48, %rd224;
	mul.f64 	%fd49, %fd48, 0d3BF921FB54442D19;
	cvt.rn.f32.f64 	%f242, %fd49;
	neg.f32 	%f243, %f242;
	setp.lt.s32 	%p45, %r292, 0;
	selp.f32 	%f488, %f243, %f242, %p45;
$L__BB2_39:
	add.s32 	%r297, %r510, 1;
	mul.rn.f32 	%f245, %f488, %f488;
	and.b32  	%r298, %r510, 1;
	setp.eq.b32 	%p47, %r298, 1;
	selp.f32 	%f246, %f488, 0f3F800000, %p47;
	fma.rn.f32 	%f247, %f245, %f246, 0f00000000;
	fma.rn.f32 	%f248, %f245, 0f37CBAC00, 0fBAB607ED;
	selp.f32 	%f249, 0fB94D4153, %f248, %p47;
	selp.f32 	%f250, 0f3C0885E4, 0f3D2AAABB, %p47;
	fma.rn.f32 	%f251, %f249, %f245, %f250;
	selp.f32 	%f252, 0fBE2AAAA8, 0fBEFFFFFF, %p47;
	fma.rn.f32 	%f253, %f251, %f245, %f252;
	fma.rn.f32 	%f254, %f253, %f247, %f246;
	and.b32  	%r299, %r297, 2;
	setp.eq.s32 	%p48, %r299, 0;
	mov.f32 	%f255, 0f00000000;
	sub.f32 	%f256, %f255, %f254;
	selp.f32 	%f40, %f254, %f256, %p48;
	mov.u32 	%r514, %r542;
	mov.f32 	%f489, %f496;
	@%p32 bra 	$L__BB2_47;
	setp.neu.f32 	%p49, %f32, 0f7F800000;
	@%p49 bra 	$L__BB2_42;
	mov.f32 	%f259, 0f00000000;
	mul.rn.f32 	%f489, %f30, %f259;
	mov.b32 	%r514, 0;
	bra.uni 	$L__BB2_47;
$L__BB2_42:
	mov.b32 	%r64, %f30;
	shl.b32 	%r301, %r64, 8;
	or.b32  	%r65, %r301, -2147483648;
	mov.b64 	%rd387, 0;
	mov.b32 	%r511, 0;
$L__BB2_43:
	.pragma "nounroll";
	mul.wide.u32 	%rd226, %r511, 4;
	mov.u64 	%rd227, __cudart_i2opi_f;
	add.s64 	%rd228, %rd227, %rd226;
	ld.global.nc.u32 	%r302, [%rd228];
	mad.wide.u32 	%rd229, %r302, %r65, %rd387;
	shr.u64 	%rd387, %rd229, 32;
	add.s64 	%rd230, %rd11, %rd226;
	st.local.u32 	[%rd230], %rd229;
	add.s32 	%r511, %r511, 1;
	setp.ne.s32 	%p50, %r511, 6;
	@%p50 bra 	$L__BB2_43;
	shr.u32 	%r303, %r64, 23;
	st.local.u32 	[%rd11+24], %rd387;
	and.b32  	%r68, %r303, 31;
	and.b32  	%r304, %r303, 224;
	add.s32 	%r305, %r304, -128;
	shr.u32 	%r306, %r305, 5;
	mul.wide.u32 	%rd231, %r306, 4;
	sub.s64 	%rd38, %rd11, %rd231;
	ld.local.u32 	%r512, [%rd38+24];
	ld.local.u32 	%r513, [%rd38+20];
	setp.eq.s32 	%p51, %r68, 0;
	@%p51 bra 	$L__BB2_46;
	shf.l.wrap.b32 	%r512, %r513, %r512, %r68;
	ld.local.u32 	%r307, [%rd38+16];
	shf.l.wrap.b32 	%r513, %r307, %r513, %r68;
$L__BB2_46:
	shr.u32 	%r308, %r512, 30;
	shf.l.wrap.b32 	%r309, %r513, %r512, 2;
	shl.b32 	%r310, %r513, 2;
	shr.u32 	%r311, %r309, 31;
	add.s32 	%r312, %r311, %r308;
	neg.s32 	%r313, %r312;
	setp.lt.s32 	%p52, %r64, 0;
	selp.b32 	%r514, %r313, %r312, %p52;
	xor.b32  	%r314, %r309, %r64;
	shr.s32 	%r315, %r309, 31;
	xor.b32  	%r316, %r315, %r309;
	xor.b32  	%r317, %r315, %r310;
	cvt.u64.u32 	%rd232, %r316;
	shl.b64 	%rd233, %rd232, 32;
	cvt.u64.u32 	%rd234, %r317;
	or.b64  	%rd235, %rd233, %rd234;
	cvt.rn.f64.s64 	%fd50, %rd235;
	mul.f64 	%fd51, %fd50, 0d3BF921FB54442D19;
	cvt.rn.f32.f64 	%f257, %fd51;
	neg.f32 	%f258, %f257;
	setp.lt.s32 	%p53, %r314, 0;
	selp.f32 	%f489, %f258, %f257, %p53;
$L__BB2_47:
	mul.rn.f32 	%f260, %f489, %f489;
	and.b32  	%r319, %r514, 1;
	setp.eq.b32 	%p55, %r319, 1;
	selp.f32 	%f261, 0f3F800000, %f489, %p55;
	fma.rn.f32 	%f262, %f260, %f261, 0f00000000;
	fma.rn.f32 	%f263, %f260, 0f37CBAC00, 0fBAB607ED;
	selp.f32 	%f264, %f263, 0fB94D4153, %p55;
	selp.f32 	%f265, 0f3D2AAABB, 0f3C0885E4, %p55;
	fma.rn.f32 	%f266, %f264, %f260, %f265;
	selp.f32 	%f267, 0fBEFFFFFF, 0fBE2AAAA8, %p55;
	fma.rn.f32 	%f268, %f266, %f260, %f267;
	fma.rn.f32 	%f269, %f268, %f262, %f261;
	and.b32  	%r320, %r514, 2;
	setp.eq.s32 	%p56, %r320, 0;
	mov.f32 	%f270, 0f00000000;
	sub.f32 	%f271, %f270, %f269;
	selp.f32 	%f272, %f269, %f271, %p56;
	mul.f32 	%f273, %f40, %f272;
	mul.f32 	%f274, %f15, %f273;
	sub.f32 	%f44, %f36, %f274;
	mov.u32 	%r518, %r546;
	mov.f32 	%f490, %f497;
	@%p24 bra 	$L__BB2_55;
	setp.neu.f32 	%p57, %f25, 0f7F800000;
	@%p57 bra 	$L__BB2_50;
	mov.f32 	%f277, 0f00000000;
	mul.rn.f32 	%f490, %f23, %f277;
	mov.b32 	%r518, 0;
	bra.uni 	$L__BB2_55;
$L__BB2_50:
	mov.b32 	%r77, %f23;
	shl.b32 	%r322, %r77, 8;
	or.b32  	%r78, %r322, -2147483648;
	mov.b64 	%rd388, 0;
	mov.b32 	%r515, 0;
$L__BB2_51:
	.pragma "nounroll";
	mul.wide.u32 	%rd237, %r515, 4;
	mov.u64 	%rd238, __cudart_i2opi_f;
	add.s64 	%rd239, %rd238, %rd237;
	ld.global.nc.u32 	%r323, [%rd239];
	mad.wide.u32 	%rd240, %r323, %r78, %rd388;
	shr.u64 	%rd388, %rd240, 32;
	add.s64 	%rd241, %rd10, %rd237;
	st.local.u32 	[%rd241], %rd240;
	add.s32 	%r515, %r515, 1;
	setp.ne.s32 	%p58, %r515, 6;
	@%p58 bra 	$L__BB2_51;
	shr.u32 	%r324, %r77, 23;
	st.local.u32 	[%rd10+24], %rd388;
	and.b32  	%r81, %r324, 31;
	and.b32  	%r325, %r324, 224;
	add.s32 	%r326, %r325, -128;
	shr.u32 	%r327, %r326, 5;
	mul.wide.u32 	%rd242, %r327, 4;
	sub.s64 	%rd41, %rd10, %rd242;
	ld.local.u32 	%r516, [%rd41+24];
	ld.local.u32 	%r517, [%rd41+20];
	setp.eq.s32 	%p59, %r81, 0;
	@%p59 bra 	$L__BB2_54;
	shf.l.wrap.b32 	%r516, %r517, %r516, %r81;
	ld.local.u32 	%r328, [%rd41+16];
	shf.l.wrap.b32 	%r517, %r328, %r517, %r81;
$L__BB2_54:
	shr.u32 	%r329, %r516, 30;
	shf.l.wrap.b32 	%r330, %r517, %r516, 2;
	shl.b32 	%r331, %r517, 2;
	shr.u32 	%r332, %r330, 31;
	add.s32 	%r333, %r332, %r329;
	neg.s32 	%r334, %r333;
	setp.lt.s32 	%p60, %r77, 0;
	selp.b32 	%r518, %r334, %r333, %p60;
	xor.b32  	%r335, %r330, %r77;
	shr.s32 	%r336, %r330, 31;
	xor.b32  	%r337, %r336, %r330;
	xor.b32  	%r338, %r336, %r331;
	cvt.u64.u32 	%rd243, %r337;
	shl.b64 	%rd244, %rd243, 32;
	cvt.u64.u32 	%rd245, %r338;
	or.b64  	%rd246, %rd244, %rd245;
	cvt.rn.f64.s64 	%fd52, %rd246;
	mul.f64 	%fd53, %fd52, 0d3BF921FB54442D19;
	cvt.rn.f32.f64 	%f275, %fd53;
	neg.f32 	%f276, %f275;
	setp.lt.s32 	%p61, %r335, 0;
	selp.f32 	%f490, %f276, %f275, %p61;
$L__BB2_55:
	mul.rn.f32 	%f278, %f490, %f490;
	and.b32  	%r340, %r518, 1;
	setp.eq.b32 	%p63, %r340, 1;
	selp.f32 	%f279, 0f3F800000, %f490, %p63;
	fma.rn.f32 	%f280, %f278, %f279, 0f00000000;
	fma.rn.f32 	%f281, %f278, 0f37CBAC00, 0fBAB607ED;
	selp.f32 	%f282, %f281, 0fB94D4153, %p63;
	selp.f32 	%f283, 0f3D2AAABB, 0f3C0885E4, %p63;
	fma.rn.f32 	%f284, %f282, %f278, %f283;
	selp.f32 	%f285, 0fBEFFFFFF, 0fBE2AAAA8, %p63;
	fma.rn.f32 	%f286, %f284, %f278, %f285;
	fma.rn.f32 	%f287, %f286, %f280, %f279;
	and.b32  	%r341, %r518, 2;
	setp.eq.s32 	%p64, %r341, 0;
	mov.f32 	%f288, 0f00000000;
	sub.f32 	%f289, %f288, %f287;
	selp.f32 	%f290, %f287, %f289, %p64;
	mul.f32 	%f291, %f17, %f290;
	sub.f32 	%f48, %f44, %f291;
	mov.u32 	%r522, %r542;
	mov.f32 	%f491, %f496;
	@%p32 bra 	$L__BB2_63;
	setp.neu.f32 	%p65, %f32, 0f7F800000;
	@%p65 bra 	$L__BB2_58;
	mov.f32 	%f294, 0f00000000;
	mul.rn.f32 	%f491, %f30, %f294;
	mov.b32 	%r522, 0;
	bra.uni 	$L__BB2_63;
$L__BB2_58:
	mov.b32 	%r90, %f30;
	shl.b32 	%r343, %r90, 8;
	or.b32  	%r91, %r343, -2147483648;
	mov.b64 	%rd389, 0;
	mov.b32 	%r519, 0;
$L__BB2_59:
	.pragma "nounroll";
	mul.wide.u32 	%rd248, %r519, 4;
	mov.u64 	%rd249, __cudart_i2opi_f;
	add.s64 	%rd250, %rd249, %rd248;
	ld.global.nc.u32 	%r344, [%rd250];
	mad.wide.u32 	%rd251, %r344, %r91, %rd389;
	shr.u64 	%rd389, %rd251, 32;
	add.s64 	%rd252, %rd9, %rd248;
	st.local.u32 	[%rd252], %rd251;
	add.s32 	%r519, %r519, 1;
	setp.ne.s32 	%p66, %r519, 6;
	@%p66 bra 	$L__BB2_59;
	shr.u32 	%r345, %r90, 23;
	st.local.u32 	[%rd9+24], %rd389;
	and.b32  	%r94, %r345, 31;
	and.b32  	%r346, %r345, 224;
	add.s32 	%r347, %r346, -128;
	shr.u32 	%r348, %r347, 5;
	mul.wide.u32 	%rd253, %r348, 4;
	sub.s64 	%rd44, %rd9, %rd253;
	ld.local.u32 	%r520, [%rd44+24];
	ld.local.u32 	%r521, [%rd44+20];
	setp.eq.s32 	%p67, %r94, 0;
	@%p67 bra 	$L__BB2_62;
	shf.l.wrap.b32 	%r520, %r521, %r520, %r94;
	ld.local.u32 	%r349, [%rd44+16];
	shf.l.wrap.b32 	%r521, %r349, %r521, %r94;
$L__BB2_62:
	shr.u32 	%r350, %r520, 30;
	shf.l.wrap.b32 	%r351, %r521, %r520, 2;
	shl.b32 	%r352, %r521, 2;
	shr.u32 	%r353, %r351, 31;
	add.s32 	%r354, %r353, %r350;
	neg.s32 	%r355, %r354;
	setp.lt.s32 	%p68, %r90, 0;
	selp.b32 	%r522, %r355, %r354, %p68;
	xor.b32  	%r356, %r351, %r90;
	shr.s32 	%r357, %r351, 31;
	xor.b32  	%r358, %r357, %r351;
	xor.b32  	%r359, %r357, %r352;
	cvt.u64.u32 	%rd254, %r358;
	shl.b64 	%rd255, %rd254, 32;
	cvt.u64.u32 	%rd256, %r359;
	or.b64  	%rd257, %rd255, %rd256;
	cvt.rn.f64.s64 	%fd54, %rd257;
	mul.f64 	%fd55, %fd54, 0d3BF921FB54442D19;
	cvt.rn.f32.f64 	%f292, %fd55;
	neg.f32 	%f293, %f292;
	setp.lt.s32 	%p69, %r356, 0;
	selp.f32 	%f491, %f293, %f292, %p69;
$L__BB2_63:
	mul.rn.f32 	%f295, %f491, %f491;
	and.b32  	%r361, %r522, 1;
	setp.eq.b32 	%p71, %r361, 1;
	selp.f32 	%f296, 0f3F800000, %f491, %p71;
	fma.rn.f32 	%f297, %f295, %f296, 0f00000000;
	fma.rn.f32 	%f298, %f295, 0f37CBAC00, 0fBAB607ED;
	selp.f32 	%f299, %f298, 0fB94D4153, %p71;
	selp.f32 	%f300, 0f3D2AAABB, 0f3C0885E4, %p71;
	fma.rn.f32 	%f301, %f299, %f295, %f300;
	selp.f32 	%f302, 0fBEFFFFFF, 0fBE2AAAA8, %p71;
	fma.rn.f32 	%f303, %f301, %f295, %f302;
	fma.rn.f32 	%f304, %f303, %f297, %f296;
	and.b32  	%r362, %r522, 2;
	setp.eq.s32 	%p72, %r362, 0;
	mov.f32 	%f305, 0f00000000;
	sub.f32 	%f306, %f305, %f304;
	selp.f32 	%f307, %f304, %f306, %p72;
	mul.f32 	%f52, %f19, %f307;
	mov.u32 	%r526, %r542;
	mov.f32 	%f492, %f496;
	@%p32 bra 	$L__BB2_71;
	setp.neu.f32 	%p73, %f32, 0f7F800000;
	@%p73 bra 	$L__BB2_66;
	mov.f32 	%f310, 0f00000000;
	mul.rn.f32 	%f492, %f30, %f310;
	mov.b32 	%r526, 0;
	bra.uni 	$L__BB2_71;
$L__BB2_66:
	mov.b32 	%r103, %f30;
	shl.b32 	%r364, %r103, 8;
	or.b32  	%r104, %r364, -2147483648;
	mov.b64 	%rd390, 0;
	mov.b32 	%r523, 0;
$L__BB2_67:
	.pragma "nounroll";
	mul.wide.u32 	%rd259, %r523, 4;
	mov.u64 	%rd260, __cudart_i2opi_f;
	add.s64 	%rd261, %rd260, %rd259;
	ld.global.nc.u32 	%r365, [%rd261];
	mad.wide.u32 	%rd262, %r365, %r104, %rd390;
	shr.u64 	%rd390, %rd262, 32;
	add.s64 	%rd263, %rd8, %rd259;
	st.local.u32 	[%rd263], %rd262;
	add.s32 	%r523, %r523, 1;
	setp.ne.s32 	%p74, %r523, 6;
	@%p74 bra 	$L__BB2_67;
	shr.u32 	%r366, %r103, 23;
	st.local.u32 	[%rd8+24], %rd390;
	and.b32  	%r107, %r366, 31;
	and.b32  	%r367, %r366, 224;
	add.s32 	%r368, %r367, -128;
	shr.u32 	%r369, %r368, 5;
	mul.wide.u32 	%rd264, %r369, 4;
	sub.s64 	%rd47, %rd8, %rd264;
	ld.local.u32 	%r524, [%rd47+24];
	ld.local.u32 	%r525, [%rd47+20];
	setp.eq.s32 	%p75, %r107, 0;
	@%p75 bra 	$L__BB2_70;
	shf.l.wrap.b32 	%r524, %r525, %r524, %r107;
	ld.local.u32 	%r370, [%rd47+16];
	shf.l.wrap.b32 	%r525, %r370, %r525, %r107;
$L__BB2_70:
	shr.u32 	%r371, %r524, 30;
	shf.l.wrap.b32 	%r372, %r525, %r524, 2;
	shl.b32 	%r373, %r525, 2;
	shr.u32 	%r374, %r372, 31;
	add.s32 	%r375, %r374, %r371;
	neg.s32 	%r376, %r375;
	setp.lt.s32 	%p76, %r103, 0;
	selp.b32 	%r526, %r376, %r375, %p76;
	xor.b32  	%r377, %r372, %r103;
	shr.s32 	%r378, %r372, 31;
	xor.b32  	%r379, %r378, %r372;
	xor.b32  	%r380, %r378, %r373;
	cvt.u64.u32 	%rd265, %r379;
	shl.b64 	%rd266, %rd265, 32;
	cvt.u64.u32 	%rd267, %r380;
	or.b64  	%rd268, %rd266, %rd267;
	cvt.rn.f64.s64 	%fd56, %rd268;
	mul.f64 	%fd57, %fd56, 0d3BF921FB54442D19;
	cvt.rn.f32.f64 	%f308, %fd57;
	neg.f32 	%f309, %f308;
	setp.lt.s32 	%p77, %r377, 0;
	selp.f32 	%f492, %f309, %f308, %p77;
$L__BB2_71:
	add.s32 	%r382, %r526, 1;
	mul.rn.f32 	%f311, %f492, %f492;
	and.b32  	%r383, %r526, 1;
	setp.eq.b32 	%p79, %r383, 1;
	selp.f32 	%f312, %f492, 0f3F800000, %p79;
	fma.rn.f32 	%f313, %f311, %f312, 0f00000000;
	fma.rn.f32 	%f314, %f311, 0f37CBAC00, 0fBAB607ED;
	selp.f32 	%f315, 0fB94D4153, %f314, %p79;
	selp.f32 	%f316, 0f3C0885E4, 0f3D2AAABB, %p79;
	fma.rn.f32 	%f317, %f315, %f311, %f316;
	selp.f32 	%f318, 0fBE2AAAA8, 0fBEFFFFFF, %p79;
	fma.rn.f32 	%f319, %f317, %f311, %f318;
	fma.rn.f32 	%f320, %f319, %f313, %f312;
	and.b32  	%r384, %r382, 2;
	setp.eq.s32 	%p80, %r384, 0;
	mov.f32 	%f321, 0f00000000;
	sub.f32 	%f322, %f321, %f320;
	selp.f32 	%f323, %f320, %f322, %p80;
	fma.rn.f32 	%f56, %f18, %f323, %f52;
	mov.u32 	%r530, %r546;
	mov.f32 	%f493, %f497;
	@%p24 bra 	$L__BB2_79;
	setp.neu.f32 	%p81, %f25, 0f7F800000;
	@%p81 bra 	$L__BB2_74;
	mov.f32 	%f326, 0f00000000;
	mul.rn.f32 	%f493, %f23, %f326;
	mov.b32 	%r530, 0;
	bra.uni 	$L__BB2_79;
$L__BB2_74:
	mov.b32 	%r116, %f23;
	shl.b32 	%r386, %r116, 8;
	or.b32  	%r117, %r386, -2147483648;
	mov.b64 	%rd391, 0;
	mov.b32 	%r527, 0;
$L__BB2_75:
	.pragma "nounroll";
	mul.wide.u32 	%rd270, %r527, 4;
	mov.u64 	%rd271, __cudart_i2opi_f;
	add.s64 	%rd272, %rd271, %rd270;
	ld.global.nc.u32 	%r387, [%rd272];
	mad.wide.u32 	%rd273, %r387, %r117, %rd391;
	shr.u64 	%rd391, %rd273, 32;
	add.s64 	%rd274, %rd7, %rd270;
	st.local.u32 	[%rd274], %rd273;
	add.s32 	%r527, %r527, 1;
	setp.ne.s32 	%p82, %r527, 6;
	@%p82 bra 	$L__BB2_75;
	shr.u32 	%r388, %r116, 23;
	st.local.u32 	[%rd7+24], %rd391;
	and.b32  	%r120, %r388, 31;
	and.b32  	%r389, %r388, 224;
	add.s32 	%r390, %r389, -128;
	shr.u32 	%r391, %r390, 5;
	mul.wide.u32 	%rd275, %r391, 4;
	sub.s64 	%rd50, %rd7, %rd275;
	ld.local.u32 	%r528, [%rd50+24];
	ld.local.u32 	%r529, [%rd50+20];
	setp.eq.s32 	%p83, %r120, 0;
	@%p83 bra 	$L__BB2_78;
	shf.l.wrap.b32 	%r528, %r529, %r528, %r120;
	ld.local.u32 	%r392, [%rd50+16];
	shf.l.wrap.b32 	%r529, %r392, %r529, %r120;
$L__BB2_78:
	shr.u32 	%r393, %r528, 30;
	shf.l.wrap.b32 	%r394, %r529, %r528, 2;
	shl.b32 	%r395, %r529, 2;
	shr.u32 	%r396, %r394, 31;
	add.s32 	%r397, %r396, %r393;
	neg.s32 	%r398, %r397;
	setp.lt.s32 	%p84, %r116, 0;
	selp.b32 	%r530, %r398, %r397, %p84;
	xor.b32  	%r399, %r394, %r116;
	shr.s32 	%r400, %r394, 31;
	xor.b32  	%r401, %r400, %r394;
	xor.b32  	%r402, %r400, %r395;
	cvt.u64.u32 	%rd276, %r401;
	shl.b64 	%rd277, %rd276, 32;
	cvt.u64.u32 	%rd278, %r402;
	or.b64  	%rd279, %rd277, %rd278;
	cvt.rn.f64.s64 	%fd58, %rd279;
	mul.f64 	%fd59, %fd58, 0d3BF921FB54442D19;
	cvt.rn.f32.f64 	%f324, %fd59;
	neg.f32 	%f325, %f324;
	setp.lt.s32 	%p85, %r399, 0;
	selp.f32 	%f493, %f325, %f324, %p85;
$L__BB2_79:
	mul.rn.f32 	%f327, %f493, %f493;
	and.b32  	%r404, %r530, 1;
	setp.eq.b32 	%p87, %r404, 1;
	selp.f32 	%f328, 0f3F800000, %f493, %p87;
	fma.rn.f32 	%f329, %f327, %f328, 0f00000000;
	fma.rn.f32 	%f330, %f327, 0f37CBAC00, 0fBAB607ED;
	selp.f32 	%f331, %f330, 0fB94D4153, %p87;
	selp.f32 	%f332, 0f3D2AAABB, 0f3C0885E4, %p87;
	fma.rn.f32 	%f333, %f331, %f327, %f332;
	selp.f32 	%f334, 0fBEFFFFFF, 0fBE2AAAA8, %p87;
	fma.rn.f32 	%f335, %f333, %f327, %f334;
	fma.rn.f32 	%f336, %f335, %f329, %f328;
	and.b32  	%r405, %r530, 2;
	setp.eq.s32 	%p88, %r405, 0;
	mov.f32 	%f337, 0f00000000;
	sub.f32 	%f338, %f337, %f336;
	selp.f32 	%f60, %f336, %f338, %p88;
	mov.u32 	%r534, %r542;
	mov.f32 	%f494, %f496;
	@%p32 bra 	$L__BB2_87;
	setp.neu.f32 	%p89, %f32, 0f7F800000;
	@%p89 bra 	$L__BB2_82;
	mov.f32 	%f341, 0f00000000;
	mul.rn.f32 	%f494, %f30, %f341;
	mov.b32 	%r534, 0;
	bra.uni 	$L__BB2_87;
$L__BB2_82:
	mov.b32 	%r129, %f30;
	shl.b32 	%r407, %r129, 8;
	or.b32  	%r130, %r407, -2147483648;
	mov.b64 	%rd392, 0;
	mov.b32 	%r531, 0;
$L__BB2_83:
	.pragma "nounroll";
	mul.wide.u32 	%rd281, %r531, 4;
	mov.u64 	%rd282, __cudart_i2opi_f;
	add.s64 	%rd283, %rd282, %rd281;
	ld.global.nc.u32 	%r408, [%rd283];
	mad.wide.u32 	%rd284, %r408, %r130, %rd392;
	shr.u64 	%rd392, %rd284, 32;
	add.s64 	%rd285, %rd6, %rd281;
	st.local.u32 	[%rd285], %rd284;
	add.s32 	%r531, %r531, 1;
	setp.ne.s32 	%p90, %r531, 6;
	@%p90 bra 	$L__BB2_83;
	shr.u32 	%r409, %r129, 23;
	st.local.u32 	[%rd6+24], %rd392;
	and.b32  	%r133, %r409, 31;
	and.b32  	%r410, %r409, 224;
	add.s32 	%r411, %r410, -128;
	shr.u32 	%r412, %r411, 5;
	mul.wide.u32 	%rd286, %r412, 4;
	sub.s64 	%rd53, %rd6, %rd286;
	ld.local.u32 	%r532, [%rd53+24];
	ld.local.u32 	%r533, [%rd53+20];
	setp.eq.s32 	%p91, %r133, 0;
	@%p91 bra 	$L__BB2_86;
	shf.l.wrap.b32 	%r532, %r533, %r532, %r133;
	ld.local.u32 	%r413, [%rd53+16];
	shf.l.wrap.b32 	%r533, %r413, %r533, %r133;
$L__BB2_86:
	shr.u32 	%r414, %r532, 30;
	shf.l.wrap.b32 	%r415, %r533, %r532, 2;
	shl.b32 	%r416, %r533, 2;
	shr.u32 	%r417, %r415, 31;
	add.s32 	%r418, %r417, %r414;
	neg.s32 	%r419, %r418;
	setp.lt.s32 	%p92, %r129, 0;
	selp.b32 	%r534, %r419, %r418, %p92;
	xor.b32  	%r420, %r415, %r129;
	shr.s32 	%r421, %r415, 31;
	xor.b32  	%r422, %r421, %r415;
	xor.b32  	%r423, %r421, %r416;
	cvt.u64.u32 	%rd287, %r422;
	shl.b64 	%rd288, %rd287, 32;
	cvt.u64.u32 	%rd289, %r423;
	or.b64  	%rd290, %rd288, %rd289;
	cvt.rn.f64.s64 	%fd60, %rd290;
	mul.f64 	%fd61, %fd60, 0d3BF921FB54442D19;
	cvt.rn.f32.f64 	%f339, %fd61;
	neg.f32 	%f340, %f339;
	setp.lt.s32 	%p93, %r420, 0;
	selp.f32 	%f494, %f340, %f339, %p93;
$L__BB2_87:
	add.s32 	%r425, %r534, 1;
	mul.rn.f32 	%f342, %f494, %f494;
	and.b32  	%r426, %r534, 1;
	setp.eq.b32 	%p95, %r426, 1;
	selp.f32 	%f343, %f494, 0f3F800000, %p95;
	fma.rn.f32 	%f344, %f342, %f343, 0f00000000;
	fma.rn.f32 	%f345, %f342, 0f37CBAC00, 0fBAB607ED;
	selp.f32 	%f346, 0fB94D4153, %f345, %p95;
	selp.f32 	%f347, 0f3C0885E4, 0f3D2AAABB, %p95;
	fma.rn.f32 	%f348, %f346, %f342, %f347;
	selp.f32 	%f349, 0fBE2AAAA8, 0fBEFFFFFF, %p95;
	fma.rn.f32 	%f350, %f348, %f342, %f349;
	fma.rn.f32 	%f351, %f350, %f344, %f343;
	and.b32  	%r427, %r425, 2;
	setp.eq.s32 	%p96, %r427, 0;
	mov.f32 	%f352, 0f00000000;
	sub.f32 	%f353, %f352, %f351;
	selp.f32 	%f354, %f351, %f353, %p96;
	mul.f32 	%f355, %f60, %f354;
	mul.f32 	%f64, %f21, %f355;
	mov.u32 	%r538, %r546;
	mov.f32 	%f495, %f497;
	@%p24 bra 	$L__BB2_95;
	setp.neu.f32 	%p97, %f25, 0f7F800000;
	@%p97 bra 	$L__BB2_90;
	mov.f32 	%f358, 0f00000000;
	mul.rn.f32 	%f495, %f23, %f358;
	mov.b32 	%r538, 0;
	bra.uni 	$L__BB2_95;
$L__BB2_90:
	mov.b32 	%r142, %f23;
	shl.b32 	%r429, %r142, 8;
	or.b32  	%r143, %r429, -2147483648;
	mov.b64 	%rd393, 0;
	mov.b32 	%r535, 0;
$L__BB2_91:
	.pragma "nounroll";
	mul.wide.u32 	%rd292, %r535, 4;
	mov.u64 	%rd293, __cudart_i2opi_f;
	add.s64 	%rd294, %rd293, %rd292;
	ld.global.nc.u32 	%r430, [%rd294];
	mad.wide.u32 	%rd295, %r430, %r143, %rd393;
	shr.u64 	%rd393, %rd295, 32;
	add.s64 	%rd296, %rd5, %rd292;
	st.local.u32 	[%rd296], %rd295;
	add.s32 	%r535, %r535, 1;
	setp.ne.s32 	%p98, %r535, 6;
	@%p98 bra 	$L__BB2_91;
	shr.u32 	%r431, %r142, 23;
	st.local.u32 	[%rd5+24], %rd393;
	and.b32  	%r146, %r431, 31;
	and.b32  	%r432, %r431, 224;
	add.s32 	%r433, %r432, -128;
	shr.u32 	%r434, %r433, 5;
	mul.wide.u32 	%rd297, %r434, 4;
	sub.s64 	%rd56, %rd5, %rd297;
	ld.local.u32 	%r536, [%rd56+24];
	ld.local.u32 	%r537, [%rd56+20];
	setp.eq.s32 	%p99, %r146, 0;
	@%p99 bra 	$L__BB2_94;
	shf.l.wrap.b32 	%r536, %r537, %r536, %r146;
	ld.local.u32 	%r435, [%rd56+16];
	shf.l.wrap.b32 	%r537, %r435, %r537, %r146;
$L__BB2_94:
	shr.u32 	%r436, %r536, 30;
	shf.l.wrap.b32 	%r437, %r537, %r536, 2;
	shl.b32 	%r438, %r537, 2;
	shr.u32 	%r439, %r437, 31;
	add.s32 	%r440, %r439, %r436;
	neg.s32 	%r441, %r440;
	setp.lt.s32 	%p100, %r142, 0;
	selp.b32 	%r538, %r441, %r440, %p100;
	xor.b32  	%r442, %r437, %r142;
	shr.s32 	%r443, %r437, 31;
	xor.b32  	%r444, %r443, %r437;
	xor.b32  	%r445, %r443, %r438;
	cvt.u64.u32 	%rd298, %r444;
	shl.b64 	%rd299, %rd298, 32;
	cvt.u64.u32 	%rd300, %r445;
	or.b64  	%rd301, %rd299, %rd300;
	cvt.rn.f64.s64 	%fd62, %rd301;
	mul.f64 	%fd63, %fd62, 0d3BF921FB54442D19;
	cvt.rn.f32.f64 	%f356, %fd63;
	neg.f32 	%f357, %f356;
	setp.lt.s32 	%p101, %r442, 0;
	selp.f32 	%f495, %f357, %f356, %p101;
$L__BB2_95:
	mul.rn.f32 	%f359, %f495, %f495;
	and.b32  	%r447, %r538, 1;
	setp.eq.b32 	%p103, %r447, 1;
	selp.f32 	%f360, 0f3F800000, %f495, %p103;
	fma.rn.f32 	%f361, %f359, %f360, 0f00000000;
	fma.rn.f32 	%f362, %f359, 0f37CBAC00, 0fBAB607ED;
	selp.f32 	%f363, %f362, 0fB94D4153, %p103;
	selp.f32 	%f364, 0f3D2AAABB, 0f3C0885E4, %p103;
	fma.rn.f32 	%f365, %f363, %f359, %f364;
	selp.f32 	%f366, 0fBEFFFFFF, 0fBE2AAAA8, %p103;
	fma.rn.f32 	%f367, %f365, %f359, %f366;
	fma.rn.f32 	%f368, %f367, %f361, %f360;
	and.b32  	%r448, %r538, 2;
	setp.eq.s32 	%p104, %r448, 0;
	mov.f32 	%f369, 0f00000000;
	sub.f32 	%f370, %f369, %f368;
	selp.f32 	%f68, %f368, %f370, %p104;
	@%p32 bra 	$L__BB2_103;
	setp.neu.f32 	%p105, %f32, 0f7F800000;
	@%p105 bra 	$L__BB2_98;
	mov.f32 	%f373, 0f00000000;
	mul.rn.f32 	%f496, %f30, %f373;
	mov.b32 	%r542, 0;
	bra.uni 	$L__BB2_103;
$L__BB2_98:
	mov.b32 	%r155, %f30;
	shl.b32 	%r450, %r155, 8;
	or.b32  	%r156, %r450, -2147483648;
	mov.b64 	%rd394, 0;
	mov.b32 	%r539, 0;
$L__BB2_99:
	.pragma "nounroll";
	mul.wide.u32 	%rd303, %r539, 4;
	mov.u64 	%rd304, __cudart_i2opi_f;
	add.s64 	%rd305, %rd304, %rd303;
	ld.global.nc.u32 	%r451, [%rd305];
	mad.wide.u32 	%rd306, %r451, %r156, %rd394;
	shr.u64 	%rd394, %rd306, 32;
	add.s64 	%rd307, %rd4, %rd303;
	st.local.u32 	[%rd307], %rd306;
	add.s32 	%r539, %r539, 1;
	setp.ne.s32 	%p106, %r539, 6;
	@%p106 bra 	$L__BB2_99;
	shr.u32 	%r452, %r155, 23;
	st.local.u32 	[%rd4+24], %rd394;
	and.b32  	%r159, %r452, 31;
	and.b32  	%r453, %r452, 224;
	add.s32 	%r454, %r453, -128;
	shr.u32 	%r455, %r454, 5;
	mul.wide.u32 	%rd308, %r455, 4;
	sub.s64 	%rd59, %rd4, %rd308;
	ld.local.u32 	%r540, [%rd59+24];
	ld.local.u32 	%r541, [%rd59+20];
	setp.eq.s32 	%p107, %r159, 0;
	@%p107 bra 	$L__BB2_102;
	shf.l.wrap.b32 	%r540, %r541, %r540, %r159;
	ld.local.u32 	%r456, [%rd59+16];
	shf.l.wrap.b32 	%r541, %r456, %r541, %r159;
$L__BB2_102:
	shr.u32 	%r457, %r540, 30;
	shf.l.wrap.b32 	%r458, %r541, %r540, 2;
	shl.b32 	%r459, %r541, 2;
	shr.u32 	%r460, %r458, 31;
	add.s32 	%r461, %r460, %r457;
	neg.s32 	%r462, %r461;
	setp.lt.s32 	%p108, %r155, 0;
	selp.b32 	%r542, %r462, %r461, %p108;
	xor.b32  	%r463, %r458, %r155;
	shr.s32 	%r464, %r458, 31;
	xor.b32  	%r465, %r464, %r458;
	xor.b32  	%r466, %r464, %r459;
	cvt.u64.u32 	%rd309, %r465;
	shl.b64 	%rd310, %rd309, 32;
	cvt.u64.u32 	%rd311, %r466;
	or.b64  	%rd312, %rd310, %rd311;
	cvt.rn.f64.s64 	%fd64, %rd312;
	mul.f64 	%fd65, %fd64, 0d3BF921FB54442D19;
	cvt.rn.f32.f64 	%f371, %fd65;
	neg.f32 	%f372, %f371;
	setp.lt.s32 	%p109, %r463, 0;
	selp.f32 	%f496, %f372, %f371, %p109;
$L__BB2_103:
	mul.rn.f32 	%f374, %f496, %f496;
	and.b32  	%r468, %r542, 1;
	setp.eq.b32 	%p111, %r468, 1;
	selp.f32 	%f375, 0f3F800000, %f496, %p111;
	fma.rn.f32 	%f376, %f374, %f375, 0f00000000;
	fma.rn.f32 	%f377, %f374, 0f37CBAC00, 0fBAB607ED;
	selp.f32 	%f378, %f377, 0fB94D4153, %p111;
	selp.f32 	%f379, 0f3D2AAABB, 0f3C0885E4, %p111;
	fma.rn.f32 	%f380, %f378, %f374, %f379;
	selp.f32 	%f381, 0fBEFFFFFF, 0fBE2AAAA8, %p111;
	fma.rn.f32 	%f382, %f380, %f374, %f381;
	fma.rn.f32 	%f383, %f382, %f376, %f375;
	and.b32  	%r469, %r542, 2;
	setp.eq.s32 	%p112, %r469, 0;
	mov.f32 	%f384, 0f00000000;
	sub.f32 	%f385, %f384, %f383;
	selp.f32 	%f386, %f383, %f385, %p112;
	mul.f32 	%f387, %f68, %f386;
	mul.f32 	%f388, %f20, %f387;
	sub.f32 	%f72, %f64, %f388;
	@%p24 bra 	$L__BB2_111;
	setp.neu.f32 	%p113, %f25, 0f7F800000;
	@%p113 bra 	$L__BB2_106;
	mov.f32 	%f391, 0f00000000;
	mul.rn.f32 	%f497, %f23, %f391;
	mov.b32 	%r546, 0;
	bra.uni 	$L__BB2_111;
$L__BB2_106:
	mov.b32 	%r168, %f23;
	shl.b32 	%r471, %r168, 8;
	or.b32  	%r169, %r471, -2147483648;
	mov.b64 	%rd395, 0;
	mov.b32 	%r543, 0;
$L__BB2_107:
	.pragma "nounroll";
	mul.wide.u32 	%rd314, %r543, 4;
	mov.u64 	%rd315, __cudart_i2opi_f;
	add.s64 	%rd316, %rd315, %rd314;
	ld.global.nc.u32 	%r472, [%rd316];
	mad.wide.u32 	%rd317, %r472, %r169, %rd395;
	shr.u64 	%rd395, %rd317, 32;
	add.s64 	%rd318, %rd3, %rd314;
	st.local.u32 	[%rd318], %rd317;
	add.s32 	%r543, %r543, 1;
	setp.ne.s32 	%p114, %r543, 6;
	@%p114 bra 	$L__BB2_107;
	shr.u32 	%r473, %r168, 23;
	st.local.u32 	[%rd3+24], %rd395;
	and.b32  	%r172, %r473, 31;
	and.b32  	%r474, %r473, 224;
	add.s32 	%r475, %r474, -128;
	shr.u32 	%r476, %r475, 5;
	mul.wide.u32 	%rd319, %r476, 4;
	sub.s64 	%rd62, %rd3, %rd319;
	ld.local.u32 	%r544, [%rd62+24];
	ld.local.u32 	%r545, [%rd62+20];
	setp.eq.s32 	%p115, %r172, 0;
	@%p115 bra 	$L__BB2_110;
	shf.l.wrap.b32 	%r544, %r545, %r544, %r172;
	ld.local.u32 	%r477, [%rd62+16];
	shf.l.wrap.b32 	%r545, %r477, %r545, %r172;
$L__BB2_110:
	shr.u32 	%r478, %r544, 30;
	shf.l.wrap.b32 	%r479, %r545, %r544, 2;
	shl.b32 	%r480, %r545, 2;
	shr.u32 	%r481, %r479, 31;
	add.s32 	%r482, %r481, %r478;
	neg.s32 	%r483, %r482;
	setp.lt.s32 	%p116, %r168, 0;
	selp.b32 	%r546, %r483, %r482, %p116;
	xor.b32  	%r484, %r479, %r168;
	shr.s32 	%r485, %r479, 31;
	xor.b32  	%r486, %r485, %r479;
	xor.b32  	%r487, %r485, %r480;
	cvt.u64.u32 	%rd320, %r486;
	shl.b64 	%rd321, %rd320, 32;
	cvt.u64.u32 	%rd322, %r487;
	or.b64  	%rd323, %rd321, %rd322;
	cvt.rn.f64.s64 	%fd66, %rd323;
	mul.f64 	%fd67, %fd66, 0d3BF921FB54442D19;
	cvt.rn.f32.f64 	%f389, %fd67;
	neg.f32 	%f390, %f389;
	setp.lt.s32 	%p117, %r484, 0;
	selp.f32 	%f497, %f390, %f389, %p117;
$L__BB2_111:
	ld.param.u64 	%rd379, [_Z13update_stressiiiiiiffffPfS_S_S_S_S_iS_S_S_S_S_S_S_S_S_S_S_S_S_S_S_S_S_S_S_S_iiiiiiibS_S__param_32];
	ld.param.u64 	%rd378, [_Z13update_stressiiiiiiffffPfS_S_S_S_S_iS_S_S_S_S_S_S_S_S_S_S_S_S_S_S_S_S_S_S_S_iiiiiiibS_S__param_31];
	ld.param.u64 	%rd377, [_Z13update_stressiiiiiiffffPfS_S_S_S_S_iS_S_S_S_S_S_S_S_S_S_S_S_S_S_S_S_S_S_S_S_iiiiiiibS_S__param_28];
	ld.param.u64 	%rd376, [_Z13update_stressiiiiiiffffPfS_S_S_S_S_iS_S_S_S_S_S_S_S_S_S_S_S_S_S_S_S_S_S_S_S_iiiiiiibS_S__param_27];
	ld.param.u64 	%rd375, [_Z13update_stressiiiiiiffffPfS_S_S_S_S_iS_S_S_S_S_S_S_S_S_S_S_S_S_S_S_S_S_S_S_S_iiiiiiibS_S__param_26];
	ld.param.u64 	%rd374, [_Z13update_stressiiiiiiffffPfS_S_S_S_S_iS_S_S_S_S_S_S_S_S_S_S_S_S_S_S_S_S_S_S_S_iiiiiiibS_S__param_25];
	ld.param.u64 	%rd373, [_Z13update_stressiiiiiiffffPfS_S_S_S_S_iS_S_S_S_S_S_S_S_S_S_S_S_S_S_S_S_S_S_S_S_iiiiiiibS_S__param_24];
	ld.param.u64 	%rd372, [_Z13update_stressiiiiiiffffPfS_S_S_S_S_iS_S_S_S_S_S_S_S_S_S_S_S_S_S_S_S_S_S_S_S_iiiiiiibS_S__param_23];
	ld.param.u64 	%rd371, [_Z13update_stressiiiiiiffffPfS_S_S_S_S_iS_S_S_S_S_S_S_S_S_S_S_S_S_S_S_S_S_S_S_S_iiiiiiibS_S__param_22];
	ld.param.u64 	%rd370, [_Z13update_stressiiiiiiffffPfS_S_S_S_S_iS_S_S_S_S_S_S_S_S_S_S_S_S_S_S_S_S_S_S_S_iiiiiiibS_S__param_21];
	ld.param.u64 	%rd369, [_Z13update_stressiiiiiiffffPfS_S_S_S_S_iS_S_S_S_S_S_S_S_S_S_S_S_S_S_S_S_S_S_S_S_iiiiiiibS_S__param_20];
	ld.param.u64 	%rd368, [_Z13update_stressiiiiiiffffPfS_S_S_S_S_iS_S_S_S_S_S_S_S_S_S_S_S_S_S_S_S_S_S_S_S_iiiiiiibS_S__param_19];
	ld.param.u64 	%rd367, [_Z13update_stressiiiiiiffffPfS_S_S_S_S_iS_S_S_S_S_S_S_S_S_S_S_S_S_S_S_S_S_S_S_S_iiiiiiibS_S__param_18];
	ld.param.u64 	%rd366, [_Z13update_stressiiiiiiffffPfS_S_S_S_S_iS_S_S_S_S_S_S_S_S_S_S_S_S_S_S_S_S_S_S_S_iiiiiiibS_S__param_17];
	ld.param.u64 	%rd365, [_Z13update_stressiiiiiiffffPfS_S_S_S_S_iS_S_S_S_S_S_S_S_S_S_S_S_S_S_S_S_S_S_S_S_iiiiiiibS_S__param_15];
	ld.param.u64 	%rd364, [_Z13update_stressiiiiiiffffPfS_S_S_S_S_iS_S_S_S_S_S_S_S_S_S_S_S_S_S_S_S_S_S_S_S_iiiiiiibS_S__param_14];
	ld.param.u64 	%rd363, [_Z13update_stressiiiiiiffffPfS_S_S_S_S_iS_S_S_S_S_S_S_S_S_S_S_S_S_S_S_S_S_S_S_S_iiiiiiibS_S__param_13];
	add.s32 	%r489, %r546, 1;
	mul.rn.f32 	%f392, %f497, %f497;
	and.b32  	%r490, %r546, 1;
	setp.eq.b32 	%p118, %r490, 1;
	selp.f32 	%f393, %f497, 0f3F800000, %p118;
	fma.rn.f32 	%f394, %f392, %f393, 0f00000000;
	fma.rn.f32 	%f395, %f392, 0f37CBAC00, 0fBAB607ED;
	selp.f32 	%f396, 0fB94D4153, %f395, %p118;
	selp.f32 	%f397, 0f3C0885E4, 0f3D2AAABB, %p118;
	fma.rn.f32 	%f398, %f396, %f392, %f397;
	selp.f32 	%f399, 0fBE2AAAA8, 0fBEFFFFFF, %p118;
	fma.rn.f32 	%f400, %f398, %f392, %f399;
	fma.rn.f32 	%f401, %f400, %f394, %f393;
	and.b32  	%r491, %r489, 2;
	setp.eq.s32 	%p119, %r491, 0;
	mov.f32 	%f402, 0f00000000;
	sub.f32 	%f403, %f402, %f401;
	selp.f32 	%f404, %f401, %f403, %p119;
	fma.rn.f32 	%f405, %f22, %f404, %f72;
	ld.global.f32 	%f406, [%rd18];
	cvta.to.global.u64 	%rd324, %rd367;
	mul.wide.u32 	%rd325, %r16, 4;
	add.s64 	%rd326, %rd324, %rd325;
	ld.global.f32 	%f407, [%rd326];
	mul.f32 	%f408, %f406, %f407;
	ld.global.f32 	%f409, [%rd19];
	cvta.to.global.u64 	%rd327, %rd365;
	add.s64 	%rd328, %rd327, %rd325;
	ld.global.f32 	%f410, [%rd328];
	mul.f32 	%f411, %f409, %f410;
	mul.f32 	%f412, %f410, %f411;
	fma.rn.f32 	%f413, %f484, 0f40000000, 0f3F800000;
	mul.f32 	%f414, %f413, %f412;
	mul.f32 	%f415, %f1, %f414;
	mul.f32 	%f416, %f48, %f415;
	sub.f32 	%f417, %f408, %f416;
	cvta.to.global.u64 	%rd329, %rd366;
	add.s64 	%rd330, %rd329, %rd325;
	st.global.f32 	[%rd330], %f417;
	cvta.to.global.u64 	%rd331, %rd379;
	mul.wide.u32 	%rd332, %r496, 4;
	add.s64 	%rd333, %rd331, %rd332;
	ld.global.f32 	%f418, [%rd333];
	cvta.to.global.u64 	%rd334, %rd369;
	add.s64 	%rd335, %rd334, %rd325;
	ld.global.f32 	%f419, [%rd335];
	mul.f32 	%f420, %f418, %f419;
	cvta.to.global.u64 	%rd336, %rd378;
	add.s64 	%rd337, %rd336, %rd332;
	ld.global.f32 	%f421, [%rd337];
	ld.global.f32 	%f422, [%rd328];
	mul.f32 	%f423, %f421, %f422;
	mul.f32 	%f424, %f422, %f423;
	mul.f32 	%f425, %f413, %f424;
	mul.f32 	%f426, %f2, %f425;
	mul.f32 	%f427, %f56, %f426;
	sub.f32 	%f428, %f420, %f427;
	cvta.to.global.u64 	%rd338, %rd368;
	add.s64 	%rd339, %rd338, %rd325;
	st.global.f32 	[%rd339], %f428;
	ld.global.f32 	%f429, [%rd20];
	cvta.to.global.u64 	%rd340, %rd371;
	add.s64 	%rd341, %rd340, %rd325;
	ld.global.f32 	%f430, [%rd341];
	mul.f32 	%f431, %f429, %f430;
	ld.global.f32 	%f432, [%rd21];
	ld.global.f32 	%f433, [%rd328];
	mul.f32 	%f434, %f432, %f433;
	mul.f32 	%f435, %f433, %f434;
	fma.rn.f32 	%f436, %f485, 0f40000000, 0f3F800000;
	sqrt.rn.f32 	%f437, %f436;
	mul.f32 	%f438, %f437, %f435;
	mul.f32 	%f439, %f3, %f438;
	mul.f32 	%f440, %f405, %f439;
	sub.f32 	%f441, %f431, %f440;
	cvta.to.global.u64 	%rd342, %rd370;
	add.s64 	%rd343, %rd342, %rd325;
	st.global.f32 	[%rd343], %f441;
	ld.global.f32 	%f442, [%rd18];
	cvta.to.global.u64 	%rd344, %rd373;
	add.s64 	%rd345, %rd344, %rd325;
	ld.global.f32 	%f443, [%rd345];
	mul.f32 	%f444, %f442, %f443;
	ld.global.f32 	%f445, [%rd19];
	ld.global.f32 	%f446, [%rd328];
	mul.f32 	%f447, %f445, %f446;
	mul.f32 	%f448, %f446, %f447;
	mul.f32 	%f449, %f437, %f448;
	mul.f32 	%f450, %f1, %f449;
	mul.f32 	%f451, %f48, %f450;
	sub.f32 	%f452, %f444, %f451;
	cvta.to.global.u64 	%rd346, %rd372;
	add.s64 	%rd347, %rd346, %rd325;
	st.global.f32 	[%rd347], %f452;
	ld.global.f32 	%f453, [%rd333];
	cvta.to.global.u64 	%rd348, %rd375;
	add.s64 	%rd349, %rd348, %rd325;
	ld.global.f32 	%f454, [%rd349];
	mul.f32 	%f455, %f453, %f454;
	ld.global.f32 	%f456, [%rd337];
	ld.global.f32 	%f457, [%rd328];
	mul.f32 	%f458, %f456, %f457;
	mul.f32 	%f459, %f457, %f458;
	mul.f32 	%f460, %f437, %f459;
	mul.f32 	%f461, %f2, %f460;
	mul.f32 	%f462, %f56, %f461;
	sub.f32 	%f463, %f455, %f462;
	cvta.to.global.u64 	%rd350, %rd374;
	add.s64 	%rd351, %rd350, %rd325;
	st.global.f32 	[%rd351], %f463;
	ld.global.f32 	%f464, [%rd20];
	cvta.to.global.u64 	%rd352, %rd377;
	add.s64 	%rd353, %rd352, %rd325;
	ld.global.f32 	%f465, [%rd353];
	mul.f32 	%f466, %f464, %f465;
	ld.global.f32 	%f467, [%rd21];
	ld.global.f32 	%f468, [%rd328];
	mul.f32 	%f469, %f467, %f468;
	mul.f32 	%f470, %f468, %f469;
	mul.f32 	%f471, %f3, %f470;
	mul.f32 	%f472, %f405, %f471;
	sub.f32 	%f473, %f466, %f472;
	cvta.to.global.u64 	%rd354, %rd376;
	add.s64 	%rd355, %rd354, %rd325;
	st.global.f32 	[%rd355], %f473;
	ld.global.f32 	%f474, [%rd330];
	ld.global.f32 	%f475, [%rd339];
	add.f32 	%f476, %f474, %f475;
	ld.global.f32 	%f477, [%rd343];
	add.f32 	%f478, %f476, %f477;
	cvta.to.global.u64 	%rd356, %rd363;
	add.s64 	%rd357, %rd356, %rd325;
	st.global.f32 	[%rd357], %f478;
	ld.global.f32 	%f479, [%rd347];
	ld.global.f32 	%f480, [%rd351];
	add.f32 	%f481, %f479, %f480;
	ld.global.f32 	%f482, [%rd355];
	add.f32 	%f483, %f481, %f482;
	cvta.to.global.u64 	%rd358, %rd364;
	add.s64 	%rd359, %rd358, %rd325;
	st.global.f32 	[%rd359], %f483;
$L__BB2_112:
	add.s32 	%r496, %r496, 1;
	setp.ne.s32 	%p120, %r496, %r183;
	@%p120 bra 	$L__BB2_2;
$L__BB2_113:
	ret;

}
	// .globl	_Z6get_d0fffiiiiPf
.visible .entry _Z6get_d0fffiiiiPf(
	.param .f32 _Z6get_d0fffiiiiPf_param_0,
	.param .f32 _Z6get_d0fffiiiiPf_param_1,
	.param .f32 _Z6get_d0fffiiiiPf_param_2,
	.param .u32 _Z6get_d0fffiiiiPf_param_3,
	.param .u32 _Z6get_d0fffiiiiPf_param_4,
	.param .u32 _Z6get_d0fffiiiiPf_param_5,
	.param .u32 _Z6get_d0fffiiiiPf_param_6,
	.param .u64 .ptr .align 1 _Z6get_d0fffiiiiPf_param_7
)
{
	.reg .pred 	%p<5>;
	.reg .b32 	%r<38>;
	.reg .b32 	%f<8>;
	.reg .b64 	%rd<5>;
	.reg .b64 	%fd<55>;

	ld.param.f32 	%f2, [_Z6get_d0fffiiiiPf_param_0];
	ld.param.f32 	%f3, [_Z6get_d0fffiiiiPf_param_1];
	ld.param.f32 	%f4, [_Z6get_d0fffiiiiPf_param_2];
	ld.param.u32 	%r13, [_Z6get_d0fffiiiiPf_param_3];
	ld.param.u32 	%r14, [_Z6get_d0fffiiiiPf_param_4];
	ld.param.u32 	%r15, [_Z6get_d0fffiiiiPf_param_5];
	ld.param.u32 	%r11, [_Z6get_d0fffiiiiPf_param_6];
	ld.param.u64 	%rd1, [_Z6get_d0fffiiiiPf_param_7];
	cvta.to.global.u64 	%rd2, %rd1;
	mul.lo.s32 	%r16, %r14, %r13;
	mul.lo.s32 	%r17, %r16, %r15;
	shr.u32 	%r18, %r17, 31;
	add.s32 	%r19, %r17, %r18;
	shr.s32 	%r20, %r19, 1;
	mul.wide.s32 	%rd3, %r20, 4;
	add.s64 	%rd4, %rd2, %rd3;
	ld.global.f32 	%f1, [%rd4];
	mov.f64 	%fd52, 0d40F86A0000000000;
	{
	.reg .b32 %temp; 
	mov.b64 	{%temp, %r34}, %fd52;
	}
	{
	.reg .b32 %temp; 
	mov.b64 	{%r35, %temp}, %fd52;
	}
	setp.gt.s32 	%p1, %r34, 1048575;
	mov.b32 	%r36, -1023;
	@%p1 bra 	$L__BB3_2;
	mov.f64 	%fd52, 0d44586A0000000000;
	{
	.reg .b32 %temp; 
	mov.b64 	{%temp, %r34}, %fd52;
	}
	{
	.reg .b32 %temp; 
	mov.b64 	{%r35, %temp}, %fd52;
	}
	mov.b32 	%r36, -1077;
$L__BB3_2:
	add.s32 	%r22, %r34, -1;
	setp.gt.u32 	%p2, %r22, 2146435070;
	@%p2 bra 	$L__BB3_6;
	shr.u32 	%r25, %r34, 20;
	add.s32 	%r37, %r36, %r25;
	and.b32  	%r26, %r34, 1048575;
	or.b32  	%r27, %r26, 1072693248;
	mov.b64 	%fd53, {%r35, %r27};
	setp.lt.u32 	%p4, %r27, 1073127583;
	@%p4 bra 	$L__BB3_5;
	{
	.reg .b32 %temp; 
	mov.b64 	{%r28, %temp}, %fd53;
	}
	{
	.reg .b32 %temp; 
	mov.b64 	{%temp, %r29}, %fd53;
	}
	add.s32 	%r30, %r29, -1048576;
	mov.b64 	%fd53, {%r28, %r30};
	add.s32 	%r37, %r37, 1;
$L__BB3_5:
	add.f64 	%fd11, %fd53, 0dBFF0000000000000;
	add.f64 	%fd12, %fd53, 0d3FF0000000000000;
	rcp.approx.ftz.f64 	%fd13, %fd12;
	neg.f64 	%fd14, %fd12;
	fma.rn.f64 	%fd15, %fd14, %fd13, 0d3FF0000000000000;
	fma.rn.f64 	%fd16, %fd15, %fd15, %fd15;
	fma.rn.f64 	%fd17, %fd16, %fd13, %fd13;
	mul.f64 	%fd18, %fd11, %fd17;
	fma.rn.f64 	%fd19, %fd11, %fd17, %fd18;
	mul.f64 	%fd20, %fd19, %fd19;
	fma.rn.f64 	%fd21, %fd20, 0d3EB1380B3AE80F1E, 0d3ED0EE258B7A8B04;
	fma.rn.f64 	%fd22, %fd21, %fd20, 0d3EF3B2669F02676F;
	fma.rn.f64 	%fd23, %fd22, %fd20, 0d3F1745CBA9AB0956;
	fma.rn.f64 	%fd24, %fd23, %fd20, 0d3F3C71C72D1B5154;
	fma.rn.f64 	%fd25, %fd24, %fd20, 0d3F624924923BE72D;
	fma.rn.f64 	%fd26, %fd25, %fd20, 0d3F8999999999A3C4;
	fma.rn.f64 	%fd27, %fd26, %fd20, 0d3FB5555555555554;
	sub.f64 	%fd28, %fd11, %fd19;
	add.f64 	%fd29, %fd28, %fd28;
	neg.f64 	%fd30, %fd19;
	fma.rn.f64 	%fd31, %fd30, %fd11, %fd29;
	mul.f64 	%fd32, %fd17, %fd31;
	mul.f64 	%fd33, %fd20, %fd27;
	fma.rn.f64 	%fd34, %fd33, %fd19, %fd32;
	xor.b32  	%r31, %r37, -2147483648;
	mov.b32 	%r32, 1127219200;
	mov.b64 	%fd35, {%r31, %r32};
	mov.b32 	%r33, -2147483648;
	mov.b64 	%fd36, {%r33, %r32};
	sub.f64 	%fd37, %fd35, %fd36;
	fma.rn.f64 	%fd38, %fd37, 0d3FE62E42FEFA39EF, %fd19;
	fma.rn.f64 	%fd39, %fd37, 0dBFE62E42FEFA39EF, %fd38;
	sub.f64 	%fd40, %fd39, %fd19;
	sub.f64 	%fd41, %fd34, %fd40;
	fma.rn.f64 	%fd42, %fd37, 0d3C7ABC9E3B39803F, %fd41;
	add.f64 	%fd54, %fd38, %fd42;
	bra.uni 	$L__BB3_7;
$L__BB3_6:
	fma.rn.f64 	%fd10, %fd52, 0d7FF0000000000000, 0d7FF0000000000000;
	{
	.reg .b32 %temp; 
	mov.b64 	{%temp, %r23}, %fd52;
	}
	and.b32  	%r24, %r23, 2147483647;
	setp.eq.s32 	%p3, %r24, 0;
	selp.f64 	%fd54, 0dFFF0000000000000, %fd10, %p3;
$L__BB3_7:
	cvt.f64.f32 	%fd43, %f1;
	mul.f64 	%fd44, %fd43, 0d4024000000000000;
	mul.f64 	%fd45, %fd44, %fd54;
	cvt.rn.f64.s32 	%fd46, %r11;
	add.f64 	%fd47, %fd46, %fd46;
	add.f32 	%f5, %f2, %f3;
	add.f32 	%f6, %f5, %f4;
	cvt.f64.f32 	%fd48, %f6;
	div.rn.f64 	%fd49, %fd48, 0d4008000000000000;
	mul.f64 	%fd50, %fd49, %fd47;
	div.rn.f64 	%fd51, %fd45, %fd50;
	cvt.rn.f32.f64 	%f7, %fd51;
	st.global.f32 	[d0], %f7;
	ret;

}
	// .globl	_Z13initial_coffefiPfS_S_S_i
.visible .entry _Z13initial_coffefiPfS_S_S_i(
	.param .f32 _Z13initial_coffefiPfS_S_S_i_param_0,
	.param .u32 _Z13initial_coffefiPfS_S_S_i_param_1,
	.param .u64 .ptr .align 1 _Z13initial_coffefiPfS_S_S_i_param_2,
	.param .u64 .ptr .align 1 _Z13initial_coffefiPfS_S_S_i_param_3,
	.param .u64 .ptr .align 1 _Z13initial_coffefiPfS_S_S_i_param_4,
	.param .u64 .ptr .align 1 _Z13initial_coffefiPfS_S_S_i_param_5,
	.param .u32 _Z13initial_coffefiPfS_S_S_i_param_6
)
{
	.reg .pred 	%p<56>;
	.reg .b32 	%r<81>;
	.reg .b32 	%f<26>;
	.reg .b64 	%rd<26>;
	.reg .b64 	%fd<127>;

	ld.param.f32 	%f5, [_Z13initial_coffefiPfS_S_S_i_param_0];
	ld.param.u32 	%r12, [_Z13initial_coffefiPfS_S_S_i_param_1];
	ld.param.u64 	%rd5, [_Z13initial_coffefiPfS_S_S_i_param_2];
	ld.param.u64 	%rd6, [_Z13initial_coffefiPfS_S_S_i_param_3];
	ld.param.u64 	%rd7, [_Z13initial_coffefiPfS_S_S_i_param_4];
	ld.param.u64 	%rd8, [_Z13initial_coffefiPfS_S_S_i_param_5];
	ld.param.u32 	%r13, [_Z13initial_coffefiPfS_S_S_i_param_6];
	cvta.to.global.u64 	%rd1, %rd8;
	cvta.to.global.u64 	%rd2, %rd7;
	cvta.to.global.u64 	%rd3, %rd6;
	cvta.to.global.u64 	%rd4, %rd5;
	mov.u32 	%r14, %tid.x;
	mov.u32 	%r15, %ntid.x;
	mov.u32 	%r16, %ctaid.x;
	mad.lo.s32 	%r1, %r15, %r16, %r14;
	shl.b32 	%r17, %r13, 1;
	add.s32 	%r2, %r17, %r12;
	setp.ge.s32 	%p1, %r1, %r2;
	@%p1 bra 	$L__BB4_34;
	setp.le.s32 	%p2, %r13, %r1;
	@%p2 bra 	$L__BB4_17;
	ld.global.f32 	%f16, [d0];
	mul.f32 	%f1, %f5, %f16;
	cvt.rn.f64.s32 	%fd1, %r13;
	add.f64 	%fd78, %fd1, 0dBFE0000000000000;
	cvt.rn.f64.s32 	%fd79, %r1;
	sub.f64 	%fd80, %fd78, %fd79;
	div.rn.f64 	%fd2, %fd80, %fd1;
	{
	.reg .b32 %temp; 
	mov.b64 	{%temp, %r3}, %fd2;
	}
	mov.f64 	%fd81, 0d4000000000000000;
	{
	.reg .b32 %temp; 
	mov.b64 	{%temp, %r50}, %fd81;
	}
	and.b32  	%r5, %r50, 2146435072;
	setp.eq.s32 	%p30, %r5, 1062207488;
	abs.f64 	%fd3, %fd2;
	{ // callseq 3, 0
	.param .b64 param0;
	st.param.f64 	[param0], %fd3;
	.param .b64 retval0;
	call.uni (retval0), 
	__internal_accurate_pow, 
	(
	param0
	);
	ld.param.f64 	%fd82, [retval0];
	} // callseq 3
	setp.lt.s32 	%p31, %r3, 0;
	neg.f64 	%fd84, %fd82;
	selp.f64 	%fd85, %fd84, %fd82, %p30;
	selp.f64 	%fd120, %fd85, %fd82, %p31;
	setp.neu.f64 	%p32, %fd2, 0d0000000000000000;
	@%p32 bra 	$L__BB4_4;
	setp.eq.s32 	%p33, %r5, 1062207488;
	selp.b32 	%r51, %r3, 0, %p33;
	setp.lt.s32 	%p34, %r50, 0;
	or.b32  	%r52, %r51, 2146435072;
	selp.b32 	%r53, %r52, %r51, %p34;
	mov.b32 	%r54, 0;
	mov.b64 	%fd120, {%r54, %r53};
$L__BB4_4:
	add.f64 	%fd86, %fd2, 0d4000000000000000;
	{
	.reg .b32 %temp; 
	mov.b64 	{%temp, %r55}, %fd86;
	}
	and.b32  	%r56, %r55, 2146435072;
	setp.ne.s32 	%p35, %r56, 2146435072;
	@%p35 bra 	$L__BB4_9;
	setp.num.f64 	%p36, %fd2, %fd2;
	@%p36 bra 	$L__BB4_7;
	mov.f64 	%fd87, 0d4000000000000000;
	add.rn.f64 	%fd120, %fd2, %fd87;
	bra.uni 	$L__BB4_9;
$L__BB4_7:
	setp.neu.f64 	%p37, %fd3, 0d7FF0000000000000;
	@%p37 bra 	$L__BB4_9;
	setp.lt.s32 	%p38, %r3, 0;
	setp.eq.s32 	%p39, %r5, 1062207488;
	setp.lt.s32 	%p40, %r50, 0;
	selp.b32 	%r58, 0, 2146435072, %p40;
	and.b32  	%r59, %r50, 2147483647;
	setp.ne.s32 	%p41, %r59, 1071644672;
	or.b32  	%r60, %r58, -2147483648;
	selp.b32 	%r61, %r60, %r58, %p41;
	selp.b32 	%r62, %r61, %r58, %p39;
	selp.b32 	%r63, %r62, %r58, %p38;
	mov.b32 	%r64, 0;
	mov.b64 	%fd120, {%r64, %r63};
$L__BB4_9:
	setp.eq.s32 	%p42, %r5, 1062207488;
	setp.eq.f64 	%p43, %fd2, 0d3FF0000000000000;
	selp.f64 	%fd88, 0d3FF0000000000000, %fd120, %p43;
	cvt.f64.f32 	%fd89, %f1;
	mul.f64 	%fd90, %fd88, %fd89;
	fma.rn.f64 	%fd91, %fd90, 0d3FE0000000000000, 0d3FF0000000000000;
	rcp.rn.f64 	%fd92, %fd91;
	cvt.rn.f32.f64 	%f17, %fd92;
	mul.wide.s32 	%rd20, %r1, 4;
	add.s64 	%rd21, %rd4, %rd20;
	st.global.f32 	[%rd21], %f17;
	cvt.f64.f32 	%fd93, %f17;
	ld.global.f32 	%f18, [d0];
	mul.f32 	%f19, %f5, %f18;
	cvt.f64.f32 	%fd94, %f19;
	mul.f64 	%fd95, %fd88, %fd94;
	mul.f64 	%fd96, %fd95, 0d3FE0000000000000;
	mov.f64 	%fd97, 0d3FF0000000000000;
	sub.f64 	%fd98, %fd97, %fd96;
	mul.f64 	%fd99, %fd98, %fd93;
	cvt.rn.f32.f64 	%f20, %fd99;
	add.s64 	%rd22, %rd3, %rd20;
	st.global.f32 	[%rd22], %f20;
	ld.global.f32 	%f21, [d0];
	mul.f32 	%f2, %f5, %f21;
	sub.s32 	%r66, %r13, %r1;
	cvt.rn.f64.s32 	%fd100, %r66;
	div.rn.f64 	%fd10, %fd100, %fd1;
	{
	.reg .b32 %temp; 
	mov.b64 	{%temp, %r6}, %fd10;
	}
	abs.f64 	%fd11, %fd10;
	{ // callseq 4, 0
	.param .b64 param0;
	st.param.f64 	[param0], %fd11;
	.param .b64 retval0;
	call.uni (retval0), 
	__internal_accurate_pow, 
	(
	param0
	);
	ld.param.f64 	%fd101, [retval0];
	} // callseq 4
	setp.lt.s32 	%p44, %r6, 0;
	neg.f64 	%fd103, %fd101;
	selp.f64 	%fd104, %fd103, %fd101, %p42;
	selp.f64 	%fd122, %fd104, %fd101, %p44;
	setp.neu.f64 	%p45, %fd10, 0d0000000000000000;
	@%p45 bra 	$L__BB4_11;
	setp.eq.s32 	%p46, %r5, 1062207488;
	selp.b32 	%r67, %r6, 0, %p46;
	setp.lt.s32 	%p47, %r50, 0;
	or.b32  	%r68, %r67, 2146435072;
	selp.b32 	%r69, %r68, %r67, %p47;
	mov.b32 	%r70, 0;
	mov.b64 	%fd122, {%r70, %r69};
$L__BB4_11:
	add.f64 	%fd105, %fd10, 0d4000000000000000;
	{
	.reg .b32 %temp; 
	mov.b64 	{%temp, %r71}, %fd105;
	}
	and.b32  	%r72, %r71, 2146435072;
	setp.ne.s32 	%p48, %r72, 2146435072;
	@%p48 bra 	$L__BB4_16;
	setp.num.f64 	%p49, %fd10, %fd10;
	@%p49 bra 	$L__BB4_14;
	mov.f64 	%fd106, 0d4000000000000000;
	add.rn.f64 	%fd122, %fd10, %fd106;
	bra.uni 	$L__BB4_16;
$L__BB4_14:
	setp.neu.f64 	%p50, %fd11, 0d7FF0000000000000;
	@%p50 bra 	$L__BB4_16;
	setp.lt.s32 	%p51, %r6, 0;
	setp.eq.s32 	%p52, %r5, 1062207488;
	setp.lt.s32 	%p53, %r50, 0;
	selp.b32 	%r74, 0, 2146435072, %p53;
	and.b32  	%r75, %r50, 2147483647;
	setp.ne.s32 	%p54, %r75, 1071644672;
	or.b32  	%r76, %r74, -2147483648;
	selp.b32 	%r77, %r76, %r74, %p54;
	selp.b32 	%r78, %r77, %r74, %p52;
	selp.b32 	%r79, %r78, %r74, %p51;
	mov.b32 	%r80, 0;
	mov.b64 	%fd122, {%r80, %r79};
$L__BB4_16:
	setp.eq.f64 	%p55, %fd10, 0d3FF0000000000000;
	selp.f64 	%fd107, 0d3FF0000000000000, %fd122, %p55;
	cvt.f64.f32 	%fd108, %f2;
	mul.f64 	%fd109, %fd107, %fd108;
	fma.rn.f64 	%fd110, %fd109, 0d3FE0000000000000, 0d3FF0000000000000;
	rcp.rn.f64 	%fd111, %fd110;
	cvt.rn.f32.f64 	%f22, %fd111;
	add.s64 	%rd24, %rd2, %rd20;
	st.global.f32 	[%rd24], %f22;
	cvt.f64.f32 	%fd112, %f22;
	ld.global.f32 	%f23, [d0];
	mul.f32 	%f24, %f5, %f23;
	cvt.f64.f32 	%fd113, %f24;
	mul.f64 	%fd114, %fd107, %fd113;
	mul.f64 	%fd115, %fd114, 0d3FE0000000000000;
	mov.f64 	%fd116, 0d3FF0000000000000;
	sub.f64 	%fd117, %fd116, %fd115;
	mul.f64 	%fd118, %fd117, %fd112;
	cvt.rn.f32.f64 	%f25, %fd118;
	add.s64 	%rd25, %rd1, %rd20;
	st.global.f32 	[%rd25], %f25;
	bra.uni 	$L__BB4_34;
$L__BB4_17:
	sub.s32 	%r7, %r2, %r13;
	setp.ge.s32 	%p3, %r1, %r7;
	@%p3 bra 	$L__BB4_19;
	mul.wide.s32 	%rd15, %r1, 4;
	add.s64 	%rd16, %rd4, %rd15;
	mov.b32 	%r49, 1065353216;
	st.global.u32 	[%rd16], %r49;
	add.s64 	%rd17, %rd3, %rd15;
	st.global.u32 	[%rd17], %r49;
	add.s64 	%rd18, %rd2, %rd15;
	st.global.u32 	[%rd18], %r49;
	add.s64 	%rd19, %rd1, %rd15;
	st.global.u32 	[%rd19], %r49;
	bra.uni 	$L__BB4_34;
$L__BB4_19:
	ld.global.f32 	%f6, [d0];
	mul.f32 	%f3, %f5, %f6;
	cvt.rn.f64.s32 	%fd35, %r1;
	add.f64 	%fd36, %fd35, 0d3FE0000000000000;
	cvt.rn.f64.s32 	%fd37, %r12;
	sub.f64 	%fd38, %fd36, %fd37;
	cvt.rn.f64.s32 	%fd18, %r13;
	sub.f64 	%fd39, %fd38, %fd18;
	div.rn.f64 	%fd19, %fd39, %fd18;
	{
	.reg .b32 %temp; 
	mov.b64 	{%temp, %r8}, %fd19;
	}
	mov.f64 	%fd40, 0d4000000000000000;
	{
	.reg .b32 %temp; 
	mov.b64 	{%temp, %r18}, %fd40;
	}
	and.b32  	%r10, %r18, 2146435072;
	setp.eq.s32 	%p4, %r10, 1062207488;
	abs.f64 	%fd20, %fd19;
	{ // callseq 1, 0
	.param .b64 param0;
	st.param.f64 	[param0], %fd20;
	.param .b64 retval0;
	call.uni (retval0), 
	__internal_accurate_pow, 
	(
	param0
	);
	ld.param.f64 	%fd41, [retval0];
	} // callseq 1
	setp.lt.s32 	%p5, %r8, 0;
	neg.f64 	%fd43, %fd41;
	selp.f64 	%fd44, %fd43, %fd41, %p4;
	selp.f64 	%fd124, %fd44, %fd41, %p5;
	setp.neu.f64 	%p6, %fd19, 0d0000000000000000;
	@%p6 bra 	$L__BB4_21;
	setp.eq.s32 	%p7, %r10, 1062207488;
	selp.b32 	%r19, %r8, 0, %p7;
	setp.lt.s32 	%p8, %r18, 0;
	or.b32  	%r20, %r19, 2146435072;
	selp.b32 	%r21, %r20, %r19, %p8;
	mov.b32 	%r22, 0;
	mov.b64 	%fd124, {%r22, %r21};
$L__BB4_21:
	add.f64 	%fd45, %fd19, 0d4000000000000000;
	{
	.reg .b32 %temp; 
	mov.b64 	{%temp, %r23}, %fd45;
	}
	and.b32  	%r24, %r23, 2146435072;
	setp.ne.s32 	%p9, %r24, 2146435072;
	@%p9 bra 	$L__BB4_26;
	setp.num.f64 	%p10, %fd19, %fd19;
	@%p10 bra 	$L__BB4_24;
	mov.f64 	%fd46, 0d4000000000000000;
	add.rn.f64 	%fd124, %fd19, %fd46;
	bra.uni 	$L__BB4_26;
$L__BB4_24:
	setp.neu.f64 	%p11, %fd20, 0d7FF0000000000000;
	@%p11 bra 	$L__BB4_26;
	setp.lt.s32 	%p12, %r8, 0;
	setp.eq.s32 	%p13, %r10, 1062207488;
	setp.lt.s32 	%p14, %r18, 0;
	selp.b32 	%r26, 0, 2146435072, %p14;
	and.b32  	%r27, %r18, 2147483647;
	setp.ne.s32 	%p15, %r27, 1071644672;
	or.b32  	%r28, %r26, -2147483648;
	selp.b32 	%r29, %r28, %r26, %p15;
	selp.b32 	%r30, %r29, %r26, %p13;
	selp.b32 	%r31, %r30, %r26, %p12;
	mov.b32 	%r32, 0;
	mov.b64 	%fd124, {%r32, %r31};
$L__BB4_26:
	setp.eq.s32 	%p16, %r10, 1062207488;
	setp.eq.f64 	%p17, %fd19, 0d3FF0000000000000;
	selp.f64 	%fd47, 0d3FF0000000000000, %fd124, %p17;
	cvt.f64.f32 	%fd48, %f3;
	mul.f64 	%fd49, %fd47, %fd48;
	fma.rn.f64 	%fd50, %fd49, 0d3FE0000000000000, 0d3FF0000000000000;
	rcp.rn.f64 	%fd51, %fd50;
	cvt.rn.f32.f64 	%f7, %fd51;
	mul.wide.s32 	%rd9, %r1, 4;
	add.s64 	%rd10, %rd4, %rd9;
	st.global.f32 	[%rd10], %f7;
	cvt.f64.f32 	%fd52, %f7;
	ld.global.f32 	%f8, [d0];
	mul.f32 	%f9, %f5, %f8;
	cvt.f64.f32 	%fd53, %f9;
	mul.f64 	%fd54, %fd47, %fd53;
	mul.f64 	%fd55, %fd54, 0d3FE0000000000000;
	mov.f64 	%fd56, 0d3FF0000000000000;
	sub.f64 	%fd57, %fd56, %fd55;
	mul.f64 	%fd58, %fd57, %fd52;
	cvt.rn.f32.f64 	%f10, %fd58;
	add.s64 	%rd11, %rd3, %rd9;
	st.global.f32 	[%rd11], %f10;
	ld.global.f32 	%f11, [d0];
	mul.f32 	%f4, %f5, %f11;
	sub.s32 	%r34, %r1, %r7;
	cvt.rn.f64.s32 	%fd59, %r34;
	div.rn.f64 	%fd27, %fd59, %fd18;
	{
	.reg .b32 %temp; 
	mov.b64 	{%temp, %r11}, %fd27;
	}
	abs.f64 	%fd28, %fd27;
	{ // callseq 2, 0
	.param .b64 param0;
	st.param.f64 	[param0], %fd28;
	.param .b64 retval0;
	call.uni (retval0), 
	__internal_accurate_pow, 
	(
	param0
	);
	ld.param.f64 	%fd60, [retval0];
	} // callseq 2
	setp.lt.s32 	%p18, %r11, 0;
	neg.f64 	%fd62, %fd60;
	selp.f64 	%fd63, %fd62, %fd60, %p16;
	selp.f64 	%fd126, %fd63, %fd60, %p18;
	setp.neu.f64 	%p19, %fd27, 0d0000000000000000;
	@%p19 bra 	$L__BB4_28;
	setp.eq.s32 	%p20, %r10, 1062207488;
	selp.b32 	%r35, %r11, 0, %p20;
	setp.lt.s32 	%p21, %r18, 0;
	or.b32  	%r36, %r35, 2146435072;
	selp.b32 	%r37, %r36, %r35, %p21;
	mov.b32 	%r38, 0;
	mov.b64 	%fd126, {%r38, %r37};
$L__BB4_28:
	add.f64 	%fd64, %fd27, 0d4000000000000000;
	{
	.reg .b32 %temp; 
	mov.b64 	{%temp, %r39}, %fd64;
	}
	and.b32  	%r40, %r39, 2146435072;
	setp.ne.s32 	%p22, %r40, 2146435072;
	@%p22 bra 	$L__BB4_33;
	setp.num.f64 	%p23, %fd27, %fd27;
	@%p23 bra 	$L__BB4_31;
	mov.f64 	%fd65, 0d4000000000000000;
	add.rn.f64 	%fd126, %fd27, %fd65;
	bra.uni 	$L__BB4_33;
$L__BB4_31:
	setp.neu.f64 	%p24, %fd28, 0d7FF0000000000000;
	@%p24 bra 	$L__BB4_33;
	setp.lt.s32 	%p25, %r11, 0;
	setp.eq.s32 	%p26, %r10, 1062207488;
	setp.lt.s32 	%p27, %r18, 0;
	selp.b32 	%r42, 0, 2146435072, %p27;
	and.b32  	%r43, %r18, 2147483647;
	setp.ne.s32 	%p28, %r43, 1071644672;
	or.b32  	%r44, %r42, -2147483648;
	selp.b32 	%r45, %r44, %r42, %p28;
	selp.b32 	%r46, %r45, %r42, %p26;
	selp.b32 	%r47, %r46, %r42, %p25;
	mov.b32 	%r48, 0;
	mov.b64 	%fd126, {%r48, %r47};
$L__BB4_33:
	setp.eq.f64 	%p29, %fd27, 0d3FF0000000000000;
	selp.f64 	%fd66, 0d3FF0000000000000, %fd126, %p29;
	cvt.f64.f32 	%fd67, %f4;
	mul.f64 	%fd68, %fd66, %fd67;
	fma.rn.f64 	%fd69, %fd68, 0d3FE0000000000000, 0d3FF0000000000000;
	rcp.rn.f64 	%fd70, %fd69;
	cvt.rn.f32.f64 	%f12, %fd70;
	add.s64 	%rd13, %rd2, %rd9;
	st.global.f32 	[%rd13], %f12;
	cvt.f64.f32 	%fd71, %f12;
	ld.global.f32 	%f13, [d0];
	mul.f32 	%f14, %f5, %f13;
	cvt.f64.f32 	%fd72, %f14;
	mul.f64 	%fd73, %fd66, %fd72;
	mul.f64 	%fd74, %fd73, 0d3FE0000000000000;
	mov.f64 	%fd75, 0d3FF0000000000000;
	sub.f64 	%fd76, %fd75, %fd74;
	mul.f64 	%fd77, %fd76, %fd71;
	cvt.rn.f32.f64 	%f15, %fd77;
	add.s64 	%rd14, %rd1, %rd9;
	st.global.f32 	[%rd14], %f15;
$L__BB4_34:
	ret;

}
	// .globl	_Z11shot_recordiiiiiiiiiPfS_
.visible .entry _Z11shot_recordiiiiiiiiiPfS_(
	.param .u32 _Z11shot_recordiiiiiiiiiPfS__param_0,
	.param .u32 _Z11shot_recordiiiiiiiiiPfS__param_1,
	.param .u32 _Z11shot_recordiiiiiiiiiPfS__param_2,
	.param .u32 _Z11shot_recordiiiiiiiiiPfS__param_3,
	.param .u32 _Z11shot_recordiiiiiiiiiPfS__param_4,
	.param .u32 _Z11shot_recordiiiiiiiiiPfS__param_5,
	.param .u32 _Z11shot_recordiiiiiiiiiPfS__param_6,
	.param .u32 _Z11shot_recordiiiiiiiiiPfS__param_7,
	.param .u32 _Z11shot_recordiiiiiiiiiPfS__param_8,
	.param .u64 .ptr .align 1 _Z11shot_recordiiiiiiiiiPfS__param_9,
	.param .u64 .ptr .align 1 _Z11shot_recordiiiiiiiiiPfS__param_10
)
{
	.reg .pred 	%p<2>;
	.reg .b32 	%r<21>;
	.reg .b32 	%f<2>;
	.reg .b64 	%rd<9>;

	ld.param.u32 	%r2, [_Z11shot_recordiiiiiiiiiPfS__param_0];
	ld.param.u32 	%r3, [_Z11shot_recordiiiiiiiiiPfS__param_2];
	ld.param.u32 	%r4, [_Z11shot_recordiiiiiiiiiPfS__param_3];
	ld.param.u32 	%r8, [_Z11shot_recordiiiiiiiiiPfS__param_4];
	ld.param.u32 	%r5, [_Z11shot_recordiiiiiiiiiPfS__param_6];
	ld.param.u32 	%r6, [_Z11shot_recordiiiiiiiiiPfS__param_7];
	ld.param.u32 	%r7, [_Z11shot_recordiiiiiiiiiPfS__param_8];
	ld.param.u64 	%rd1, [_Z11shot_recordiiiiiiiiiPfS__param_9];
	ld.param.u64 	%rd2, [_Z11shot_recordiiiiiiiiiPfS__param_10];
	mov.u32 	%r9, %tid.x;
	mov.u32 	%r10, %ntid.x;
	mov.u32 	%r11, %ctaid.x;
	mad.lo.s32 	%r1, %r10, %r11, %r9;
	mul.lo.s32 	%r12, %r8, %r4;
	setp.ge.s32 	%p1, %r1, %r12;
	@%p1 bra 	$L__BB5_2;
	div.s32 	%r13, %r1, %r4;
	mul.lo.s32 	%r14, %r13, %r4;
	sub.s32 	%r15, %r1, %r14;
	cvta.to.global.u64 	%rd3, %rd1;
	cvta.to.global.u64 	%rd4, %rd2;
	add.s32 	%r16, %r15, %r5;
	add.s32 	%r17, %r13, %r5;
	mad.lo.s32 	%r18, %r17, %r2, %r16;
	mad.lo.s32 	%r19, %r18, %r3, %r5;
	mul.wide.s32 	%rd5, %r19, 4;
	add.s64 	%rd6, %rd3, %rd5;
	ld.global.f32 	%f1, [%rd6];
	mad.lo.s32 	%r20, %r1, %r7, %r6;
	mul.wide.s32 	%rd7, %r20, 4;
	add.s64 	%rd8, %rd4, %rd7;
	st.global.f32 	[%rd8], %f1;
$L__BB5_2:
	ret;

}
	// .globl	_Z15mute_directwaveiiifffffiiiiiiPfS_S_ii
.visible .entry _Z15mute_directwaveiiifffffiiiiiiPfS_S_ii(
	.param .u32 _Z15mute_directwaveiiifffffiiiiiiPfS_S_ii_param_0,
	.param .u32 _Z15mute_directwaveiiifffffiiiiiiPfS_S_ii_param_1,
	.param .u32 _Z15mute_directwaveiiifffffiiiiiiPfS_S_ii_param_2,
	.param .f32 _Z15mute_directwaveiiifffffiiiiiiPfS_S_ii_param_3,
	.param .f32 _Z15mute_directwaveiiifffffiiiiiiPfS_S_ii_param_4,
	.param .f32 _Z15mute_directwaveiiifffffiiiiiiPfS_S_ii_param_5,
	.param .f32 _Z15mute_directwaveiiifffffiiiiiiPfS_S_ii_param_6,
	.param .f32 _Z15mute_directwaveiiifffffiiiiiiPfS_S_ii_param_7,
	.param .u32 _Z15mute_directwaveiiifffffiiiiiiPfS_S_ii_param_8,
	.param .u32 _Z15mute_directwaveiiifffffiiiiiiPfS_S_ii_param_9,
	.param .u32 _Z15mute_directwaveiiifffffiiiiiiPfS_S_ii_param_10,
	.param .u32 _Z15mute_directwaveiiifffffiiiiiiPfS_S_ii_param_11,
	.param .u32 _Z15mute_directwaveiiifffffiiiiiiPfS_S_ii_param_12,
	.param .u32 _Z15mute_directwaveiiifffffiiiiiiPfS_S_ii_param_13,
	.param .u64 .ptr .align 1 _Z15mute_directwaveiiifffffiiiiiiPfS_S_ii_param_14,
	.param .u64 .ptr .align 1 _Z15mute_directwaveiiifffffiiiiiiPfS_S_ii_param_15,
	.param .u64 .ptr .align 1 _Z15mute_directwaveiiifffffiiiiiiPfS_S_ii_param_16,
	.param .u32 _Z15mute_directwaveiiifffffiiiiiiPfS_S_ii_param_17,
	.param .u32 _Z15mute_directwaveiiifffffiiiiiiPfS_S_ii_param_18
)
{
	.reg .pred 	%p<42>;
	.reg .b32 	%r<84>;
	.reg .b32 	%f<22>;
	.reg .b64 	%rd<9>;
	.reg .b64 	%fd<55>;

	ld.param.u32 	%r21, [_Z15mute_directwaveiiifffffiiiiiiPfS_S_ii_param_2];
	ld.param.f32 	%f4, [_Z15mute_directwaveiiifffffiiiiiiPfS_S_ii_param_3];
	ld.param.f32 	%f5, [_Z15mute_directwaveiiifffffiiiiiiPfS_S_ii_param_4];
	ld.param.f32 	%f6, [_Z15mute_directwaveiiifffffiiiiiiPfS_S_ii_param_5];
	ld.param.f32 	%f7, [_Z15mute_directwaveiiifffffiiiiiiPfS_S_ii_param_6];
	ld.param.f32 	%f8, [_Z15mute_directwaveiiifffffiiiiiiPfS_S_ii_param_7];
	ld.param.u32 	%r22, [_Z15mute_directwaveiiifffffiiiiiiPfS_S_ii_param_8];
	ld.param.u32 	%r23, [_Z15mute_directwaveiiifffffiiiiiiPfS_S_ii_param_9];
	ld.param.u32 	%r24, [_Z15mute_directwaveiiifffffiiiiiiPfS_S_ii_param_10];
	ld.param.u32 	%r25, [_Z15mute_directwaveiiifffffiiiiiiPfS_S_ii_param_11];
	ld.param.u32 	%r26, [_Z15mute_directwaveiiifffffiiiiiiPfS_S_ii_param_12];
	ld.param.u32 	%r27, [_Z15mute_directwaveiiifffffiiiiiiPfS_S_ii_param_13];
	ld.param.u64 	%rd4, [_Z15mute_directwaveiiifffffiiiiiiPfS_S_ii_param_14];
	ld.param.u64 	%rd5, [_Z15mute_directwaveiiifffffiiiiiiPfS_S_ii_param_15];
	ld.param.u64 	%rd6, [_Z15mute_directwaveiiifffffiiiiiiPfS_S_ii_param_16];
	ld.param.u32 	%r28, [_Z15mute_directwaveiiifffffiiiiiiPfS_S_ii_param_17];
	ld.param.u32 	%r29, [_Z15mute_directwaveiiifffffiiiiiiPfS_S_ii_param_18];
	mov.u32 	%r30, %ctaid.x;
	mov.u32 	%r31, %ntid.x;
	mov.u32 	%r32, %tid.x;
	mad.lo.s32 	%r1, %r30, %r31, %r32;
	mov.u32 	%r33, %ctaid.y;
	mov.u32 	%r34, %ntid.y;
	mov.u32 	%r35, %tid.y;
	mad.lo.s32 	%r2, %r33, %r34, %r35;
	setp.lt.s32 	%p3, %r21, 1;
	@%p3 bra 	$L__BB6_16;
	ld.param.u32 	%r78, [_Z15mute_directwaveiiifffffiiiiiiPfS_S_ii_param_0];
	cvta.to.global.u64 	%rd1, %rd4;
	cvta.to.global.u64 	%rd2, %rd5;
	mad.lo.s32 	%r37, %r2, %r78, %r1;
	mul.lo.s32 	%r81, %r37, %r21;
	cvt.rn.f32.s32 	%f9, %r26;
	mul.f32 	%f1, %f8, %f9;
	mov.f64 	%fd17, 0d4000000000000000;
	{
	.reg .b32 %temp; 
	mov.b64 	{%temp, %r4}, %fd17;
	}
	and.b32  	%r5, %r4, 2146435072;
	setp.eq.s32 	%p4, %r5, 1062207488;
	setp.lt.s32 	%p6, %r4, 0;
	selp.b32 	%r6, 0, 2146435072, %p6;
	and.b32  	%r38, %r4, 2147483647;
	setp.ne.s32 	%p7, %r38, 1071644672;
	and.pred  	%p8, %p4, %p7;
	or.b32  	%r7, %r6, -2147483648;
	cvt.f64.f32 	%fd18, %f1;
	{
	.reg .b32 %temp; 
	mov.b64 	{%temp, %r39}, %fd18;
	}
	abs.f64 	%fd1, %fd18;
	setp.lt.s32 	%p10, %r39, 0;
	and.pred  	%p1, %p10, %p4;
	selp.b32 	%r40, %r39, 0, %p4;
	or.b32  	%r41, %r40, 2146435072;
	selp.b32 	%r42, %r41, %r40, %p6;
	mov.b32 	%r83, 0;
	mov.b64 	%fd2, {%r83, %r42};
	add.f64 	%fd19, %fd18, 0d4000000000000000;
	{
	.reg .b32 %temp; 
	mov.b64 	{%temp, %r43}, %fd19;
	}
	and.b32  	%r8, %r43, 2146435072;
	selp.b32 	%r44, %r7, %r6, %p8;
	selp.b32 	%r45, %r44, %r6, %p10;
	mov.b64 	%fd3, {%r83, %r45};
	mul.f32 	%f10, %f4, %f5;
	cvt.f64.f32 	%fd20, %f10;
	div.rn.f64 	%fd21, %fd17, %fd20;
	cvt.rzi.s32.f64 	%r46, %fd21;
	add.s32 	%r9, %r28, %r46;
	neg.s32 	%r82, %r21;
	cvta.to.global.u64 	%rd3, %rd6;
$L__BB6_2:
	ld.param.u32 	%r80, [_Z15mute_directwaveiiifffffiiiiiiPfS_S_ii_param_1];
	ld.param.u32 	%r79, [_Z15mute_directwaveiiifffffiiiiiiPfS_S_ii_param_0];
	setp.ge.s32 	%p11, %r1, %r79;
	setp.ge.s32 	%p12, %r2, %r80;
	or.pred  	%p13, %p11, %p12;
	@%p13 bra 	$L__BB6_15;
	setp.eq.s32 	%p14, %r5, 1062207488;
	and.b32  	%r47, %r4, 2147483647;
	setp.ne.s32 	%p16, %r47, 1071644672;
	and.pred  	%p2, %p14, %p16;
	setp.lt.s32 	%p17, %r4, 0;
	div.s32 	%r48, %r27, %r29;
	mul.lo.s32 	%r49, %r48, %r29;
	sub.s32 	%r50, %r27, %r49;
	mad.lo.s32 	%r51, %r50, %r24, %r22;
	sub.s32 	%r52, %r1, %r51;
	abs.s32 	%r53, %r52;
	cvt.rn.f32.s32 	%f11, %r53;
	mul.f32 	%f2, %f6, %f11;
	mad.lo.s32 	%r54, %r48, %r25, %r23;
	sub.s32 	%r55, %r2, %r54;
	abs.s32 	%r56, %r55;
	cvt.rn.f32.s32 	%f12, %r56;
	mul.f32 	%f3, %f7, %f12;
	cvt.f64.f32 	%fd4, %f2;
	{
	.reg .b32 %temp; 
	mov.b64 	{%temp, %r14}, %fd4;
	}
	abs.f64 	%fd5, %fd4;
	{ // callseq 5, 0
	.param .b64 param0;
	st.param.f64 	[param0], %fd5;
	.param .b64 retval0;
	call.uni (retval0), 
	__internal_accurate_pow, 
	(
	param0
	);
	ld.param.f64 	%fd22, [retval0];
	} // callseq 5
	setp.lt.s32 	%p18, %r14, 0;
	neg.f64 	%fd24, %fd22;
	selp.f64 	%fd25, %fd24, %fd22, %p14;
	selp.f64 	%fd26, %fd25, %fd22, %p18;
	setp.eq.f32 	%p19, %f2, 0f00000000;
	selp.b32 	%r57, %r14, 0, %p14;
	or.b32  	%r58, %r57, 2146435072;
	selp.b32 	%r59, %r58, %r57, %p17;
	mov.b32 	%r60, 0;
	mov.b64 	%fd27, {%r60, %r59};
	selp.f64 	%fd53, %fd27, %fd26, %p19;
	add.f64 	%fd28, %fd4, 0d4000000000000000;
	{
	.reg .b32 %temp; 
	mov.b64 	{%temp, %r61}, %fd28;
	}
	and.b32  	%r62, %r61, 2146435072;
	setp.ne.s32 	%p20, %r62, 2146435072;
	@%p20 bra 	$L__BB6_8;
	setp.num.f32 	%p21, %f2, %f2;
	@%p21 bra 	$L__BB6_6;
	mov.f64 	%fd29, 0d4000000000000000;
	add.rn.f64 	%fd53, %fd4, %fd29;
	bra.uni 	$L__BB6_8;
$L__BB6_6:
	setp.neu.f64 	%p22, %fd5, 0d7FF0000000000000;
	@%p22 bra 	$L__BB6_8;
	selp.b32 	%r63, %r7, %r6, %p2;
	selp.b32 	%r64, %r63, %r6, %p18;
	mov.b32 	%r65, 0;
	mov.b64 	%fd53, {%r65, %r64};
$L__BB6_8:
	setp.eq.f32 	%p27, %f2, 0f3F800000;
	selp.f64 	%fd10, 0d3FF0000000000000, %fd53, %p27;
	cvt.f64.f32 	%fd11, %f3;
	{
	.reg .b32 %temp; 
	mov.b64 	{%temp, %r15}, %fd11;
	}
	abs.f64 	%fd12, %fd11;
	{ // callseq 6, 0
	.param .b64 param0;
	st.param.f64 	[param0], %fd12;
	.param .b64 retval0;
	call.uni (retval0), 
	__internal_accurate_pow, 
	(
	param0
	);
	ld.param.f64 	%fd30, [retval0];
	} // callseq 6
	setp.lt.s32 	%p28, %r15, 0;
	neg.f64 	%fd32, %fd30;
	selp.f64 	%fd33, %fd32, %fd30, %p14;
	selp.f64 	%fd34, %fd33, %fd30, %p28;
	setp.eq.f32 	%p29, %f3, 0f00000000;
	selp.b32 	%r66, %r15, 0, %p14;
	or.b32  	%r67, %r66, 2146435072;
	selp.b32 	%r68, %r67, %r66, %p17;
	mov.b32 	%r69, 0;
	mov.b64 	%fd35, {%r69, %r68};
	selp.f64 	%fd54, %fd35, %fd34, %p29;
	add.f64 	%fd36, %fd11, 0d4000000000000000;
	{
	.reg .b32 %temp; 
	mov.b64 	{%temp, %r70}, %fd36;
	}
	and.b32  	%r71, %r70, 2146435072;
	setp.ne.s32 	%p30, %r71, 2146435072;
	@%p30 bra 	$L__BB6_13;
	setp.num.f32 	%p31, %f3, %f3;
	@%p31 bra 	$L__BB6_11;
	mov.f64 	%fd37, 0d4000000000000000;
	add.rn.f64 	%fd54, %fd11, %fd37;
	bra.uni 	$L__BB6_13;
$L__BB6_11:
	setp.neu.f64 	%p32, %fd12, 0d7FF0000000000000;
	@%p32 bra 	$L__BB6_13;
	selp.b32 	%r72, %r7, %r6, %p2;
	selp.b32 	%r73, %r72, %r6, %p28;
	mov.b32 	%r74, 0;
	mov.b64 	%fd54, {%r74, %r73};
$L__BB6_13:
	setp.eq.f32 	%p34, %f1, 0f3F800000;
	setp.neu.f64 	%p35, %fd1, 0d7FF0000000000000;
	setp.nan.f32 	%p36, %f1, %f1;
	setp.eq.s32 	%p37, %r8, 2146435072;
	setp.eq.f32 	%p38, %f1, 0f00000000;
	setp.eq.f32 	%p39, %f3, 0f3F800000;
	selp.f64 	%fd38, 0d3FF0000000000000, %fd54, %p39;
	add.f64 	%fd39, %fd10, %fd38;
	{ // callseq 7, 0
	.param .b64 param0;
	st.param.f64 	[param0], %fd1;
	.param .b64 retval0;
	call.uni (retval0), 
	__internal_accurate_pow, 
	(
	param0
	);
	ld.param.f64 	%fd40, [retval0];
	} // callseq 7
	neg.f64 	%fd42, %fd40;
	selp.f64 	%fd43, %fd42, %fd40, %p1;
	selp.f64 	%fd44, %fd2, %fd43, %p38;
	selp.f64 	%fd45, %fd44, %fd3, %p35;
	cvt.f64.f32 	%fd46, %f1;
	mov.f64 	%fd47, 0d4000000000000000;
	add.rn.f64 	%fd48, %fd46, %fd47;
	selp.f64 	%fd49, %fd48, %fd45, %p36;
	selp.f64 	%fd50, %fd49, %fd44, %p37;
	selp.f64 	%fd51, 0d3FF0000000000000, %fd50, %p34;
	add.f64 	%fd52, %fd39, %fd51;
	cvt.rn.f32.f64 	%f13, %fd52;
	sqrt.rn.f32 	%f14, %f13;
	ld.global.f32 	%f15, [%rd1+4];
	ld.global.f32 	%f16, [%rd2+4];
	fma.rn.f32 	%f17, %f16, 0f40000000, 0f3F800000;
	sqrt.rn.f32 	%f18, %f17;
	mul.f32 	%f19, %f15, %f18;
	div.rn.f32 	%f20, %f14, %f19;
	div.rn.f32 	%f21, %f20, %f4;
	cvt.rzi.s32.f32 	%r75, %f21;
	add.s32 	%r76, %r9, %r75;
	setp.ge.s32 	%p40, %r83, %r76;
	@%p40 bra 	$L__BB6_15;
	mul.wide.s32 	%rd7, %r81, 4;
	add.s64 	%rd8, %rd3, %rd7;
	mov.b32 	%r77, 0;
	st.global.u32 	[%rd8], %r77;
$L__BB6_15:
	add.s32 	%r83, %r83, 1;
	add.s32 	%r82, %r82, 1;
	setp.ne.s32 	%p41, %r82, 0;
	add.s32 	%r81, %r81, 1;
	@%p41 bra 	$L__BB6_2;
$L__BB6_16:
	ret;

}
.func  (.param .align 16 .b8 func_retval0[16]) __internal_trig_reduction_slowpathd(
	.param .b64 __internal_trig_reduction_slowpathd_param_0
)
{
	.local .align 8 .b8 	__local_depot7[40];
	.reg .b64 	%SP;
	.reg .b64 	%SPL;
	.reg .pred 	%p<10>;
	.reg .b32 	%r<47>;
	.reg .b64 	%rd<74>;
	.reg .b64 	%fd<5>;

	mov.u64 	%SPL, __local_depot7;
	ld.param.f64 	%fd4, [__internal_trig_reduction_slowpathd_param_0];
	add.u64 	%rd1, %SPL, 0;
	{
	.reg .b32 %temp; 
	mov.b64 	{%temp, %r1}, %fd4;
	}
	shr.u32 	%r2, %r1, 20;
	and.b32  	%r3, %r2, 2047;
	setp.eq.s32 	%p1, %r3, 2047;
	mov.b32 	%r46, 0;
	@%p1 bra 	$L__BB7_9;
	add.s32 	%r20, %r3, -1024;
	mov.b64 	%rd20, %fd4;
	shl.b64 	%rd2, %rd20, 11;
	shr.u32 	%r4, %r20, 6;
	sub.s32 	%r45, 15, %r4;
	sub.s32 	%r21, 19, %r4;
	setp.lt.u32 	%p2, %r20, 128;
	selp.b32 	%r6, 18, %r21, %p2;
	setp.ge.s32 	%p3, %r45, %r6;
	mov.b64 	%rd70, 0;
	@%p3 bra 	$L__BB7_4;
	add.s32 	%r23, %r6, %r4;
	neg.s32 	%r43, %r23;
	or.b64  	%rd3, %rd2, -9223372036854775808;
	mov.b64 	%rd70, 0;
	mov.b32 	%r42, 0;
	mov.u64 	%rd25, __cudart_i2opi_d;
	mov.u32 	%r44, %r45;
$L__BB7_3:
	.pragma "nounroll";
	mul.wide.s32 	%rd22, %r42, 8;
	add.s64 	%rd23, %rd1, %rd22;
	mul.wide.s32 	%rd24, %r44, 8;
	add.s64 	%rd26, %rd25, %rd24;
	ld.global.nc.u64 	%rd27, [%rd26];
	{
	.reg .u32 %r0, %r1, %r2, %r3, %alo, %ahi, %blo, %bhi, %clo, %chi;
	mov.b64 	{%alo,%ahi}, %rd27;
	mov.b64 	{%blo,%bhi}, %rd3;
	mov.b64 	{%clo,%chi}, %rd70;
	mad.lo.cc.u32 	%r0, %alo, %blo, %clo;
	madc.hi.cc.u32 	%r1, %alo, %blo, %chi;
	madc.hi.u32 	%r2, %alo, %bhi, 0;
	mad.lo.cc.u32 	%r1, %alo, %bhi, %r1;
	madc.hi.cc.u32 	%r2, %ahi, %blo, %r2;
	madc.hi.u32 	%r3, %ahi, %bhi, 0;
	mad.lo.cc.u32 	%r1, %ahi, %blo, %r1;
	madc.lo.cc.u32 	%r2, %ahi, %bhi, %r2;
	addc.u32 	%r3, %r3, 0;
	mov.b64 	%rd28, {%r0,%r1};
	mov.b64 	%rd70, {%r2,%r3};
	}
	st.local.u64 	[%rd23], %rd28;
	add.s32 	%r44, %r44, 1;
	add.s32 	%r43, %r43, 1;
	add.s32 	%r42, %r42, 1;
	setp.ne.s32 	%p4, %r43, -15;
	mov.u32 	%r45, %r6;
	@%p4 bra 	$L__BB7_3;
$L__BB7_4:
	cvt.s64.s32 	%rd29, %r45;
	cvt.u64.u32 	%rd30, %r4;
	add.s64 	%rd31, %rd30, %rd29;
	shl.b64 	%rd32, %rd31, 3;
	add.s64 	%rd33, %rd1, %rd32;
	st.local.u64 	[%rd33+-120], %rd70;
	and.b32  	%r15, %r2, 63;
	ld.local.u64 	%rd72, [%rd1+16];
	ld.local.u64 	%rd71, [%rd1+24];
	setp.eq.s32 	%p5, %r15, 0;
	@%p5 bra 	$L__BB7_6;
	shl.b64 	%rd34, %rd71, %r15;
	shr.u64 	%rd35, %rd72, 1;
	xor.b32  	%r24, %r15, 63;
	shr.u64 	%rd36, %rd35, %r24;
	or.b64  	%rd71, %rd34, %rd36;
	ld.local.u64 	%rd37, [%rd1+8];
	shl.b64 	%rd38, %rd72, %r15;
	shr.u64 	%rd39, %rd37, 1;
	shr.u64 	%rd40, %rd39, %r24;
	or.b64  	%rd72, %rd38, %rd40;
$L__BB7_6:
	and.b32  	%r25, %r1, -2147483648;
	shr.u64 	%rd41, %rd71, 62;
	cvt.u32.u64 	%r26, %rd41;
	mov.b64 	{%r27, %r28}, %rd71;
	mov.b64 	{%r29, %r30}, %rd72;
	shf.l.wrap.b32 	%r31, %r30, %r27, 2;
	shf.l.wrap.b32 	%r32, %r27, %r28, 2;
	mov.b64 	%rd42, {%r31, %r32};
	shl.b64 	%rd43, %rd72, 2;
	shr.u64 	%rd44, %rd42, 63;
	cvt.u32.u64 	%r33, %rd44;
	add.s32 	%r34, %r33, %r26;
	setp.eq.s32 	%p6, %r25, 0;
	neg.s32 	%r35, %r34;
	selp.b32 	%r46, %r34, %r35, %p6;
	setp.gt.s64 	%p7, %rd42, -1;
	mov.b64 	%rd45, 0;
	{
	.reg .u32 %r0, %r1, %r2, %r3, %a0, %a1, %a2, %a3, %b0, %b1, %b2, %b3;
	mov.b64 	{%a0,%a1}, %rd45;
	mov.b64 	{%a2,%a3}, %rd45;
	mov.b64 	{%b0,%b1}, %rd43;
	mov.b64 	{%b2,%b3}, %rd42;
	sub.cc.u32 	%r0, %a0, %b0;
	subc.cc.u32 	%r1, %a1, %b1;
	subc.cc.u32 	%r2, %a2, %b2;
	subc.u32 	%r3, %a3, %b3;
	mov.b64 	%rd46, {%r0,%r1};
	mov.b64 	%rd47, {%r2,%r3};
	}
	xor.b32  	%r36, %r25, -2147483648;
	selp.b64 	%rd73, %rd42, %rd47, %p7;
	selp.b64 	%rd14, %rd43, %rd46, %p7;
	selp.b32 	%r17, %r25, %r36, %p7;
	clz.b64 	%r37, %rd73;
	cvt.u64.u32 	%rd15, %r37;
	setp.eq.s32 	%p8, %r37, 0;
	@%p8 bra 	$L__BB7_8;
	cvt.u32.u64 	%r38, %rd15;
	and.b32  	%r39, %r38, 63;
	shl.b64 	%rd48, %rd73, %r39;
	shr.u64 	%rd49, %rd14, 1;
	not.b32 	%r40, %r38;
	and.b32  	%r41, %r40, 63;
	shr.u64 	%rd50, %rd49, %r41;
	or.b64  	%rd73, %rd48, %rd50;
$L__BB7_8:
	mov.b64 	%rd51, -3958705157555305931;
	{
	.reg .u32 %r0, %r1, %r2, %r3, %alo, %ahi, %blo, %bhi;
	mov.b64 	{%alo,%ahi}, %rd73;
	mov.b64 	{%blo,%bhi}, %rd51;
	mul.lo.u32 	%r0, %alo, %blo;
	mul.hi.u32 	%r1, %alo, %blo;
	mad.lo.cc.u32 	%r1, %alo, %bhi, %r1;
	madc.hi.u32 	%r2, %alo, %bhi, 0;
	mad.lo.cc.u32 	%r1, %ahi, %blo, %r1;
	madc.hi.cc.u32 	%r2, %ahi, %blo, %r2;
	madc.hi.u32 	%r3, %ahi, %bhi, 0;
	mad.lo.cc.u32 	%r2, %ahi, %bhi, %r2;
	addc.u32 	%r3, %r3, 0;
	mov.b64 	%rd52, {%r0,%r1};
	mov.b64 	%rd53, {%r2,%r3};
	}
	setp.gt.s64 	%p9, %rd53, 0;
	{
	.reg .u32 %r0, %r1, %r2, %r3, %a0, %a1, %a2, %a3, %b0, %b1, %b2, %b3;
	mov.b64 	{%a0,%a1}, %rd52;
	mov.b64 	{%a2,%a3}, %rd53;
	mov.b64 	{%b0,%b1}, %rd52;
	mov.b64 	{%b2,%b3}, %rd53;
	add.cc.u32 	%r0, %a0, %b0;
	addc.cc.u32 	%r1, %a1, %b1;
	addc.cc.u32 	%r2, %a2, %b2;
	addc.u32 	%r3, %a3, %b3;
	mov.b64 	%rd54, {%r0,%r1};
	mov.b64 	%rd55, {%r2,%r3};
	}
	selp.b64 	%rd56, %rd55, %rd53, %p9;
	selp.s64 	%rd57, -1, 0, %p9;
	sub.s64 	%rd58, %rd57, %rd15;
	cvt.u64.u32 	%rd59, %r17;
	shl.b64 	%rd60, %rd59, 32;
	add.s64 	%rd61, %rd56, 1;
	shr.u64 	%rd62, %rd61, 10;
	add.s64 	%rd63, %rd62, 1;
	shr.u64 	%rd64, %rd63, 1;
	shl.b64 	%rd65, %rd58, 52;
	add.s64 	%rd66, %rd65, %rd64;
	add.s64 	%rd67, %rd66, 4602678819172646912;
	or.b64  	%rd68, %rd67, %rd60;
	mov.b64 	%fd4, %rd68;
$L__BB7_9:
	st.param.f64 	[func_retval0], %fd4;
	st.param.b32 	[func_retval0+8], %r46;
	ret;

}
.func  (.param .b64 func_retval0) __internal_accurate_pow(
	.param .b64 __internal_accurate_pow_param_0
)
{
	.reg .pred 	%p<8>;
	.reg .b32 	%r<49>;
	.reg .b32 	%f<3>;
	.reg .b64 	%fd<109>;

	ld.param.f64 	%fd10, [__internal_accurate_pow_param_0];
	{
	.reg .b32 %temp; 
	mov.b64 	{%temp, %r46}, %fd10;
	}
	{
	.reg .b32 %temp; 
	mov.b64 	{%r45, %temp}, %fd10;
	}
	shr.u32 	%r47, %r46, 20;
	setp.gt.u32 	%p1, %r46, 1048575;
	@%p1 bra 	$L__BB8_2;
	mul.f64 	%fd11, %fd10, 0d4350000000000000;
	{
	.reg .b32 %temp; 
	mov.b64 	{%temp, %r46}, %fd11;
	}
	{
	.reg .b32 %temp; 
	mov.b64 	{%r45, %temp}, %fd11;
	}
	shr.u32 	%r16, %r46, 20;
	add.s32 	%r47, %r16, -54;
$L__BB8_2:
	add.s32 	%r48, %r47, -1023;
	and.b32  	%r17, %r46, -2146435073;
	or.b32  	%r18, %r17, 1072693248;
	mov.b64 	%fd107, {%r45, %r18};
	setp.lt.u32 	%p2, %r18, 1073127583;
	@%p2 bra 	$L__BB8_4;
	{
	.reg .b32 %temp; 
	mov.b64 	{%r19, %temp}, %fd107;
	}
	{
	.reg .b32 %temp; 
	mov.b64 	{%temp, %r20}, %fd107;
	}
	add.s32 	%r21, %r20, -1048576;
	mov.b64 	%fd107, {%r19, %r21};
	add.s32 	%r48, %r47, -1022;
$L__BB8_4:
	add.f64 	%fd12, %fd107, 0dBFF0000000000000;
	add.f64 	%fd13, %fd107, 0d3FF0000000000000;
	rcp.approx.ftz.f64 	%fd14, %fd13;
	neg.f64 	%fd15, %fd13;
	fma.rn.f64 	%fd16, %fd15, %fd14, 0d3FF0000000000000;
	fma.rn.f64 	%fd17, %fd16, %fd16, %fd16;
	fma.rn.f64 	%fd18, %fd17, %fd14, %fd14;
	mul.f64 	%fd19, %fd12, %fd18;
	fma.rn.f64 	%fd20, %fd12, %fd18, %fd19;
	mul.f64 	%fd21, %fd20, %fd20;
	fma.rn.f64 	%fd22, %fd21, 0d3EB0F5FF7D2CAFE2, 0d3ED0F5D241AD3B5A;
	fma.rn.f64 	%fd23, %fd22, %fd21, 0d3EF3B20A75488A3F;
	fma.rn.f64 	%fd24, %fd23, %fd21, 0d3F1745CDE4FAECD5;
	fma.rn.f64 	%fd25, %fd24, %fd21, 0d3F3C71C7258A578B;
	fma.rn.f64 	%fd26, %fd25, %fd21, 0d3F6249249242B910;
	fma.rn.f64 	%fd27, %fd26, %fd21, 0d3F89999999999DFB;
	sub.f64 	%fd28, %fd12, %fd20;
	add.f64 	%fd29, %fd28, %fd28;
	neg.f64 	%fd30, %fd20;
	fma.rn.f64 	%fd31, %fd30, %fd12, %fd29;
	mul.f64 	%fd32, %fd18, %fd31;
	fma.rn.f64 	%fd33, %fd21, %fd27, 0d3FB5555555555555;
	mov.f64 	%fd34, 0d3FB5555555555555;
	sub.f64 	%fd35, %fd34, %fd33;
	fma.rn.f64 	%fd36, %fd21, %fd27, %fd35;
	add.f64 	%fd37, %fd36, 0dBC46A4CB00B9E7B0;
	add.f64 	%fd38, %fd33, %fd37;
	sub.f64 	%fd39, %fd33, %fd38;
	add.f64 	%fd40, %fd37, %fd39;
	mul.rn.f64 	%fd41, %fd20, %fd20;
	neg.f64 	%fd42, %fd41;
	fma.rn.f64 	%fd43, %fd20, %fd20, %fd42;
	{
	.reg .b32 %temp; 
	mov.b64 	{%r22, %temp}, %fd32;
	}
	{
	.reg .b32 %temp; 
	mov.b64 	{%temp, %r23}, %fd32;
	}
	add.s32 	%r24, %r23, 1048576;
	mov.b64 	%fd44, {%r22, %r24};
	fma.rn.f64 	%fd45, %fd20, %fd44, %fd43;
	mul.rn.f64 	%fd46, %fd41, %fd20;
	neg.f64 	%fd47, %fd46;
	fma.rn.f64 	%fd48, %fd41, %fd20, %fd47;
	fma.rn.f64 	%fd49, %fd41, %fd32, %fd48;
	fma.rn.f64 	%fd50, %fd45, %fd20, %fd49;
	mul.rn.f64 	%fd51, %fd38, %fd46;
	neg.f64 	%fd52, %fd51;
	fma.rn.f64 	%fd53, %fd38, %fd46, %fd52;
	fma.rn.f64 	%fd54, %fd38, %fd50, %fd53;
	fma.rn.f64 	%fd55, %fd40, %fd46, %fd54;
	add.f64 	%fd56, %fd51, %fd55;
	sub.f64 	%fd57, %fd51, %fd56;
	add.f64 	%fd58, %fd55, %fd57;
	add.f64 	%fd59, %fd20, %fd56;
	sub.f64 	%fd60, %fd20, %fd59;
	add.f64 	%fd61, %fd56, %fd60;
	add.f64 	%fd62, %fd58, %fd61;
	add.f64 	%fd63, %fd32, %fd62;
	add.f64 	%fd64, %fd59, %fd63;
	sub.f64 	%fd65, %fd59, %fd64;
	add.f64 	%fd66, %fd63, %fd65;
	xor.b32  	%r25, %r48, -2147483648;
	mov.b32 	%r26, 1127219200;
	mov.b64 	%fd67, {%r25, %r26};
	mov.b32 	%r27, -2147483648;
	mov.b64 	%fd68, {%r27, %r26};
	sub.f64 	%fd69, %fd67, %fd68;
	fma.rn.f64 	%fd70, %fd69, 0d3FE62E42FEFA39EF, %fd64;
	fma.rn.f64 	%fd71, %fd69, 0dBFE62E42FEFA39EF, %fd70;
	sub.f64 	%fd72, %fd71, %fd64;
	sub.f64 	%fd73, %fd66, %fd72;
	fma.rn.f64 	%fd74, %fd69, 0d3C7ABC9E3B39803F, %fd73;
	add.f64 	%fd75, %fd70, %fd74;
	sub.f64 	%fd76, %fd70, %fd75;
	add.f64 	%fd77, %fd74, %fd76;
	mov.f64 	%fd78, 0d4000000000000000;
	{
	.reg .b32 %temp; 
	mov.b64 	{%temp, %r28}, %fd78;
	}
	{
	.reg .b32 %temp; 
	mov.b64 	{%r29, %temp}, %fd78;
	}
	shl.b32 	%r30, %r28, 1;
	setp.gt.u32 	%p3, %r30, -33554433;
	and.b32  	%r31, %r28, -15728641;
	selp.b32 	%r32, %r31, %r28, %p3;
	mov.b64 	%fd79, {%r29, %r32};
	mul.rn.f64 	%fd80, %fd75, %fd79;
	neg.f64 	%fd81, %fd80;
	fma.rn.f64 	%fd82, %fd75, %fd79, %fd81;
	fma.rn.f64 	%fd83, %fd77, %fd79, %fd82;
	add.f64 	%fd4, %fd80, %fd83;
	sub.f64 	%fd84, %fd80, %fd4;
	add.f64 	%fd5, %fd83, %fd84;
	fma.rn.f64 	%fd85, %fd4, 0d3FF71547652B82FE, 0d4338000000000000;
	{
	.reg .b32 %temp; 
	mov.b64 	{%r13, %temp}, %fd85;
	}
	mov.f64 	%fd86, 0dC338000000000000;
	add.rn.f64 	%fd87, %fd85, %fd86;
	fma.rn.f64 	%fd88, %fd87, 0dBFE62E42FEFA39EF, %fd4;
	fma.rn.f64 	%fd89, %fd87, 0dBC7ABC9E3B39803F, %fd88;
	fma.rn.f64 	%fd90, %fd89, 0d3E5ADE1569CE2BDF, 0d3E928AF3FCA213EA;
	fma.rn.f64 	%fd91, %fd90, %fd89, 0d3EC71DEE62401315;
	fma.rn.f64 	%fd92, %fd91, %fd89, 0d3EFA01997C89EB71;
	fma.rn.f64 	%fd93, %fd92, %fd89, 0d3F2A01A014761F65;
	fma.rn.f64 	%fd94, %fd93, %fd89, 0d3F56C16C1852B7AF;
	fma.rn.f64 	%fd95, %fd94, %fd89, 0d3F81111111122322;
	fma.rn.f64 	%fd96, %fd95, %fd89, 0d3FA55555555502A1;
	fma.rn.f64 	%fd97, %fd96, %fd89, 0d3FC5555555555511;
	fma.rn.f64 	%fd98, %fd97, %fd89, 0d3FE000000000000B;
	fma.rn.f64 	%fd99, %fd98, %fd89, 0d3FF0000000000000;
	fma.rn.f64 	%fd100, %fd99, %fd89, 0d3FF0000000000000;
	{
	.reg .b32 %temp; 
	mov.b64 	{%r14, %temp}, %fd100;
	}
	{
	.reg .b32 %temp; 
	mov.b64 	{%temp, %r15}, %fd100;
	}
	shl.b32 	%r33, %r13, 20;
	add.s32 	%r34, %r33, %r15;
	mov.b64 	%fd108, {%r14, %r34};
	{
	.reg .b32 %temp; 
	mov.b64 	{%temp, %r35}, %fd4;
	}
	mov.b32 	%f2, %r35;
	abs.f32 	%f1, %f2;
	setp.lt.f32 	%p4, %f1, 0f4086232B;
	@%p4 bra 	$L__BB8_7;
	setp.lt.f64 	%p5, %fd4, 0d0000000000000000;
	add.f64 	%fd101, %fd4, 0d7FF0000000000000;
	selp.f64 	%fd108, 0d0000000000000000, %fd101, %p5;
	setp.geu.f32 	%p6, %f1, 0f40874800;
	@%p6 bra 	$L__BB8_7;
	shr.u32 	%r36, %r13, 31;
	add.s32 	%r37, %r13, %r36;
	shr.s32 	%r38, %r37, 1;
	shl.b32 	%r39, %r38, 20;
	add.s32 	%r40, %r15, %r39;
	mov.b64 	%fd102, {%r14, %r40};
	sub.s32 	%r41, %r13, %r38;
	shl.b32 	%r42, %r41, 20;
	add.s32 	%r43, %r42, 1072693248;
	mov.b32 	%r44, 0;
	mov.b64 	%fd103, {%r44, %r43};
	mul.f64 	%fd108, %fd103, %fd102;
$L__BB8_7:
	abs.f64 	%fd104, %fd108;
	setp.eq.f64 	%p7, %fd104, 0d7FF0000000000000;
	fma.rn.f64 	%fd105, %fd108, %fd5, %fd108;
	selp.f64 	%fd106, %fd108, %fd105, %p7;
	st.param.f64 	[func_retval0], %fd106;
	ret;

}


// ===== COMPILED SASS (sm_100) =====

	.target	sm_100

	.elftype	@"ET_EXEC"


//--------------------- .note.nv.tkinfo           --------------------------
	.section	.note.nv.tkinfo,"",@"SHT_NOTE"
	.sectionflags	@"SHF_NOTE_NV_TKINFO"
	.tkinfo
        /*0018*/ 	.word	0x00000002
        /*0030*/ 	.string	""
        /*0030*/ 	.string	"ptxas"
        /*0030*/ 	.string	"Cuda compilation tools, release 13.0, V13.0.88"
        /*0030*/ 	.string	"Build cuda_13.0.r13.0/compiler.36424714_0"
        /*0030*/ 	.string	"-arch sm_100 -m 64 "



//--------------------- .note.nv.cuinfo           --------------------------
	.section	.note.nv.cuinfo,"",@"SHT_NOTE"
	.sectionflags	@"SHF_NOTE_NV_CUINFO"
        /*0018*/ 	.short	0x0002
        /*001a*/ 	.short	0x0064
        /*001c*/ 	.short	0x0082
	.zero		2


//--------------------- .nv.info                  --------------------------
	.section	.nv.info,"",@"SHT_CUDA_INFO"
	.align	4


	//----- nvinfo : EIATTR_REGCOUNT
	.align		4
        /*0000*/ 	.byte	0x04, 0x2f
        /*0002*/ 	.short	(.L_6 - .L_5)
	.align		4
.L_5:
        /*0004*/ 	.word	index@(_Z10add_sourcefiiiiiiiiifffiiiiiPfS_i)
        /*0008*/ 	.word	0x0000001c


	//----- nvinfo : EIATTR_FRAME_SIZE
	.align		4
.L_6:
        /*000c*/ 	.byte	0x04, 0x11
        /*000e*/ 	.short	(.L_8 - .L_7)
	.align		4
.L_7:
        /*0010*/ 	.word	index@($__internal_11_$__cuda_sm20_rcp_rn_f32_slowpath)
        /*0014*/ 	.word	0x00000000


	//----- nvinfo : EIATTR_FRAME_SIZE
	.align		4
.L_8:
        /*0018*/ 	.byte	0x04, 0x11
        /*001a*/ 	.short	(.L_10 - .L_9)
	.align		4
.L_9:
        /*001c*/ 	.word	index@($__internal_10_$__cuda_sm20_div_rn_f64_full)
        /*0020*/ 	.word	0x00000000


	//----- nvinfo : EIATTR_FRAME_SIZE
	.align		4
.L_10:
        /*0024*/ 	.byte	0x04, 0x11
        /*0026*/ 	.short	(.L_12 - .L_11)
	.align		4
.L_11:
        /*0028*/ 	.word	index@(_Z10add_sourcefiiiiiiiiifffiiiiiPfS_i)
        /*002c*/ 	.word	0x00000000


	//----- nvinfo : EIATTR_REGCOUNT
	.align		4
.L_12:
        /*0030*/ 	.byte	0x04, 0x2f
        /*0032*/ 	.short	(.L_14 - .L_13)
	.align		4
.L_13:
        /*0034*/ 	.word	index@(_Z10update_veliiiiiiiffffPfS_S_S_S_S_S_S_S_S_S_S_S_S_S_S_)
        /*0038*/ 	.word	0x00000030


	//----- nvinfo : EIATTR_FRAME_SIZE
	.align		4
.L_14:
        /*003c*/ 	.byte	0x04, 0x11
        /*003e*/ 	.short	(.L_16 - .L_15)
	.align		4
.L_15:
        /*0040*/ 	.word	index@($__internal_9_$__cuda_sm3x_div_rn_noftz_f32_slowpath)
        /*0044*/ 	.word	0x00000000


	//----- nvinfo : EIATTR_FRAME_SIZE
	.align		4
.L_16:
        /*0048*/ 	.byte	0x04, 0x11
        /*004a*/ 	.short	(.L_18 - .L_17)
	.align		4
.L_17:
        /*004c*/ 	.word	index@(_Z10update_veliiiiiiiffffPfS_S_S_S_S_S_S_S_S_S_S_S_S_S_S_)
        /*0050*/ 	.word	0x00000000


	//----- nvinfo : EIATTR_REGCOUNT
	.align		4
.L_18:
        /*0054*/ 	.byte	0x04, 0x2f
        /*0056*/ 	.short	(.L_20 - .L_19)
	.align		4
.L_19:
        /*0058*/ 	.word	index@(_Z13update_stressiiiiiiffffPfS_S_S_S_S_iS_S_S_S_S_S_S_S_S_S_S_S_S_S_S_S_S_S_S_S_iiiiiiibS_S_)
        /*005c*/ 	.word	0x00000030


	//----- nvinfo : EIATTR_FRAME_SIZE
	.align		4
.L_20:
        /*0060*/ 	.byte	0x04, 0x11
        /*0062*/ 	.short	(.L_22 - .L_21)
	.align		4
.L_21:
        /*0064*/ 	.word	index@($_Z13update_stressiiiiiiffffPfS_S_S_S_S_iS_S_S_S_S_S_S_S_S_S_S_S_S_S_S_S_S_S_S_S_iiiiiiibS_S_$__internal_trig_reduction_slowpathd)
        /*0068*/ 	.word	0x00000048


	//----- nvinfo : EIATTR_FRAME_SIZE
	.align		4
.L_22:
        /*006c*/ 	.byte	0x04, 0x11
        /*006e*/ 	.short	(.L_24 - .L_23)
	.align		4
.L_23:
        /*0070*/ 	.word	index@($__internal_8_$__cuda_sm3x_div_rn_noftz_f32_slowpath)
        /*0074*/ 	.word	0x00000048


	//----- nvinfo : EIATTR_FRAME_SIZE
	.align		4
.L_24:
        /*0078*/ 	.byte	0x04, 0x11
        /*007a*/ 	.short	(.L_26 - .L_25)
	.align		4
.L_25:
        /*007c*/ 	.word	index@($__internal_7_$__cuda_sm20_sqrt_rn_f32_slowpath)
        /*0080*/ 	.word	0x00000048


	//----- nvinfo : EIATTR_FRAME_SIZE
	.align		4
.L_26:
        /*0084*/ 	.byte	0x04, 0x11
        /*0086*/ 	.short	(.L_28 - .L_27)
	.align		4
.L_27:
        /*0088*/ 	.word	index@($__internal_6_$__cuda_sm20_div_rn_f64_full)
        /*008c*/ 	.word	0x00000048


	//----- nvinfo : EIATTR_FRAME_SIZE
	.align		4
.L_28:
        /*0090*/ 	.byte	0x04, 0x11
        /*0092*/ 	.short	(.L_30 - .L_29)
	.align		4
.L_29:
        /*0094*/ 	.word	index@(_Z13update_stressiiiiiiffffPfS_S_S_S_S_iS_S_S_S_S_S_S_S_S_S_S_S_S_S_S_S_S_S_S_S_iiiiiiibS_S_)
        /*0098*/ 	.word	0x00000048


	//----- nvinfo : EIATTR_REGCOUNT
	.align		4
.L_30:
        /*009c*/ 	.byte	0x04, 0x2f
        /*009e*/ 	.short	(.L_32 - .L_31)
	.align		4
.L_31:
        /*00a0*/ 	.word	index@(_Z6get_d0fffiiiiPf)
        /*00a4*/ 	.word	0x0000001c


	//----- nvinfo : EIATTR_FRAME_SIZE
	.align		4
.L_32:
        /*00a8*/ 	.byte	0x04, 0x11
        /*00aa*/ 	.short	(.L_34 - .L_33)
	.align		4
.L_33:
        /*00ac*/ 	.word	index@($__internal_5_$__cuda_sm20_div_rn_f64_full)
        /*00b0*/ 	.word	0x00000000


	//----- nvinfo : EIATTR_FRAME_SIZE
	.align		4
.L_34:
        /*00b4*/ 	.byte	0x04, 0x11
        /*00b6*/ 	.short	(.L_36 - .L_35)
	.align		4
.L_35:
        /*00b8*/ 	.word	index@(_Z6get_d0fffiiiiPf)
        /*00bc*/ 	.word	0x00000000


	//----- nvinfo : EIATTR_REGCOUNT
	.align		4
.L_36:
        /*00c0*/ 	.byte	0x04, 0x2f
        /*00c2*/ 	.short	(.L_38 - .L_37)
	.align		4
.L_37:
        /*00c4*/ 	.word	index@(_Z13initial_coffefiPfS_S_S_i)
        /*00c8*/ 	.word	0x00000020


	//----- nvinfo : EIATTR_FRAME_SIZE
	.align		4
.L_38:
        /*00cc*/ 	.byte	0x04, 0x11
        /*00ce*/ 	.short	(.L_40 - .L_39)
	.align		4
.L_39:
        /*00d0*/ 	.word	index@($_Z13initial_coffefiPfS_S_S_i$__internal_accurate_pow)
        /*00d4*/ 	.word	0x00000000


	//----- nvinfo : EIATTR_FRAME_SIZE
	.align		4
.L_40:
        /*00d8*/ 	.byte	0x04, 0x11
        /*00da*/ 	.short	(.L_42 - .L_41)
	.align		4
.L_41:
        /*00dc*/ 	.word	index@($__internal_4_$__cuda_sm20_div_rn_f64_full)
        /*00e0*/ 	.word	0x00000000


	//----- nvinfo : EIATTR_FRAME_SIZE
	.align		4
.L_42:
        /*00e4*/ 	.byte	0x04, 0x11
        /*00e6*/ 	.short	(.L_44 - .L_43)
	.align		4
.L_43:
        /*00e8*/ 	.word	index@($__internal_3_$__cuda_sm20_dblrcp_rn_slowpath_v3)
        /*00ec*/ 	.word	0x00000000


	//----- nvinfo : EIATTR_FRAME_SIZE
	.align		4
.L_44:
        /*00f0*/ 	.byte	0x04, 0x11
        /*00f2*/ 	.short	(.L_46 - .L_45)
	.align		4
.L_45:
        /*00f4*/ 	.word	index@(_Z13initial_coffefiPfS_S_S_i)
        /*00f8*/ 	.word	0x00000000


	//----- nvinfo : EIATTR_REGCOUNT
	.align		4
.L_46:
        /*00fc*/ 	.byte	0x04, 0x2f
        /*00fe*/ 	.short	(.L_48 - .L_47)
	.align		4
.L_47:
        /*0100*/ 	.word	index@(_Z11shot_recordiiiiiiiiiPfS_)
        /*0104*/ 	.word	0x0000000c


	//----- nvinfo : EIATTR_FRAME_SIZE
	.align		4
.L_48:
        /*0108*/ 	.byte	0x04, 0x11
        /*010a*/ 	.short	(.L_50 - .L_49)
	.align		4
.L_49:
        /*010c*/ 	.word	index@(_Z11shot_recordiiiiiiiiiPfS_)
        /*0110*/ 	.word	0x00000000


	//----- nvinfo : EIATTR_REGCOUNT
	.align		4
.L_50:
        /*0114*/ 	.byte	0x04, 0x2f
        /*0116*/ 	.short	(.L_52 - .L_51)
	.align		4
.L_51:
        /*0118*/ 	.word	index@(_Z15mute_directwaveiiifffffiiiiiiPfS_S_ii)
        /*011c*/ 	.word	0x00000028


	//----- nvinfo : EIATTR_FRAME_SIZE
	.align		4
.L_52:
        /*0120*/ 	.byte	0x04, 0x11
        /*0122*/ 	.short	(.L_54 - .L_53)
	.align		4
.L_53:
        /*0124*/ 	.word	index@($_Z15mute_directwaveiiifffffiiiiiiPfS_S_ii$__internal_accurate_pow)
        /*0128*/ 	.word	0x00000000


	//----- nvinfo : EIATTR_FRAME_SIZE
	.align		4
.L_54:
        /*012c*/ 	.byte	0x04, 0x11
        /*012e*/ 	.short	(.L_56 - .L_55)
	.align		4
.L_55:
        /*0130*/ 	.word	index@($__internal_2_$__cuda_sm3x_div_rn_noftz_f32_slowpath)
        /*0134*/ 	.word	0x00000000


	//----- nvinfo : EIATTR_FRAME_SIZE
	.align		4
.L_56:
        /*0138*/ 	.byte	0x04, 0x11
        /*013a*/ 	.short	(.L_58 - .L_57)
	.align		4
.L_57:
        /*013c*/ 	.word	index@($__internal_1_$__cuda_sm20_sqrt_rn_f32_slowpath)
        /*0140*/ 	.word	0x00000000


	//----- nvinfo : EIATTR_FRAME_SIZE
	.align		4
.L_58:
        /*0144*/ 	.byte	0x04, 0x11
        /*0146*/ 	.short	(.L_60 - .L_59)
	.align		4
.L_59:
        /*0148*/ 	.word	index@($__internal_0_$__cuda_sm20_div_rn_f64_full)
        /*014c*/ 	.word	0x00000000


	//----- nvinfo : EIATTR_FRAME_SIZE
	.align		4
.L_60:
        /*0150*/ 	.byte	0x04, 0x11
        /*0152*/ 	.short	(.L_62 - .L_61)
	.align		4
.L_61:
        /*0154*/ 	.word	index@(_Z15mute_directwaveiiifffffiiiiiiPfS_S_ii)
        /*0158*/ 	.word	0x00000000


	//----- nvinfo : EIATTR_MIN_STACK_SIZE
	.align		4
.L_62:
        /*015c*/ 	.byte	0x04, 0x12
        /*015e*/ 	.short	(.L_64 - .L_63)
	.align		4
.L_63:
        /*0160*/ 	.word	index@(_Z15mute_directwaveiiifffffiiiiiiPfS_S_ii)
        /*0164*/ 	.word	0x00000000


	//----- nvinfo : EIATTR_MIN_STACK_SIZE
	.align		4
.L_64:
        /*0168*/ 	.byte	0x04, 0x12
        /*016a*/ 	.short	(.L_66 - .L_65)
	.align		4
.L_65:
        /*016c*/ 	.word	index@(_Z11shot_recordiiiiiiiiiPfS_)
        /*0170*/ 	.word	0x00000000


	//----- nvinfo : EIATTR_MIN_STACK_SIZE
	.align		4
.L_66:
        /*0174*/ 	.byte	0x04, 0x12
        /*0176*/ 	.short	(.L_68 - .L_67)
	.align		4
.L_67:
        /*0178*/ 	.word	index@(_Z13initial_coffefiPfS_S_S_i)
        /*017c*/ 	.word	0x00000000


	//----- nvinfo : EIATTR_MIN_STACK_SIZE
	.align		4
.L_68:
        /*0180*/ 	.byte	0x04, 0x12
        /*0182*/ 	.short	(.L_70 - .L_69)
	.align		4
.L_69:
        /*0184*/ 	.word	index@(_Z6get_d0fffiiiiPf)
        /*0188*/ 	.word	0x00000000


	//----- nvinfo : EIATTR_MIN_STACK_SIZE
	.align		4
.L_70:
        /*018c*/ 	.byte	0x04, 0x12
        /*018e*/ 	.short	(.L_72 - .L_71)
	.align		4
.L_71:
        /*0190*/ 	.word	index@(_Z13update_stressiiiiiiffffPfS_S_S_S_S_iS_S_S_S_S_S_S_S_S_S_S_S_S_S_S_S_S_S_S_S_iiiiiiibS_S_)
        /*0194*/ 	.word	0x00000048


	//----- nvinfo : EIATTR_MIN_STACK_SIZE
	.align		4
.L_72:
        /*0198*/ 	.byte	0x04, 0x12
        /*019a*/ 	.short	(.L_74 - .L_73)
	.align		4
.L_73:
        /*019c*/ 	.word	index@(_Z10update_veliiiiiiiffffPfS_S_S_S_S_S_S_S_S_S_S_S_S_S_S_)
        /*01a0*/ 	.word	0x00000000


	//----- nvinfo : EIATTR_MIN_STACK_SIZE
	.align		4
.L_74:
        /*01a4*/ 	.byte	0x04, 0x12
        /*01a6*/ 	.short	(.L_76 - .L_75)
	.align		4
.L_75:
        /*01a8*/ 	.word	index@(_Z10add_sourcefiiiiiiiiifffiiiiiPfS_i)
        /*01ac*/ 	.word	0x00000000
.L_76:


//--------------------- .nv.compat                --------------------------
	.section	.nv.compat,"",@"SHT_CUDA_COMPAT_INFO"
	.align	4
        /*0000*/ 	.byte	0x02, 0x09, 0x00, 0x00, 0x02, 0x02, 0x01, 0x00, 0x02, 0x05, 0x05, 0x00, 0x03, 0x07, 0x01, 0x01
        /*0010*/ 	.byte	0x02, 0x03, 0x00, 0x00, 0x02, 0x06, 0x01, 0x00, 0x04, 0x0b, 0x08, 0x00, 0x01, 0x00, 0x00, 0x00
        /*0020*/ 	.byte	0x00, 0x00, 0x00, 0x00


//--------------------- .nv.info._Z15mute_directwaveiiifffffiiiiiiPfS_S_ii --------------------------
	.section	.nv.info._Z15mute_directwaveiiifffffiiiiiiPfS_S_ii,"",@"SHT_CUDA_INFO"
	.sectionflags	@""
	.align	4


	//----- nvinfo : EIATTR_CUDA_API_VERSION
	.align		4
        /*0000*/ 	.byte	0x04, 0x37
        /*0002*/ 	.short	(.L_78 - .L_77)
.L_77:
        /*0004*/ 	.word	0x00000082


	//----- nvinfo : EIATTR_KPARAM_INFO
	.align		4
.L_78:
        /*0008*/ 	.byte	0x04, 0x17
        /*000a*/ 	.short	(.L_80 - .L_79)
.L_79:
        /*000c*/ 	.word	0x00000000
        /*0010*/ 	.short	0x0012
        /*0012*/ 	.short	0x0054
        /*0014*/ 	.byte	0x00, 0xf0, 0x11, 0x00


	//----- nvinfo : EIATTR_KPARAM_INFO
	.align		4
.L_80:
        /*0018*/ 	.byte	0x04, 0x17
        /*001a*/ 	.short	(.L_82 - .L_81)
.L_81:
        /*001c*/ 	.word	0x00000000
        /*0020*/ 	.short	0x0011
        /*0022*/ 	.short	0x0050
        /*0024*/ 	.byte	0x00, 0xf0, 0x11, 0x00


	//----- nvinfo : EIATTR_KPARAM_INFO
	.align		4
.L_82:
        /*0028*/ 	.byte	0x04, 0x17
        /*002a*/ 	.short	(.L_84 - .L_83)
.L_83:
        /*002c*/ 	.word	0x00000000
        /*0030*/ 	.short	0x0010
        /*0032*/ 	.short	0x0048
        /*0034*/ 	.byte	0x00, 0xf5, 0x21, 0x00


	//----- nvinfo : EIATTR_KPARAM_INFO
	.align		4
.L_84:
        /*0038*/ 	.byte	0x04, 0x17
        /*003a*/ 	.short	(.L_86 - .L_85)
.L_85:
        /*003c*/ 	.word	0x00000000
        /*0040*/ 	.short	0x000f
        /*0042*/ 	.short	0x0040
        /*0044*/ 	.byte	0x00, 0xf5, 0x21, 0x00


	//----- nvinfo : EIATTR_KPARAM_INFO
	.align		4
.L_86:
        /*0048*/ 	.byte	0x04, 0x17
        /*004a*/ 	.short	(.L_88 - .L_87)
.L_87:
        /*004c*/ 	.word	0x00000000
        /*0050*/ 	.short	0x000e
        /*0052*/ 	.short	0x0038
        /*0054*/ 	.byte	0x00, 0xf5, 0x21, 0x00


	//----- nvinfo : EIATTR_KPARAM_INFO
	.align		4
.L_88:
        /*0058*/ 	.byte	0x04, 0x17
        /*005a*/ 	.short	(.L_90 - .L_89)
.L_89:
        /*005c*/ 	.word	0x00000000
        /*0060*/ 	.short	0x000d
        /*0062*/ 	.short	0x0034
        /*0064*/ 	.byte	0x00, 0xf0, 0x11, 0x00


	//----- nvinfo : EIATTR_KPARAM_INFO
	.align		4
.L_90:
        /*0068*/ 	.byte	0x04, 0x17
        /*006a*/ 	.short	(.L_92 - .L_91)
.L_91:
        /*006c*/ 	.word	0x00000000
        /*0070*/ 	.short	0x000c
        /*0072*/ 	.short	0x0030
        /*0074*/ 	.byte	0x00, 0xf0, 0x11, 0x00


	//----- nvinfo : EIATTR_KPARAM_INFO
	.align		4
.L_92:
        /*0078*/ 	.byte	0x04, 0x17
        /*007a*/ 	.short	(.L_94 - .L_93)
.L_93:
        /*007c*/ 	.word	0x00000000
        /*0080*/ 	.short	0x000b
        /*0082*/ 	.short	0x002c
        /*0084*/ 	.byte	0x00, 0xf0, 0x11, 0x00


	//----- nvinfo : EIATTR_KPARAM_INFO
	.align		4
.L_94:
        /*0088*/ 	.byte	0x04, 0x17
        /*008a*/ 	.short	(.L_96 - .L_95)
.L_95:
        /*008c*/ 	.word	0x00000000
        /*0090*/ 	.short	0x000a
        /*0092*/ 	.short	0x0028
        /*0094*/ 	.byte	0x00, 0xf0, 0x11, 0x00


	//----- nvinfo : EIATTR_KPARAM_INFO
	.align		4
.L_96:
        /*0098*/ 	.byte	0x04, 0x17
        /*009a*/ 	.short	(.L_98 - .L_97)
.L_97:
        /*009c*/ 	.word	0x00000000
        /*00a0*/ 	.short	0x0009
        /*00a2*/ 	.short	0x0024
        /*00a4*/ 	.byte	0x00, 0xf0, 0x11, 0x00


	//----- nvinfo : EIATTR_KPARAM_INFO
	.align		4
.L_98:
        /*00a8*/ 	.byte	0x04, 0x17
        /*00aa*/ 	.short	(.L_100 - .L_99)
.L_99:
        /*00ac*/ 	.word	0x00000000
        /*00b0*/ 	.short	0x0008
        /*00b2*/ 	.short	0x0020
        /*00b4*/ 	.byte	0x00, 0xf0, 0x11, 0x00


	//----- nvinfo : EIATTR_KPARAM_INFO
	.align		4
.L_100:
        /*00b8*/ 	.byte	0x04, 0x17
        /*00ba*/ 	.short	(.L_102 - .L_101)
.L_101:
        /*00bc*/ 	.word	0x00000000
        /*00c0*/ 	.short	0x0007
        /*00c2*/ 	.short	0x001c
        /*00c4*/ 	.byte	0x00, 0xf0, 0x11, 0x00


	//----- nvinfo : EIATTR_KPARAM_INFO
	.align		4
.L_102:
        /*00c8*/ 	.byte	0x04, 0x17
        /*00ca*/ 	.short	(.L_104 - .L_103)
.L_103:
        /*00cc*/ 	.word	0x00000000
        /*00d0*/ 	.short	0x0006
        /*00d2*/ 	.short	0x0018
        /*00d4*/ 	.byte	0x00, 0xf0, 0x11, 0x00


	//----- nvinfo : EIATTR_KPARAM_INFO
	.align		4
.L_104:
        /*00d8*/ 	.byte	0x04, 0x17
        /*00da*/ 	.short	(.L_106 - .L_105)
.L_105:
        /*00dc*/ 	.word	0x00000000
        /*00e0*/ 	.short	0x0005
        /*00e2*/ 	.short	0x0014
        /*00e4*/ 	.byte	0x00, 0xf0, 0x11, 0x00


	//----- nvinfo : EIATTR_KPARAM_INFO
	.align		4
.L_106:
        /*00e8*/ 	.byte	0x04, 0x17
        /*00ea*/ 	.short	(.L_108 - .L_107)
.L_107:
        /*00ec*/ 	.word	0x00000000
        /*00f0*/ 	.short	0x0004
        /*00f2*/ 	.short	0x0010
        /*00f4*/ 	.byte	0x00, 0xf0, 0x11, 0x00


	//----- nvinfo : EIATTR_KPARAM_INFO
	.align		4
.L_108:
        /*00f8*/ 	.byte	0x04, 0x17
        /*00fa*/ 	.short	(.L_110 - .L_109)
.L_109:
        /*00fc*/ 	.word	0x00000000
        /*0100*/ 	.short	0x0003
        /*0102*/ 	.short	0x000c
        /*0104*/ 	.byte	0x00, 0xf0, 0x11, 0x00


	//----- nvinfo : EIATTR_KPARAM_INFO
	.align		4
.L_110:
        /*0108*/ 	.byte	0x04, 0x17
        /*010a*/ 	.short	(.L_112 - .L_111)
.L_111:
        /*010c*/ 	.word	0x00000000
        /*0110*/ 	.short	0x0002
        /*0112*/ 	.short	0x0008
        /*0114*/ 	.byte	0x00, 0xf0, 0x11, 0x00


	//----- nvinfo : EIATTR_KPARAM_INFO
	.align		4
.L_112:
        /*0118*/ 	.byte	0x04, 0x17
        /*011a*/ 	.short	(.L_114 - .L_113)
.L_113:
        /*011c*/ 	.word	0x00000000
        /*0120*/ 	.short	0x0001
        /*0122*/ 	.short	0x0004
        /*0124*/ 	.byte	0x00, 0xf0, 0x11, 0x00


	//----- nvinfo : EIATTR_KPARAM_INFO
	.align		4
.L_114:
        /*0128*/ 	.byte	0x04, 0x17
        /*012a*/ 	.short	(.L_116 - .L_115)
.L_115:
        /*012c*/ 	.word	0x00000000
        /*0130*/ 	.short	0x0000
        /*0132*/ 	.short	0x0000
        /*0134*/ 	.byte	0x00, 0xf0, 0x11, 0x00


	//----- nvinfo : EIATTR_SPARSE_MMA_MASK
	.align		4
.L_116:
        /*0138*/ 	.byte	0x03, 0x50
        /*013a*/ 	.short	0x0000


	//----- nvinfo : EIATTR_MAXREG_COUNT
	.align		4
        /*013c*/ 	.byte	0x03, 0x1b
        /*013e*/ 	.short	0x00ff


	//----- nvinfo : EIATTR_MERCURY_ISA_VERSION
	.align		4
        /*0140*/ 	.byte	0x03, 0x5f
        /*0142*/ 	.short	0x0101


	//----- nvinfo : EIATTR_VRC_CTA_INIT_COUNT
	.align		4
        /*0144*/ 	.byte	0x02, 0x4a
	.zero		1
	.zero		1


	//----- nvinfo : EIATTR_EXIT_INSTR_OFFSETS
	.align		4
        /*0148*/ 	.byte	0x04, 0x1c
        /*014a*/ 	.short	(.L_118 - .L_117)


	//   ....[0]....
.L_117:
        /*014c*/ 	.word	0x00000050


	//   ....[1]....
        /*0150*/ 	.word	0x00000f40


	//----- nvinfo : EIATTR_CRS_STACK_SIZE
	.align		4
.L_118:
        /*0154*/ 	.byte	0x04, 0x1e
        /*0156*/ 	.short	(.L_120 - .L_119)
.L_119:
        /*0158*/ 	.word	0x00000000


	//----- nvinfo : EIATTR_CBANK_PARAM_SIZE
	.align		4
.L_120:
        /*015c*/ 	.byte	0x03, 0x19
        /*015e*/ 	.short	0x0058


	//----- nvinfo : EIATTR_PARAM_CBANK
	.align		4
        /*0160*/ 	.byte	0x04, 0x0a
        /*0162*/ 	.short	(.L_122 - .L_121)
	.align		4
.L_121:
        /*0164*/ 	.word	index@(.nv.constant0._Z15mute_directwaveiiifffffiiiiiiPfS_S_ii)
        /*0168*/ 	.short	0x0380
        /*016a*/ 	.short	0x0058


	//----- nvinfo : EIATTR_SW_WAR
	.align		4
.L_122:
        /*016c*/ 	.byte	0x04, 0x36
        /*016e*/ 	.short	(.L_124 - .L_123)
.L_123:
        /*0170*/ 	.word	0x00000008
.L_124:


//--------------------- .nv.info._Z11shot_recordiiiiiiiiiPfS_ --------------------------
	.section	.nv.info._Z11shot_recordiiiiiiiiiPfS_,"",@"SHT_CUDA_INFO"
	.sectionflags	@""
	.align	4


	//----- nvinfo : EIATTR_CUDA_API_VERSION
	.align		4
        /*0000*/ 	.byte	0x04, 0x37
        /*0002*/ 	.short	(.L_126 - .L_125)
.L_125:
        /*0004*/ 	.word	0x00000082


	//----- nvinfo : EIATTR_KPARAM_INFO
	.align		4
.L_126:
        /*0008*/ 	.byte	0x04, 0x17
        /*000a*/ 	.short	(.L_128 - .L_127)
.L_127:
        /*000c*/ 	.word	0x00000000
        /*0010*/ 	.short	0x000a
        /*0012*/ 	.short	0x0030
        /*0014*/ 	.byte	0x00, 0xf5, 0x21, 0x00


	//----- nvinfo : EIATTR_KPARAM_INFO
	.align		4
.L_128:
        /*0018*/ 	.byte	0x04, 0x17
        /*001a*/ 	.short	(.L_130 - .L_129)
.L_129:
        /*001c*/ 	.word	0x00000000
        /*0020*/ 	.short	0x0009
        /*0022*/ 	.short	0x0028
        /*0024*/ 	.byte	0x00, 0xf5, 0x21, 0x00


	//----- nvinfo : EIATTR_KPARAM_INFO
	.align		4
.L_130:
        /*0028*/ 	.byte	0x04, 0x17
        /*002a*/ 	.short	(.L_132 - .L_131)
.L_131:
        /*002c*/ 	.word	0x00000000
        /*0030*/ 	.short	0x0008
        /*0032*/ 	.short	0x0020
        /*0034*/ 	.byte	0x00, 0xf0, 0x11, 0x00


	//----- nvinfo : EIATTR_KPARAM_INFO
	.align		4
.L_132:
        /*0038*/ 	.byte	0x04, 0x17
        /*003a*/ 	.short	(.L_134 - .L_133)
.L_133:
        /*003c*/ 	.word	0x00000000
        /*0040*/ 	.short	0x0007
        /*0042*/ 	.short	0x001c
        /*0044*/ 	.byte	0x00, 0xf0, 0x11, 0x00


	//----- nvinfo : EIATTR_KPARAM_INFO
	.align		4
.L_134:
        /*0048*/ 	.byte	0x04, 0x17
        /*004a*/ 	.short	(.L_136 - .L_135)
.L_135:
        /*004c*/ 	.word	0x00000000
        /*0050*/ 	.short	0x0006
        /*0052*/ 	.short	0x0018
        /*0054*/ 	.byte	0x00, 0xf0, 0x11, 0x00


	//----- nvinfo : EIATTR_KPARAM_INFO
	.align		4
.L_136:
        /*0058*/ 	.byte	0x04, 0x17
        /*005a*/ 	.short	(.L_138 - .L_137)
.L_137:
        /*005c*/ 	.word	0x00000000
        /*0060*/ 	.short	0x0005
        /*0062*/ 	.short	0x0014
        /*0064*/ 	.byte	0x00, 0xf0, 0x11, 0x00


	//----- nvinfo : EIATTR_KPARAM_INFO
	.align		4
.L_138:
        /*0068*/ 	.byte	0x04, 0x17
        /*006a*/ 	.short	(.L_140 - .L_139)
.L_139:
        /*006c*/ 	.word	0x00000000
        /*0070*/ 	.short	0x0004
        /*0072*/ 	.short	0x0010
        /*0074*/ 	.byte	0x00, 0xf0, 0x11, 0x00


	//----- nvinfo : EIATTR_KPARAM_INFO
	.align		4
.L_140:
        /*0078*/ 	.byte	0x04, 0x17
        /*007a*/ 	.short	(.L_142 - .L_141)
.L_141:
        /*007c*/ 	.word	0x00000000
        /*0080*/ 	.short	0x0003
        /*0082*/ 	.short	0x000c
        /*0084*/ 	.byte	0x00, 0xf0, 0x11, 0x00


	//----- nvinfo : EIATTR_KPARAM_INFO
	.align		4
.L_142:
        /*0088*/ 	.byte	0x04, 0x17
        /*008a*/ 	.short	(.L_144 - .L_143)
.L_143:
        /*008c*/ 	.word	0x00000000
        /*0090*/ 	.short	0x0002
        /*0092*/ 	.short	0x0008
        /*0094*/ 	.byte	0x00, 0xf0, 0x11, 0x00


	//----- nvinfo : EIATTR_KPARAM_INFO
	.align		4
.L_144:
        /*0098*/ 	.byte	0x04, 0x17
        /*009a*/ 	.short	(.L_146 - .L_145)
.L_145:
        /*009c*/ 	.word	0x00000000
        /*00a0*/ 	.short	0x0001
        /*00a2*/ 	.short	0x0004
        /*00a4*/ 	.byte	0x00, 0xf0, 0x11, 0x00


	//----- nvinfo : EIATTR_KPARAM_INFO
	.align		4
.L_146:
        /*00a8*/ 	.byte	0x04, 0x17
        /*00aa*/ 	.short	(.L_148 - .L_147)
.L_147:
        /*00ac*/ 	.word	0x00000000
        /*00b0*/ 	.short	0x0000
        /*00b2*/ 	.short	0x0000
        /*00b4*/ 	.byte	0x00, 0xf0, 0x11, 0x00


	//----- nvinfo : EIATTR_SPARSE_MMA_MASK
	.align		4
.L_148:
        /*00b8*/ 	.byte	0x03, 0x50
        /*00ba*/ 	.short	0x0000


	//----- nvinfo : EIATTR_MAXREG_COUNT
	.align		4
        /*00bc*/ 	.byte	0x03, 0x1b
        /*00be*/ 	.short	0x00ff


	//----- nvinfo : EIATTR_MERCURY_ISA_VERSION
	.align		4
        /*00c0*/ 	.byte	0x03, 0x5f
        /*00c2*/ 	.short	0x0101


	//----- nvinfo : EIATTR_VRC_CTA_INIT_COUNT
	.align		4
        /*00c4*/ 	.byte	0x02, 0x4a
	.zero		1
	.zero		1


	//----- nvinfo : EIATTR_EXIT_INSTR_OFFSETS
	.align		4
        /*00c8*/ 	.byte	0x04, 0x1c
        /*00ca*/ 	.short	(.L_150 - .L_149)


	//   ....[0]....
.L_149:
        /*00cc*/ 	.word	0x00000090


	//   ....[1]....
        /*00d0*/ 	.word	0x00000340


	//----- nvinfo : EIATTR_CBANK_PARAM_SIZE
	.align		4
.L_150:
        /*00d4*/ 	.byte	0x03, 0x19
        /*00d6*/ 	.short	0x0038


	//----- nvinfo : EIATTR_PARAM_CBANK
	.align		4
        /*00d8*/ 	.byte	0x04, 0x0a
        /*00da*/ 	.short	(.L_152 - .L_151)
	.align		4
.L_151:
        /*00dc*/ 	.word	index@(.nv.constant0._Z11shot_recordiiiiiiiiiPfS_)
        /*00e0*/ 	.short	0x0380
        /*00e2*/ 	.short	0x0038


	//----- nvinfo : EIATTR_SW_WAR
	.align		4
.L_152:
        /*00e4*/ 	.byte	0x04, 0x36
        /*00e6*/ 	.short	(.L_154 - .L_153)
.L_153:
        /*00e8*/ 	.word	0x00000008
.L_154:


//--------------------- .nv.info._Z13initial_coffefiPfS_S_S_i --------------------------
	.section	.nv.info._Z13initial_coffefiPfS_S_S_i,"",@"SHT_CUDA_INFO"
	.sectionflags	@""
	.align	4


	//----- nvinfo : EIATTR_CUDA_API_VERSION
	.align		4
        /*0000*/ 	.byte	0x04, 0x37
        /*0002*/ 	.short	(.L_156 - .L_155)
.L_155:
        /*0004*/ 	.word	0x00000082


	//----- nvinfo : EIATTR_KPARAM_INFO
	.align		4
.L_156:
        /*0008*/ 	.byte	0x04, 0x17
        /*000a*/ 	.short	(.L_158 - .L_157)
.L_157:
        /*000c*/ 	.word	0x00000000
        /*0010*/ 	.short	0x0006
        /*0012*/ 	.short	0x0028
        /*0014*/ 	.byte	0x00, 0xf0, 0x11, 0x00


	//----- nvinfo : EIATTR_KPARAM_INFO
	.align		4
.L_158:
        /*0018*/ 	.byte	0x04, 0x17
        /*001a*/ 	.short	(.L_160 - .L_159)
.L_159:
        /*001c*/ 	.word	0x00000000
        /*0020*/ 	.short	0x0005
        /*0022*/ 	.short	0x0020
        /*0024*/ 	.byte	0x00, 0xf5, 0x21, 0x00


	//----- nvinfo : EIATTR_KPARAM_INFO
	.align		4
.L_160:
        /*0028*/ 	.byte	0x04, 0x17
        /*002a*/ 	.short	(.L_162 - .L_161)
.L_161:
        /*002c*/ 	.word	0x00000000
        /*0030*/ 	.short	0x0004
        /*0032*/ 	.short	0x0018
        /*0034*/ 	.byte	0x00, 0xf5, 0x21, 0x00


	//----- nvinfo : EIATTR_KPARAM_INFO
	.align		4
.L_162:
        /*0038*/ 	.byte	0x04, 0x17
        /*003a*/ 	.short	(.L_164 - .L_163)
.L_163:
        /*003c*/ 	.word	0x00000000
        /*0040*/ 	.short	0x0003
        /*0042*/ 	.short	0x0010
        /*0044*/ 	.byte	0x00, 0xf5, 0x21, 0x00


	//----- nvinfo : EIATTR_KPARAM_INFO
	.align		4
.L_164:
        /*0048*/ 	.byte	0x04, 0x17
        /*004a*/ 	.short	(.L_166 - .L_165)
.L_165:
        /*004c*/ 	.word	0x00000000
        /*0050*/ 	.short	0x0002
        /*0052*/ 	.short	0x0008
        /*0054*/ 	.byte	0x00, 0xf5, 0x21, 0x00


	//----- nvinfo : EIATTR_KPARAM_INFO
	.align		4
.L_166:
        /*0058*/ 	.byte	0x04, 0x17
        /*005a*/ 	.short	(.L_168 - .L_167)
.L_167:
        /*005c*/ 	.word	0x00000000
        /*0060*/ 	.short	0x0001
        /*0062*/ 	.short	0x0004
        /*0064*/ 	.byte	0x00, 0xf0, 0x11, 0x00


	//----- nvinfo : EIATTR_KPARAM_INFO
	.align		4
.L_168:
        /*0068*/ 	.byte	0x04, 0x17
        /*006a*/ 	.short	(.L_170 - .L_169)
.L_169:
        /*006c*/ 	.word	0x00000000
        /*0070*/ 	.short	0x0000
        /*0072*/ 	.short	0x0000
        /*0074*/ 	.byte	0x00, 0xf0, 0x11, 0x00


	//----- nvinfo : EIATTR_SPARSE_MMA_MASK
	.align		4
.L_170:
        /*0078*/ 	.byte	0x03, 0x50
        /*007a*/ 	.short	0x0000


	//----- nvinfo : EIATTR_MAXREG_COUNT
	.align		4
        /*007c*/ 	.byte	0x03, 0x1b
        /*007e*/ 	.short	0x00ff


	//----- nvinfo : EIATTR_MERCURY_ISA_VERSION
	.align		4
        /*0080*/ 	.byte	0x03, 0x5f
        /*0082*/ 	.short	0x0101


	//----- nvinfo : EIATTR_VRC_CTA_INIT_COUNT
	.align		4
        /*0084*/ 	.byte	0x02, 0x4a
	.zero		1
	.zero		1


	//----- nvinfo : EIATTR_EXIT_INSTR_OFFSETS
	.align		4
        /*0088*/ 	.byte	0x04, 0x1c
        /*008a*/ 	.short	(.L_172 - .L_171)


	//   ....[0]....
.L_171:
        /*008c*/ 	.word	0x00000090


	//   ....[1]....
        /*0090*/ 	.word	0x00000c50


	//   ....[2]....
        /*0094*/ 	.word	0x00000d60


	//   ....[3]....
        /*0098*/ 	.word	0x00001900


	//----- nvinfo : EIATTR_CRS_STACK_SIZE
	.align		4
.L_172:
        /*009c*/ 	.byte	0x04, 0x1e
        /*009e*/ 	.short	(.L_174 - .L_173)
.L_173:
        /*00a0*/ 	.word	0x00000000


	//----- nvinfo : EIATTR_CBANK_PARAM_SIZE
	.align		4
.L_174:
        /*00a4*/ 	.byte	0x03, 0x19
        /*00a6*/ 	.short	0x002c


	//----- nvinfo : EIATTR_PARAM_CBANK
	.align		4
        /*00a8*/ 	.byte	0x04, 0x0a
        /*00aa*/ 	.short	(.L_176 - .L_175)
	.align		4
.L_175:
        /*00ac*/ 	.word	index@(.nv.constant0._Z13initial_coffefiPfS_S_S_i)
        /*00b0*/ 	.short	0x0380
        /*00b2*/ 	.short	0x002c


	//----- nvinfo : EIATTR_SW_WAR
	.align		4
.L_176:
        /*00b4*/ 	.byte	0x04, 0x36
        /*00b6*/ 	.short	(.L_178 - .L_177)
.L_177:
        /*00b8*/ 	.word	0x00000008
.L_178:


//--------------------- .nv.info._Z6get_d0fffiiiiPf --------------------------
	.section	.nv.info._Z6get_d0fffiiiiPf,"",@"SHT_CUDA_INFO"
	.sectionflags	@""
	.align	4


	//----- nvinfo : EIATTR_CUDA_API_VERSION
	.align		4
        /*0000*/ 	.byte	0x04, 0x37
        /*0002*/ 	.short	(.L_180 - .L_179)
.L_179:
        /*0004*/ 	.word	0x00000082


	//----- nvinfo : EIATTR_KPARAM_INFO
	.align		4
.L_180:
        /*0008*/ 	.byte	0x04, 0x17
        /*000a*/ 	.short	(.L_182 - .L_181)
.L_181:
        /*000c*/ 	.word	0x00000000
        /*0010*/ 	.short	0x0007
        /*0012*/ 	.short	0x0020
        /*0014*/ 	.byte	0x00, 0xf5, 0x21, 0x00


	//----- nvinfo : EIATTR_KPARAM_INFO
	.align		4
.L_182:
        /*0018*/ 	.byte	0x04, 0x17
        /*001a*/ 	.short	(.L_184 - .L_183)
.L_183:
        /*001c*/ 	.word	0x00000000
        /*0020*/ 	.short	0x0006
        /*0022*/ 	.short	0x0018
        /*0024*/ 	.byte	0x00, 0xf0, 0x11, 0x00


	//----- nvinfo : EIATTR_KPARAM_INFO
	.align		4
.L_184:
        /*0028*/ 	.byte	0x04, 0x17
        /*002a*/ 	.short	(.L_186 - .L_185)
.L_185:
        /*002c*/ 	.word	0x00000000
        /*0030*/ 	.short	0x0005
        /*0032*/ 	.short	0x0014
        /*0034*/ 	.byte	0x00, 0xf0, 0x11, 0x00


	//----- nvinfo : EIATTR_KPARAM_INFO
	.align		4
.L_186:
        /*0038*/ 	.byte	0x04, 0x17
        /*003a*/ 	.short	(.L_188 - .L_187)
.L_187:
        /*003c*/ 	.word	0x00000000
        /*0040*/ 	.short	0x0004
        /*0042*/ 	.short	0x0010
        /*0044*/ 	.byte	0x00, 0xf0, 0x11, 0x00


	//----- nvinfo : EIATTR_KPARAM_INFO
	.align		4
.L_188:
        /*0048*/ 	.byte	0x04, 0x17
        /*004a*/ 	.short	(.L_190 - .L_189)
.L_189:
        /*004c*/ 	.word	0x00000000
        /*0050*/ 	.short	0x0003
        /*0052*/ 	.short	0x000c
        /*0054*/ 	.byte	0x00, 0xf0, 0x11, 0x00


	//----- nvinfo : EIATTR_KPARAM_INFO
	.align		4
.L_190:
        /*0058*/ 	.byte	0x04, 0x17
        /*005a*/ 	.short	(.L_192 - .L_191)
.L_191:
        /*005c*/ 	.word	0x00000000
        /*0060*/ 	.short	0x0002
        /*0062*/ 	.short	0x0008
        /*0064*/ 	.byte	0x00, 0xf0, 0x11, 0x00


	//----- nvinfo : EIATTR_KPARAM_INFO
	.align		4
.L_192:
        /*0068*/ 	.byte	0x04, 0x17
        /*006a*/ 	.short	(.L_194 - .L_193)
.L_193:
        /*006c*/ 	.word	0x00000000
        /*0070*/ 	.short	0x0001
        /*0072*/ 	.short	0x0004
        /*0074*/ 	.byte	0x00, 0xf0, 0x11, 0x00


	//----- nvinfo : EIATTR_KPARAM_INFO
	.align		4
.L_194:
        /*0078*/ 	.byte	0x04, 0x17
        /*007a*/ 	.short	(.L_196 - .L_195)
.L_195:
        /*007c*/ 	.word	0x00000000
        /*0080*/ 	.short	0x0000
        /*0082*/ 	.short	0x0000
        /*0084*/ 	.byte	0x00, 0xf0, 0x11, 0x00


	//----- nvinfo : EIATTR_SPARSE_MMA_MASK
	.align		4
.L_196:
        /*0088*/ 	.byte	0x03, 0x50
        /*008a*/ 	.short	0x0000


	//----- nvinfo : EIATTR_MAXREG_COUNT
	.align		4
        /*008c*/ 	.byte	0x03, 0x1b
        /*008e*/ 	.short	0x00ff


	//----- nvinfo : EIATTR_MERCURY_ISA_VERSION
	.align		4
        /*0090*/ 	.byte	0x03, 0x5f
        /*0092*/ 	.short	0x0101


	//----- nvinfo : EIATTR_VRC_CTA_INIT_COUNT
	.align		4
        /*0094*/ 	.byte	0x02, 0x4a
	.zero		1
	.zero		1


	//----- nvinfo : EIATTR_EXIT_INSTR_OFFSETS
	.align		4
        /*0098*/ 	.byte	0x04, 0x1c
        /*009a*/ 	.short	(.L_198 - .L_197)


	//   ....[0]....
.L_197:
        /*009c*/ 	.word	0x000007a0


	//----- nvinfo : EIATTR_CRS_STACK_SIZE
	.align		4
.L_198:
        /*00a0*/ 	.byte	0x04, 0x1e
        /*00a2*/ 	.short	(.L_200 - .L_199)
.L_199:
        /*00a4*/ 	.word	0x00000000


	//----- nvinfo : EIATTR_CBANK_PARAM_SIZE
	.align		4
.L_200:
        /*00a8*/ 	.byte	0x03, 0x19
        /*00aa*/ 	.short	0x0028


	//----- nvinfo : EIATTR_PARAM_CBANK
	.align		4
        /*00ac*/ 	.byte	0x04, 0x0a
        /*00ae*/ 	.short	(.L_202 - .L_201)
	.align		4
.L_201:
        /*00b0*/ 	.word	index@(.nv.constant0._Z6get_d0fffiiiiPf)
        /*00b4*/ 	.short	0x0380
        /*00b6*/ 	.short	0x0028


	//----- nvinfo : EIATTR_SW_WAR
	.align		4
.L_202:
        /*00b8*/ 	.byte	0x04, 0x36
        /*00ba*/ 	.short	(.L_204 - .L_203)
.L_203:
        /*00bc*/ 	.word	0x00000008
.L_204:


//--------------------- .nv.info._Z13update_stressiiiiiiffffPfS_S_S_S_S_iS_S_S_S_S_S_S_S_S_S_S_S_S_S_S_S_S_S_S_S_iiiiiiibS_S_ --------------------------
	.section	.nv.info._Z13update_stressiiiiiiffffPfS_S_S_S_S_iS_S_S_S_S_S_S_S_S_S_S_S_S_S_S_S_S_S_S_S_iiiiiiibS_S_,"",@"SHT_CUDA_INFO"
	.sectionflags	@""
	.align	4


	//----- nvinfo : EIATTR_CUDA_API_VERSION
	.align		4
        /*0000*/ 	.byte	0x04, 0x37
        /*0002*/ 	.short	(.L_206 - .L_205)
.L_205:
        /*0004*/ 	.word	0x00000082


	//----- nvinfo : EIATTR_KPARAM_INFO
	.align		4
.L_206:
        /*0008*/ 	.byte	0x04, 0x17
        /*000a*/ 	.short	(.L_208 - .L_207)
.L_207:
        /*000c*/ 	.word	0x00000000
        /*0010*/ 	.short	0x002e
        /*0012*/ 	.short	0x0128
        /*0014*/ 	.byte	0x00, 0xf5, 0x21, 0x00


	//----- nvinfo : EIATTR_KPARAM_INFO
	.align		4
.L_208:
        /*0018*/ 	.byte	0x04, 0x17
        /*001a*/ 	.short	(.L_210 - .L_209)
.L_209:
        /*001c*/ 	.word	0x00000000
        /*0020*/ 	.short	0x002d
        /*0022*/ 	.short	0x0120
        /*0024*/ 	.byte	0x00, 0xf5, 0x21, 0x00


	//----- nvinfo : EIATTR_KPARAM_INFO
	.align		4
.L_210:
        /*0028*/ 	.byte	0x04, 0x17
        /*002a*/ 	.short	(.L_212 - .L_211)
.L_211:
        /*002c*/ 	.word	0x00000000
        /*0030*/ 	.short	0x002c
        /*0032*/ 	.short	0x011c
        /*0034*/ 	.byte	0x00, 0xf0, 0x05, 0x00


	//----- nvinfo : EIATTR_KPARAM_INFO
	.align		4
.L_212:
        /*0038*/ 	.byte	0x04, 0x17
        /*003a*/ 	.short	(.L_214 - .L_213)
.L_213:
        /*003c*/ 	.word	0x00000000
        /*0040*/ 	.short	0x002b
        /*0042*/ 	.short	0x0118
        /*0044*/ 	.byte	0x00, 0xf0, 0x11, 0x00


	//----- nvinfo : EIATTR_KPARAM_INFO
	.align		4
.L_214:
        /*0048*/ 	.byte	0x04, 0x17
        /*004a*/ 	.short	(.L_216 - .L_215)
.L_215:
        /*004c*/ 	.word	0x00000000
        /*0050*/ 	.short	0x002a
        /*0052*/ 	.short	0x0114
        /*0054*/ 	.byte	0x00, 0xf0, 0x11, 0x00


	//----- nvinfo : EIATTR_KPARAM_INFO
	.align		4
.L_216:
        /*0058*/ 	.byte	0x04, 0x17
        /*005a*/ 	.short	(.L_218 - .L_217)
.L_217:
        /*005c*/ 	.word	0x00000000
        /*0060*/ 	.short	0x0029
        /*0062*/ 	.short	0x0110
        /*0064*/ 	.byte	0x00, 0xf0, 0x11, 0x00


	//----- nvinfo : EIATTR_KPARAM_INFO
	.align		4
.L_218:
        /*0068*/ 	.byte	0x04, 0x17
        /*006a*/ 	.short	(.L_220 - .L_219)
.L_219:
        /*006c*/ 	.word	0x00000000
        /*0070*/ 	.short	0x0028
        /*0072*/ 	.short	0x010c
        /*0074*/ 	.byte	0x00, 0xf0, 0x11, 0x00


	//----- nvinfo : EIATTR_KPARAM_INFO
	.align		4
.L_220:
        /*0078*/ 	.byte	0x04, 0x17
        /*007a*/ 	.short	(.L_222 - .L_221)
.L_221:
        /*007c*/ 	.word	0x00000000
        /*0080*/ 	.short	0x0027
        /*0082*/ 	.short	0x0108
        /*0084*/ 	.byte	0x00, 0xf0, 0x11, 0x00


	//----- nvinfo : EIATTR_KPARAM_INFO
	.align		4
.L_222:
        /*0088*/ 	.byte	0x04, 0x17
        /*008a*/ 	.short	(.L_224 - .L_223)
.L_223:
        /*008c*/ 	.word	0x00000000
        /*0090*/ 	.short	0x0026
        /*0092*/ 	.short	0x0104
        /*0094*/ 	.byte	0x00, 0xf0, 0x11, 0x00


	//----- nvinfo : EIATTR_KPARAM_INFO
	.align		4
.L_224:
        /*0098*/ 	.byte	0x04, 0x17
        /*009a*/ 	.short	(.L_226 - .L_225)
.L_225:
        /*009c*/ 	.word	0x00000000
        /*00a0*/ 	.short	0x0025
        /*00a2*/ 	.short	0x0100
        /*00a4*/ 	.byte	0x00, 0xf0, 0x11, 0x00


	//----- nvinfo : EIATTR_KPARAM_INFO
	.align		4
.L_226:
        /*00a8*/ 	.byte	0x04, 0x17
        /*00aa*/ 	.short	(.L_228 - .L_227)
.L_227:
        /*00ac*/ 	.word	0x00000000
        /*00b0*/ 	.short	0x0024
        /*00b2*/ 	.short	0x00f8
        /*00b4*/ 	.byte	0x00, 0xf5, 0x21, 0x00


	//----- nvinfo : EIATTR_KPARAM_INFO
	.align		4
.L_228:
        /*00b8*/ 	.byte	0x04, 0x17
        /*00ba*/ 	.short	(.L_230 - .L_229)
.L_229:
        /*00bc*/ 	.word	0x00000000
        /*00c0*/ 	.short	0x0023
        /*00c2*/ 	.short	0x00f0
        /*00c4*/ 	.byte	0x00, 0xf5, 0x21, 0x00


	//----- nvinfo : EIATTR_KPARAM_INFO
	.align		4
.L_230:
        /*00c8*/ 	.byte	0x04, 0x17
        /*00ca*/ 	.short	(.L_232 - .L_231)
.L_231:
        /*00cc*/ 	.word	0x00000000
        /*00d0*/ 	.short	0x0022
        /*00d2*/ 	.short	0x00e8
        /*00d4*/ 	.byte	0x00, 0xf5, 0x21, 0x00


	//----- nvinfo : EIATTR_KPARAM_INFO
	.align		4
.L_232:
        /*00d8*/ 	.byte	0x04, 0x17
        /*00da*/ 	.short	(.L_234 - .L_233)
.L_233:
        /*00dc*/ 	.word	0x00000000
        /*00e0*/ 	.short	0x0021
        /*00e2*/ 	.short	0x00e0
        /*00e4*/ 	.byte	0x00, 0xf5, 0x21, 0x00


	//----- nvinfo : EIATTR_KPARAM_INFO
	.align		4
.L_234:
        /*00e8*/ 	.byte	0x04, 0x17
        /*00ea*/ 	.short	(.L_236 - .L_235)
.L_235:
        /*00ec*/ 	.word	0x00000000
        /*00f0*/ 	.short	0x0020
        /*00f2*/ 	.short	0x00d8
        /*00f4*/ 	.byte	0x00, 0xf5, 0x21, 0x00


	//----- nvinfo : EIATTR_KPARAM_INFO
	.align		4
.L_236:
        /*00f8*/ 	.byte	0x04, 0x17
        /*00fa*/ 	.short	(.L_238 - .L_237)
.L_237:
        /*00fc*/ 	.word	0x00000000
        /*0100*/ 	.short	0x001f
        /*0102*/ 	.short	0x00d0
        /*0104*/ 	.byte	0x00, 0xf5, 0x21, 0x00


	//----- nvinfo : EIATTR_KPARAM_INFO
	.align		4
.L_238:
        /*0108*/ 	.byte	0x04, 0x17
        /*010a*/ 	.short	(.L_240 - .L_239)
.L_239:
        /*010c*/ 	.word	0x00000000
        /*0110*/ 	.short	0x001e
        /*0112*/ 	.short	0x00c8
        /*0114*/ 	.byte	0x00, 0xf5, 0x21, 0x00


	//----- nvinfo : EIATTR_KPARAM_INFO
	.align		4
.L_240:
        /*0118*/ 	.byte	0x04, 0x17
        /*011a*/ 	.short	(.L_242 - .L_241)
.L_241:
        /*011c*/ 	.word	0x00000000
        /*0120*/ 	.short	0x001d
        /*0122*/ 	.short	0x00c0
        /*0124*/ 	.byte	0x00, 0xf5, 0x21, 0x00


	//----- nvinfo : EIATTR_KPARAM_INFO
	.align		4
.L_242:
        /*0128*/ 	.byte	0x04, 0x17
        /*012a*/ 	.short	(.L_244 - .L_243)
.L_243:
        /*012c*/ 	.word	0x00000000
        /*0130*/ 	.short	0x001c
        /*0132*/ 	.short	0x00b8
        /*0134*/ 	.byte	0x00, 0xf5, 0x21, 0x00


	//----- nvinfo : EIATTR_KPARAM_INFO
	.align		4
.L_244:
        /*0138*/ 	.byte	0x04, 0x17
        /*013a*/ 	.short	(.L_246 - .L_245)
.L_245:
        /*013c*/ 	.word	0x00000000
        /*0140*/ 	.short	0x001b
        /*0142*/ 	.short	0x00b0
        /*0144*/ 	.byte	0x00, 0xf5, 0x21, 0x00


	//----- nvinfo : EIATTR_KPARAM_INFO
	.align		4
.L_246:
        /*0148*/ 	.byte	0x04, 0x17
        /*014a*/ 	.short	(.L_248 - .L_247)
.L_247:
        /*014c*/ 	.word	0x00000000
        /*0150*/ 	.short	0x001a
        /*0152*/ 	.short	0x00a8
        /*0154*/ 	.byte	0x00, 0xf5, 0x21, 0x00


	//----- nvinfo : EIATTR_KPARAM_INFO
	.align		4
.L_248:
        /*0158*/ 	.byte	0x04, 0x17
        /*015a*/ 	.short	(.L_250 - .L_249)
.L_249:
        /*015c*/ 	.word	0x00000000
        /*0160*/ 	.short	0x0019
        /*0162*/ 	.short	0x00a0
        /*0164*/ 	.byte	0x00, 0xf5, 0x21, 0x00


	//----- nvinfo : EIATTR_KPARAM_INFO
	.align		4
.L_250:
        /*0168*/ 	.byte	0x04, 0x17
        /*016a*/ 	.short	(.L_252 - .L_251)
.L_251:
        /*016c*/ 	.word	0x00000000
        /*0170*/ 	.short	0x0018
        /*0172*/ 	.short	0x0098
        /*0174*/ 	.byte	0x00, 0xf5, 0x21, 0x00


	//----- nvinfo : EIATTR_KPARAM_INFO
	.align		4
.L_252:
        /*0178*/ 	.byte	0x04, 0x17
        /*017a*/ 	.short	(.L_254 - .L_253)
.L_253:
        /*017c*/ 	.word	0x00000000
        /*0180*/ 	.short	0x0017
        /*0182*/ 	.short	0x0090
        /*0184*/ 	.byte	0x00, 0xf5, 0x21, 0x00


	//----- nvinfo : EIATTR_KPARAM_INFO
	.align		4
.L_254:
        /*0188*/ 	.byte	0x04, 0x17
        /*018a*/ 	.short	(.L_256 - .L_255)
.L_255:
        /*018c*/ 	.word	0x00000000
        /*0190*/ 	.short	0x0016
        /*0192*/ 	.short	0x0088
        /*0194*/ 	.byte	0x00, 0xf5, 0x21, 0x00


	//----- nvinfo : EIATTR_KPARAM_INFO
	.align		4
.L_256:
        /*0198*/ 	.byte	0x04, 0x17
        /*019a*/ 	.short	(.L_258 - .L_257)
.L_257:
        /*019c*/ 	.word	0x00000000
        /*01a0*/ 	.short	0x0015
        /*01a2*/ 	.short	0x0080
        /*01a4*/ 	.byte	0x00, 0xf5, 0x21, 0x00


	//----- nvinfo : EIATTR_KPARAM_INFO
	.align		4
.L_258:
        /*01a8*/ 	.byte	0x04, 0x17
        /*01aa*/ 	.short	(.L_260 - .L_259)
.L_259:
        /*01ac*/ 	.word	0x00000000
        /*01b0*/ 	.short	0x0014
        /*01b2*/ 	.short	0x0078
        /*01b4*/ 	.byte	0x00, 0xf5, 0x21, 0x00


	//----- nvinfo : EIATTR_KPARAM_INFO
	.align		4
.L_260:
        /*01b8*/ 	.byte	0x04, 0x17
        /*01ba*/ 	.short	(.L_262 - .L_261)
.L_261:
        /*01bc*/ 	.word	0x00000000
        /*01c0*/ 	.short	0x0013
        /*01c2*/ 	.short	0x0070
        /*01c4*/ 	.byte	0x00, 0xf5, 0x21, 0x00


	//----- nvinfo : EIATTR_KPARAM_INFO
	.align		4
.L_262:
        /*01c8*/ 	.byte	0x04, 0x17
        /*01ca*/ 	.short	(.L_264 - .L_263)
.L_263:
        /*01cc*/ 	.word	0x00000000
        /*01d0*/ 	.short	0x0012
        /*01d2*/ 	.short	0x0068
        /*01d4*/ 	.byte	0x00, 0xf5, 0x21, 0x00


	//----- nvinfo : EIATTR_KPARAM_INFO
	.align		4
.L_264:
        /*01d8*/ 	.byte	0x04, 0x17
        /*01da*/ 	.short	(.L_266 - .L_265)
.L_265:
        /*01dc*/ 	.word	0x00000000
        /*01e0*/ 	.short	0x0011
        /*01e2*/ 	.short	0x0060
        /*01e4*/ 	.byte	0x00, 0xf5, 0x21, 0x00


	//----- nvinfo : EIATTR_KPARAM_INFO
	.align		4
.L_266:
        /*01e8*/ 	.byte	0x04, 0x17
        /*01ea*/ 	.short	(.L_268 - .L_267)
.L_267:
        /*01ec*/ 	.word	0x00000000
        /*01f0*/ 	.short	0x0010
        /*01f2*/ 	.short	0x0058
        /*01f4*/ 	.byte	0x00, 0xf0, 0x11, 0x00


	//----- nvinfo : EIATTR_KPARAM_INFO
	.align		4
.L_268:
        /*01f8*/ 	.byte	0x04, 0x17
        /*01fa*/ 	.short	(.L_270 - .L_269)
.L_269:
        /*01fc*/ 	.word	0x00000000
        /*0200*/ 	.short	0x000f
        /*0202*/ 	.short	0x0050
        /*0204*/ 	.byte	0x00, 0xf5, 0x21, 0x00


	//----- nvinfo : EIATTR_KPARAM_INFO
	.align		4
.L_270:
        /*0208*/ 	.byte	0x04, 0x17
        /*020a*/ 	.short	(.L_272 - .L_271)
.L_271:
        /*020c*/ 	.word	0x00000000
        /*0210*/ 	.short	0x000e
        /*0212*/ 	.short	0x0048
        /*0214*/ 	.byte	0x00, 0xf5, 0x21, 0x00


	//----- nvinfo : EIATTR_KPARAM_INFO
	.align		4
.L_272:
        /*0218*/ 	.byte	0x04, 0x17
        /*021a*/ 	.short	(.L_274 - .L_273)
.L_273:
        /*021c*/ 	.word	0x00000000
        /*0220*/ 	.short	0x000d
        /*0222*/ 	.short	0x0040
        /*0224*/ 	.byte	0x00, 0xf5, 0x21, 0x00


	//----- nvinfo : EIATTR_KPARAM_INFO
	.align		4
.L_274:
        /*0228*/ 	.byte	0x04, 0x17
        /*022a*/ 	.short	(.L_276 - .L_275)
.L_275:
        /*022c*/ 	.word	0x00000000
        /*0230*/ 	.short	0x000c
        /*0232*/ 	.short	0x0038
        /*0234*/ 	.byte	0x00, 0xf5, 0x21, 0x00


	//----- nvinfo : EIATTR_KPARAM_INFO
	.align		4
.L_276:
        /*0238*/ 	.byte	0x04, 0x17
        /*023a*/ 	.short	(.L_278 - .L_277)
.L_277:
        /*023c*/ 	.word	0x00000000
        /*0240*/ 	.short	0x000b
        /*0242*/ 	.short	0x0030
        /*0244*/ 	.byte	0x00, 0xf5, 0x21, 0x00


	//----- nvinfo : EIATTR_KPARAM_INFO
	.align		4
.L_278:
        /*0248*/ 	.byte	0x04, 0x17
        /*024a*/ 	.short	(.L_280 - .L_279)
.L_279:
        /*024c*/ 	.word	0x00000000
        /*0250*/ 	.short	0x000a
        /*0252*/ 	.short	0x0028
        /*0254*/ 	.byte	0x00, 0xf5, 0x21, 0x00


	//----- nvinfo : EIATTR_KPARAM_INFO
	.align		4
.L_280:
        /*0258*/ 	.byte	0x04, 0x17
        /*025a*/ 	.short	(.L_282 - .L_281)
.L_281:
        /*025c*/ 	.word	0x00000000
        /*0260*/ 	.short	0x0009
        /*0262*/ 	.short	0x0024
        /*0264*/ 	.byte	0x00, 0xf0, 0x11, 0x00


	//----- nvinfo : EIATTR_KPARAM_INFO
	.align		4
.L_282:
        /*0268*/ 	.byte	0x04, 0x17
        /*026a*/ 	.short	(.L_284 - .L_283)
.L_283:
        /*026c*/ 	.word	0x00000000
        /*0270*/ 	.short	0x0008
        /*0272*/ 	.short	0x0020
        /*0274*/ 	.byte	0x00, 0xf0, 0x11, 0x00


	//----- nvinfo : EIATTR_KPARAM_INFO
	.align		4
.L_284:
        /*0278*/ 	.byte	0x04, 0x17
        /*027a*/ 	.short	(.L_286 - .L_285)
.L_285:
        /*027c*/ 	.word	0x00000000
        /*0280*/ 	.short	0x0007
        /*0282*/ 	.short	0x001c
        /*0284*/ 	.byte	0x00, 0xf0, 0x11, 0x00


	//----- nvinfo : EIATTR_KPARAM_INFO
	.align		4
.L_286:
        /*0288*/ 	.byte	0x04, 0x17
        /*028a*/ 	.short	(.L_288 - .L_287)
.L_287:
        /*028c*/ 	.word	0x00000000
        /*0290*/ 	.short	0x0006
        /*0292*/ 	.short	0x0018
        /*0294*/ 	.byte	0x00, 0xf0, 0x11, 0x00


	//----- nvinfo : EIATTR_KPARAM_INFO
	.align		4
.L_288:
        /*0298*/ 	.byte	0x04, 0x17
        /*029a*/ 	.short	(.L_290 - .L_289)
.L_289:
        /*029c*/ 	.word	0x00000000
        /*02a0*/ 	.short	0x0005
        /*02a2*/ 	.short	0x0014
        /*02a4*/ 	.byte	0x00, 0xf0, 0x11, 0x00


	//----- nvinfo : EIATTR_KPARAM_INFO
	.align		4
.L_290:
        /*02a8*/ 	.byte	0x04, 0x17
        /*02aa*/ 	.short	(.L_292 - .L_291)
.L_291:
        /*02ac*/ 	.word	0x00000000
        /*02b0*/ 	.short	0x0004
        /*02b2*/ 	.short	0x0010
        /*02b4*/ 	.byte	0x00, 0xf0, 0x11, 0x00


	//----- nvinfo : EIATTR_KPARAM_INFO
	.align		4
.L_292:
        /*02b8*/ 	.byte	0x04, 0x17
        /*02ba*/ 	.short	(.L_294 - .L_293)
.L_293:
        /*02bc*/ 	.word	0x00000000
        /*02c0*/ 	.short	0x0003
        /*02c2*/ 	.short	0x000c
        /*02c4*/ 	.byte	0x00, 0xf0, 0x11, 0x00


	//----- nvinfo : EIATTR_KPARAM_INFO
	.align		4
.L_294:
        /*02c8*/ 	.byte	0x04, 0x17
        /*02ca*/ 	.short	(.L_296 - .L_295)
.L_295:
        /*02cc*/ 	.word	0x00000000
        /*02d0*/ 	.short	0x0002
        /*02d2*/ 	.short	0x0008
        /*02d4*/ 	.byte	0x00, 0xf0, 0x11, 0x00


	//----- nvinfo : EIATTR_KPARAM_INFO
	.align		4
.L_296:
        /*02d8*/ 	.byte	0x04, 0x17
        /*02da*/ 	.short	(.L_298 - .L_297)
.L_297:
        /*02dc*/ 	.word	0x00000000
        /*02e0*/ 	.short	0x0001
        /*02e2*/ 	.short	0x0004
        /*02e4*/ 	.byte	0x00, 0xf0, 0x11, 0x00


	//----- nvinfo : EIATTR_KPARAM_INFO
	.align		4
.L_298:
        /*02e8*/ 	.byte	0x04, 0x17
        /*02ea*/ 	.short	(.L_300 - .L_299)
.L_299:
        /*02ec*/ 	.word	0x00000000
        /*02f0*/ 	.short	0x0000
        /*02f2*/ 	.short	0x0000
        /*02f4*/ 	.byte	0x00, 0xf0, 0x11, 0x00


	//----- nvinfo : EIATTR_SPARSE_MMA_MASK
	.align		4
.L_300:
        /*02f8*/ 	.byte	0x03, 0x50
        /*02fa*/ 	.short	0x0000


	//----- nvinfo : EIATTR_MAXREG_COUNT
	.align		4
        /*02fc*/ 	.byte	0x03, 0x1b
        /*02fe*/ 	.short	0x00ff


	//----- nvinfo : EIATTR_MERCURY_ISA_VERSION
	.align		4
        /*0300*/ 	.byte	0x03, 0x5f
        /*0302*/ 	.short	0x0101


	//----- nvinfo : EIATTR_VRC_CTA_INIT_COUNT
	.align		4
        /*0304*/ 	.byte	0x02, 0x4a
	.zero		1
	.zero		1


	//----- nvinfo : EIATTR_EXIT_INSTR_OFFSETS
	.align		4
        /*0308*/ 	.byte	0x04, 0x1c
        /*030a*/ 	.short	(.L_302 - .L_301)


	//   ....[0]....
.L_301:
        /*030c*/ 	.word	0x00000370


	//   ....[1]....
        /*0310*/ 	.word	0x00005ec0


	//----- nvinfo : EIATTR_CRS_STACK_SIZE
	.align		4
.L_302:
        /*0314*/ 	.byte	0x04, 0x1e
        /*0316*/ 	.short	(.L_304 - .L_303)
.L_303:
        /*0318*/ 	.word	0x00000000


	//----- nvinfo : EIATTR_CBANK_PARAM_SIZE
	.align		4
.L_304:
        /*031c*/ 	.byte	0x03, 0x19
        /*031e*/ 	.short	0x0130


	//----- nvinfo : EIATTR_PARAM_CBANK
	.align		4
        /*0320*/ 	.byte	0x04, 0x0a
        /*0322*/ 	.short	(.L_306 - .L_305)
	.align		4
.L_305:
        /*0324*/ 	.word	index@(.nv.constant0._Z13update_stressiiiiiiffffPfS_S_S_S_S_iS_S_S_S_S_S_S_S_S_S_S_S_S_S_S_S_S_S_S_S_iiiiiiibS_S_)
        /*0328*/ 	.short	0x0380
        /*032a*/ 	.short	0x0130


	//----- nvinfo : EIATTR_SW_WAR
	.align		4
.L_306:
        /*032c*/ 	.byte	0x04, 0x36
        /*032e*/ 	.short	(.L_308 - .L_307)
.L_307:
        /*0330*/ 	.word	0x00000008
.L_308:


//--------------------- .nv.info._Z10update_veliiiiiiiffffPfS_S_S_S_S_S_S_S_S_S_S_S_S_S_S_ --------------------------
	.section	.nv.info._Z10update_veliiiiiiiffffPfS_S_S_S_S_S_S_S_S_S_S_S_S_S_S_,"",@"SHT_CUDA_INFO"
	.sectionflags	@""
	.align	4


	//----- nvinfo : EIATTR_CUDA_API_VERSION
	.align		4
        /*0000*/ 	.byte	0x04, 0x37
        /*0002*/ 	.short	(.L_310 - .L_309)
.L_309:
        /*0004*/ 	.word	0x00000082


	//----- nvinfo : EIATTR_KPARAM_INFO
	.align		4
.L_310:
        /*0008*/ 	.byte	0x04, 0x17
        /*000a*/ 	.short	(.L_312 - .L_311)
.L_311:
        /*000c*/ 	.word	0x00000000
        /*0010*/ 	.short	0x001a
        /*0012*/ 	.short	0x00a8
        /*0014*/ 	.byte	0x00, 0xf5, 0x21, 0x00


	//----- nvinfo : EIATTR_KPARAM_INFO
	.align		4
.L_312:
        /*0018*/ 	.byte	0x04, 0x17
        /*001a*/ 	.short	(.L_314 - .L_313)
.L_313:
        /*001c*/ 	.word	0x00000000
        /*0020*/ 	.short	0x0019
        /*0022*/ 	.short	0x00a0
        /*0024*/ 	.byte	0x00, 0xf5, 0x21, 0x00


	//----- nvinfo : EIATTR_KPARAM_INFO
	.align		4
.L_314:
        /*0028*/ 	.byte	0x04, 0x17
        /*002a*/ 	.short	(.L_316 - .L_315)
.L_315:
        /*002c*/ 	.word	0x00000000
        /*0030*/ 	.short	0x0018
        /*0032*/ 	.short	0x0098
        /*0034*/ 	.byte	0x00, 0xf5, 0x21, 0x00


	//----- nvinfo : EIATTR_KPARAM_INFO
	.align		4
.L_316:
        /*0038*/ 	.byte	0x04, 0x17
        /*003a*/ 	.short	(.L_318 - .L_317)
.L_317:
        /*003c*/ 	.word	0x00000000
        /*0040*/ 	.short	0x0017
        /*0042*/ 	.short	0x0090
        /*0044*/ 	.byte	0x00, 0xf5, 0x21, 0x00


	//----- nvinfo : EIATTR_KPARAM_INFO
	.align		4
.L_318:
        /*0048*/ 	.byte	0x04, 0x17
        /*004a*/ 	.short	(.L_320 - .L_319)
.L_319:
        /*004c*/ 	.word	0x00000000
        /*0050*/ 	.short	0x0016
        /*0052*/ 	.short	0x0088
        /*0054*/ 	.byte	0x00, 0xf5, 0x21, 0x00


	//----- nvinfo : EIATTR_KPARAM_INFO
	.align		4
.L_320:
        /*0058*/ 	.byte	0x04, 0x17
        /*005a*/ 	.short	(.L_322 - .L_321)
.L_321:
        /*005c*/ 	.word	0x00000000
        /*0060*/ 	.short	0x0015
        /*0062*/ 	.short	0x0080
        /*0064*/ 	.byte	0x00, 0xf5, 0x21, 0x00


	//----- nvinfo : EIATTR_KPARAM_INFO
	.align		4
.L_322:
        /*0068*/ 	.byte	0x04, 0x17
        /*006a*/ 	.short	(.L_324 - .L_323)
.L_323:
        /*006c*/ 	.word	0x00000000
        /*0070*/ 	.short	0x0014
        /*0072*/ 	.short	0x0078
        /*0074*/ 	.byte	0x00, 0xf5, 0x21, 0x00


	//----- nvinfo : EIATTR_KPARAM_INFO
	.align		4
.L_324:
        /*0078*/ 	.byte	0x04, 0x17
        /*007a*/ 	.short	(.L_326 - .L_325)
.L_325:
        /*007c*/ 	.word	0x00000000
        /*0080*/ 	.short	0x0013
        /*0082*/ 	.short	0x0070
        /*0084*/ 	.byte	0x00, 0xf5, 0x21, 0x00


	//----- nvinfo : EIATTR_KPARAM_INFO
	.align		4
.L_326:
        /*0088*/ 	.byte	0x04, 0x17
        /*008a*/ 	.short	(.L_328 - .L_327)
.L_327:
        /*008c*/ 	.word	0x00000000
        /*0090*/ 	.short	0x0012
        /*0092*/ 	.short	0x0068
        /*0094*/ 	.byte	0x00, 0xf5, 0x21, 0x00


	//----- nvinfo : EIATTR_KPARAM_INFO
	.align		4
.L_328:
        /*0098*/ 	.byte	0x04, 0x17
        /*009a*/ 	.short	(.L_330 - .L_329)
.L_329:
        /*009c*/ 	.word	0x00000000
        /*00a0*/ 	.short	0x0011
        /*00a2*/ 	.short	0x0060
        /*00a4*/ 	.byte	0x00, 0xf5, 0x21, 0x00


	//----- nvinfo : EIATTR_KPARAM_INFO
	.align		4
.L_330:
        /*00a8*/ 	.byte	0x04, 0x17
        /*00aa*/ 	.short	(.L_332 - .L_331)
.L_331:
        /*00ac*/ 	.word	0x00000000
        /*00b0*/ 	.short	0x0010
        /*00b2*/ 	.short	0x0058
        /*00b4*/ 	.byte	0x00, 0xf5, 0x21, 0x00


	//----- nvinfo : EIATTR_KPARAM_INFO
	.align		4
.L_332:
        /*00b8*/ 	.byte	0x04, 0x17
        /*00ba*/ 	.short	(.L_334 - .L_333)
.L_333:
        /*00bc*/ 	.word	0x00000000
        /*00c0*/ 	.short	0x000f
        /*00c2*/ 	.short	0x0050
        /*00c4*/ 	.byte	0x00, 0xf5, 0x21, 0x00


	//----- nvinfo : EIATTR_KPARAM_INFO
	.align		4
.L_334:
        /*00c8*/ 	.byte	0x04, 0x17
        /*00ca*/ 	.short	(.L_336 - .L_335)
.L_335:
        /*00cc*/ 	.word	0x00000000
        /*00d0*/ 	.short	0x000e
        /*00d2*/ 	.short	0x0048
        /*00d4*/ 	.byte	0x00, 0xf5, 0x21, 0x00


	//----- nvinfo : EIATTR_KPARAM_INFO
	.align		4
.L_336:
        /*00d8*/ 	.byte	0x04, 0x17
        /*00da*/ 	.short	(.L_338 - .L_337)
.L_337:
        /*00dc*/ 	.word	0x00000000
        /*00e0*/ 	.short	0x000d
        /*00e2*/ 	.short	0x0040
        /*00e4*/ 	.byte	0x00, 0xf5, 0x21, 0x00


	//----- nvinfo : EIATTR_KPARAM_INFO
	.align		4
.L_338:
        /*00e8*/ 	.byte	0x04, 0x17
        /*00ea*/ 	.short	(.L_340 - .L_339)
.L_339:
        /*00ec*/ 	.word	0x00000000
        /*00f0*/ 	.short	0x000c
        /*00f2*/ 	.short	0x0038
        /*00f4*/ 	.byte	0x00, 0xf5, 0x21, 0x00


	//----- nvinfo : EIATTR_KPARAM_INFO
	.align		4
.L_340:
        /*00f8*/ 	.byte	0x04, 0x17
        /*00fa*/ 	.short	(.L_342 - .L_341)
.L_341:
        /*00fc*/ 	.word	0x00000000
        /*0100*/ 	.short	0x000b
        /*0102*/ 	.short	0x0030
        /*0104*/ 	.byte	0x00, 0xf5, 0x21, 0x00


	//----- nvinfo : EIATTR_KPARAM_INFO
	.align		4
.L_342:
        /*0108*/ 	.byte	0x04, 0x17
        /*010a*/ 	.short	(.L_344 - .L_343)
.L_343:
        /*010c*/ 	.word	0x00000000
        /*0110*/ 	.short	0x000a
        /*0112*/ 	.short	0x0028
        /*0114*/ 	.byte	0x00, 0xf0, 0x11, 0x00


	//----- nvinfo : EIATTR_KPARAM_INFO
	.align		4
.L_344:
        /*0118*/ 	.byte	0x04, 0x17
        /*011a*/ 	.short	(.L_346 - .L_345)
.L_345:
        /*011c*/ 	.word	0x00000000
        /*0120*/ 	.short	0x0009
        /*0122*/ 	.short	0x0024
        /*0124*/ 	.byte	0x00, 0xf0, 0x11, 0x00


	//----- nvinfo : EIATTR_KPARAM_INFO
	.align		4
.L_346:
        /*0128*/ 	.byte	0x04, 0x17
        /*012a*/ 	.short	(.L_348 - .L_347)
.L_347:
        /*012c*/ 	.word	0x00000000
        /*0130*/ 	.short	0x0008
        /*0132*/ 	.short	0x0020
        /*0134*/ 	.byte	0x00, 0xf0, 0x11, 0x00


	//----- nvinfo : EIATTR_KPARAM_INFO
	.align		4
.L_348:
        /*0138*/ 	.byte	0x04, 0x17
        /*013a*/ 	.short	(.L_350 - .L_349)
.L_349:
        /*013c*/ 	.word	0x00000000
        /*0140*/ 	.short	0x0007
        /*0142*/ 	.short	0x001c
        /*0144*/ 	.byte	0x00, 0xf0, 0x11, 0x00


	//----- nvinfo : EIATTR_KPARAM_INFO
	.align		4
.L_350:
        /*0148*/ 	.byte	0x04, 0x17
        /*014a*/ 	.short	(.L_352 - .L_351)
.L_351:
        /*014c*/ 	.word	0x00000000
        /*0150*/ 	.short	0x0006
        /*0152*/ 	.short	0x0018
        /*0154*/ 	.byte	0x00, 0xf0, 0x11, 0x00


	//----- nvinfo : EIATTR_KPARAM_INFO
	.align		4
.L_352:
        /*0158*/ 	.byte	0x04, 0x17
        /*015a*/ 	.short	(.L_354 - .L_353)
.L_353:
        /*015c*/ 	.word	0x00000000
        /*0160*/ 	.short	0x0005
        /*0162*/ 	.short	0x0014
        /*0164*/ 	.byte	0x00, 0xf0, 0x11, 0x00


	//----- nvinfo : EIATTR_KPARAM_INFO
	.align		4
.L_354:
        /*0168*/ 	.byte	0x04, 0x17
        /*016a*/ 	.short	(.L_356 - .L_355)
.L_355:
        /*016c*/ 	.word	0x00000000
        /*0170*/ 	.short	0x0004
        /*0172*/ 	.short	0x0010
        /*0174*/ 	.byte	0x00, 0xf0, 0x11, 0x00


	//----- nvinfo : EIATTR_KPARAM_INFO
	.align		4
.L_356:
        /*0178*/ 	.byte	0x04, 0x17
        /*017a*/ 	.short	(.L_358 - .L_357)
.L_357:
        /*017c*/ 	.word	0x00000000
        /*0180*/ 	.short	0x0003
        /*0182*/ 	.short	0x000c
        /*0184*/ 	.byte	0x00, 0xf0, 0x11, 0x00


	//----- nvinfo : EIATTR_KPARAM_INFO
	.align		4
.L_358:
        /*0188*/ 	.byte	0x04, 0x17
        /*018a*/ 	.short	(.L_360 - .L_359)
.L_359:
        /*018c*/ 	.word	0x00000000
        /*0190*/ 	.short	0x0002
        /*0192*/ 	.short	0x0008
        /*0194*/ 	.byte	0x00, 0xf0, 0x11, 0x00


	//----- nvinfo : EIATTR_KPARAM_INFO
	.align		4
.L_360:
        /*0198*/ 	.byte	0x04, 0x17
        /*019a*/ 	.short	(.L_362 - .L_361)
.L_361:
        /*019c*/ 	.word	0x00000000
        /*01a0*/ 	.short	0x0001
        /*01a2*/ 	.short	0x0004
        /*01a4*/ 	.byte	0x00, 0xf0, 0x11, 0x00


	//----- nvinfo : EIATTR_KPARAM_INFO
	.align		4
.L_362:
        /*01a8*/ 	.byte	0x04, 0x17
        /*01aa*/ 	.short	(.L_364 - .L_363)
.L_363:
        /*01ac*/ 	.word	0x00000000
        /*01b0*/ 	.short	0x0000
        /*01b2*/ 	.short	0x0000
        /*01b4*/ 	.byte	0x00, 0xf0, 0x11, 0x00


	//----- nvinfo : EIATTR_SPARSE_MMA_MASK
	.align		4
.L_364:
        /*01b8*/ 	.byte	0x03, 0x50
        /*01ba*/ 	.short	0x0000


	//----- nvinfo : EIATTR_MAXREG_COUNT
	.align		4
        /*01bc*/ 	.byte	0x03, 0x1b
        /*01be*/ 	.short	0x00ff


	//----- nvinfo : EIATTR_MERCURY_ISA_VERSION
	.align		4
        /*01c0*/ 	.byte	0x03, 0x5f
        /*01c2*/ 	.short	0x0101


	//----- nvinfo : EIATTR_VRC_CTA_INIT_COUNT
	.align		4
        /*01c4*/ 	.byte	0x02, 0x4a
	.zero		1
	.zero		1


	//----- nvinfo : EIATTR_EXIT_INSTR_OFFSETS
	.align		4
        /*01c8*/ 	.byte	0x04, 0x1c
        /*01ca*/ 	.short	(.L_366 - .L_365)


	//   ....[0]....
.L_365:
        /*01cc*/ 	.word	0x00000380


	//   ....[1]....
        /*01d0*/ 	.word	0x00006890


	//----- nvinfo : EIATTR_CRS_STACK_SIZE
	.align		4
.L_366:
        /*01d4*/ 	.byte	0x04, 0x1e
        /*01d6*/ 	.short	(.L_368 - .L_367)
.L_367:
        /*01d8*/ 	.word	0x00000000


	//----- nvinfo : EIATTR_CBANK_PARAM_SIZE
	.align		4
.L_368:
        /*01dc*/ 	.byte	0x03, 0x19
        /*01de*/ 	.short	0x00b0


	//----- nvinfo : EIATTR_PARAM_CBANK
	.align		4
        /*01e0*/ 	.byte	0x04, 0x0a
        /*01e2*/ 	.short	(.L_370 - .L_369)
	.align		4
.L_369:
        /*01e4*/ 	.word	index@(.nv.constant0._Z10update_veliiiiiiiffffPfS_S_S_S_S_S_S_S_S_S_S_S_S_S_S_)
        /*01e8*/ 	.short	0x0380
        /*01ea*/ 	.short	0x00b0


	//----- nvinfo : EIATTR_SW_WAR
	.align		4
.L_370:
        /*01ec*/ 	.byte	0x04, 0x36
        /*01ee*/ 	.short	(.L_372 - .L_371)
.L_371:
        /*01f0*/ 	.word	0x00000008
.L_372:


//--------------------- .nv.info._Z10add_sourcefiiiiiiiiifffiiiiiPfS_i --------------------------
	.section	.nv.info._Z10add_sourcefiiiiiiiiifffiiiiiPfS_i,"",@"SHT_CUDA_INFO"
	.sectionflags	@""
	.align	4


	//----- nvinfo : EIATTR_CUDA_API_VERSION
	.align		4
        /*0000*/ 	.byte	0x04, 0x37
        /*0002*/ 	.short	(.L_374 - .L_373)
.L_373:
        /*0004*/ 	.word	0x00000082


	//----- nvinfo : EIATTR_KPARAM_INFO
	.align		4
.L_374:
        /*0008*/ 	.byte	0x04, 0x17
        /*000a*/ 	.short	(.L_376 - .L_375)
.L_375:
        /*000c*/ 	.word	0x00000000
        /*0010*/ 	.short	0x0014
        /*0012*/ 	.short	0x0058
        /*0014*/ 	.byte	0x00, 0xf0, 0x11, 0x00


	//----- nvinfo : EIATTR_KPARAM_INFO
	.align		4
.L_376:
        /*0018*/ 	.byte	0x04, 0x17
        /*001a*/ 	.short	(.L_378 - .L_377)
.L_377:
        /*001c*/ 	.word	0x00000000
        /*0020*/ 	.short	0x0013
        /*0022*/ 	.short	0x0050
        /*0024*/ 	.byte	0x00, 0xf5, 0x21, 0x00


	//----- nvinfo : EIATTR_KPARAM_INFO
	.align		4
.L_378:
        /*0028*/ 	.byte	0x04, 0x17
        /*002a*/ 	.short	(.L_380 - .L_379)
.L_379:
        /*002c*/ 	.word	0x00000000
        /*0030*/ 	.short	0x0012
        /*0032*/ 	.short	0x0048
        /*0034*/ 	.byte	0x00, 0xf5, 0x21, 0x00


	//----- nvinfo : EIATTR_KPARAM_INFO
	.align		4
.L_380:
        /*0038*/ 	.byte	0x04, 0x17
        /*003a*/ 	.short	(.L_382 - .L_381)
.L_381:
        /*003c*/ 	.word	0x00000000
        /*0040*/ 	.short	0x0011
        /*0042*/ 	.short	0x0044
        /*0044*/ 	.byte	0x00, 0xf0, 0x11, 0x00


	//----- nvinfo : EIATTR_KPARAM_INFO
	.align		4
.L_382:
        /*0048*/ 	.byte	0x04, 0x17
        /*004a*/ 	.short	(.L_384 - .L_383)
.L_383:
        /*004c*/ 	.word	0x00000000
        /*0050*/ 	.short	0x0010
        /*0052*/ 	.short	0x0040
        /*0054*/ 	.byte	0x00, 0xf0, 0x11, 0x00


	//----- nvinfo : EIATTR_KPARAM_INFO
	.align		4
.L_384:
        /*0058*/ 	.byte	0x04, 0x17
        /*005a*/ 	.short	(.L_386 - .L_385)
.L_385:
        /*005c*/ 	.word	0x00000000
        /*0060*/ 	.short	0x000f
        /*0062*/ 	.short	0x003c
        /*0064*/ 	.byte	0x00, 0xf0, 0x11, 0x00


	//----- nvinfo : EIATTR_KPARAM_INFO
	.align		4
.L_386:
        /*0068*/ 	.byte	0x04, 0x17
        /*006a*/ 	.short	(.L_388 - .L_387)
.L_387:
        /*006c*/ 	.word	0x00000000
        /*0070*/ 	.short	0x000e
        /*0072*/ 	.short	0x0038
        /*0074*/ 	.byte	0x00, 0xf0, 0x11, 0x00


	//----- nvinfo : EIATTR_KPARAM_INFO
	.align		4
.L_388:
        /*0078*/ 	.byte	0x04, 0x17
        /*007a*/ 	.short	(.L_390 - .L_389)
.L_389:
        /*007c*/ 	.word	0x00000000
        /*0080*/ 	.short	0x000d
        /*0082*/ 	.short	0x0034
        /*0084*/ 	.byte	0x00, 0xf0, 0x11, 0x00


	//----- nvinfo : EIATTR_KPARAM_INFO
	.align		4
.L_390:
        /*0088*/ 	.byte	0x04, 0x17
        /*008a*/ 	.short	(.L_392 - .L_391)
.L_391:
        /*008c*/ 	.word	0x00000000
        /*0090*/ 	.short	0x000c
        /*0092*/ 	.short	0x0030
        /*0094*/ 	.byte	0x00, 0xf0, 0x11, 0x00


	//----- nvinfo : EIATTR_KPARAM_INFO
	.align		4
.L_392:
        /*0098*/ 	.byte	0x04, 0x17
        /*009a*/ 	.short	(.L_394 - .L_393)
.L_393:
        /*009c*/ 	.word	0x00000000
        /*00a0*/ 	.short	0x000b
        /*00a2*/ 	.short	0x002c
        /*00a4*/ 	.byte	0x00, 0xf0, 0x11, 0x00


	//----- nvinfo : EIATTR_KPARAM_INFO
	.align		4
.L_394:
        /*00a8*/ 	.byte	0x04, 0x17
        /*00aa*/ 	.short	(.L_396 - .L_395)
.L_395:
        /*00ac*/ 	.word	0x00000000
        /*00b0*/ 	.short	0x000a
        /*00b2*/ 	.short	0x0028
        /*00b4*/ 	.byte	0x00, 0xf0, 0x11, 0x00


	//----- nvinfo : EIATTR_KPARAM_INFO
	.align		4
.L_396:
        /*00b8*/ 	.byte	0x04, 0x17
        /*00ba*/ 	.short	(.L_398 - .L_397)
.L_397:
        /*00bc*/ 	.word	0x00000000
        /*00c0*/ 	.short	0x0009
        /*00c2*/ 	.short	0x0024
        /*00c4*/ 	.byte	0x00, 0xf0, 0x11, 0x00


	//----- nvinfo : EIATTR_KPARAM_INFO
	.align		4
.L_398:
        /*00c8*/ 	.byte	0x04, 0x17
        /*00ca*/ 	.short	(.L_400 - .L_399)
.L_399:
        /*00cc*/ 	.word	0x00000000
        /*00d0*/ 	.short	0x0008
        /*00d2*/ 	.short	0x0020
        /*00d4*/ 	.byte	0x00, 0xf0, 0x11, 0x00


	//----- nvinfo : EIATTR_KPARAM_INFO
	.align		4
.L_400:
        /*00d8*/ 	.byte	0x04, 0x17
        /*00da*/ 	.short	(.L_402 - .L_401)
.L_401:
        /*00dc*/ 	.word	0x00000000
        /*00e0*/ 	.short	0x0007
        /*00e2*/ 	.short	0x001c
        /*00e4*/ 	.byte	0x00, 0xf0, 0x11, 0x00


	//----- nvinfo : EIATTR_KPARAM_INFO
	.align		4
.L_402:
        /*00e8*/ 	.byte	0x04, 0x17
        /*00ea*/ 	.short	(.L_404 - .L_403)
.L_403:
        /*00ec*/ 	.word	0x00000000
        /*00f0*/ 	.short	0x0006
        /*00f2*/ 	.short	0x0018
        /*00f4*/ 	.byte	0x00, 0xf0, 0x11, 0x00


	//----- nvinfo : EIATTR_KPARAM_INFO
	.align		4
.L_404:
        /*00f8*/ 	.byte	0x04, 0x17
        /*00fa*/ 	.short	(.L_406 - .L_405)
.L_405:
        /*00fc*/ 	.word	0x00000000
        /*0100*/ 	.short	0x0005
        /*0102*/ 	.short	0x0014
        /*0104*/ 	.byte	0x00, 0xf0, 0x11, 0x00


	//----- nvinfo : EIATTR_KPARAM_INFO
	.align		4
.L_406:
        /*0108*/ 	.byte	0x04, 0x17
        /*010a*/ 	.short	(.L_408 - .L_407)
.L_407:
        /*010c*/ 	.word	0x00000000
        /*0110*/ 	.short	0x0004
        /*0112*/ 	.short	0x0010
        /*0114*/ 	.byte	0x00, 0xf0, 0x11, 0x00


	//----- nvinfo : EIATTR_KPARAM_INFO
	.align		4
.L_408:
        /*0118*/ 	.byte	0x04, 0x17
        /*011a*/ 	.short	(.L_410 - .L_409)
.L_409:
        /*011c*/ 	.word	0x00000000
        /*0120*/ 	.short	0x0003
        /*0122*/ 	.short	0x000c
        /*0124*/ 	.byte	0x00, 0xf0, 0x11, 0x00


	//----- nvinfo : EIATTR_KPARAM_INFO
	.align		4
.L_410:
        /*0128*/ 	.byte	0x04, 0x17
        /*012a*/ 	.short	(.L_412 - .L_411)
.L_411:
        /*012c*/ 	.word	0x00000000
        /*0130*/ 	.short	0x0002
        /*0132*/ 	.short	0x0008
        /*0134*/ 	.byte	0x00, 0xf0, 0x11, 0x00


	//----- nvinfo : EIATTR_KPARAM_INFO
	.align		4
.L_412:
        /*0138*/ 	.byte	0x04, 0x17
        /*013a*/ 	.short	(.L_414 - .L_413)
.L_413:
        /*013c*/ 	.word	0x00000000
        /*0140*/ 	.short	0x0001
        /*0142*/ 	.short	0x0004
        /*0144*/ 	.byte	0x00, 0xf0, 0x11, 0x00


	//----- nvinfo : EIATTR_KPARAM_INFO
	.align		4
.L_414:
        /*0148*/ 	.byte	0x04, 0x17
        /*014a*/ 	.short	(.L_416 - .L_415)
.L_415:
        /*014c*/ 	.word	0x00000000
        /*0150*/ 	.short	0x0000
        /*0152*/ 	.short	0x0000
        /*0154*/ 	.byte	0x00, 0xf0, 0x11, 0x00


	//----- nvinfo : EIATTR_SPARSE_MMA_MASK
	.align		4
.L_416:
        /*0158*/ 	.byte	0x03, 0x50
        /*015a*/ 	.short	0x0000


	//----- nvinfo : EIATTR_MAXREG_COUNT
	.align		4
        /*015c*/ 	.byte	0x03, 0x1b
        /*015e*/ 	.short	0x00ff


	//----- nvinfo : EIATTR_MERCURY_ISA_VERSION
	.align		4
        /*0160*/ 	.byte	0x03, 0x5f
        /*0162*/ 	.short	0x0101


	//----- nvinfo : EIATTR_VRC_CTA_INIT_COUNT
	.align		4
        /*0164*/ 	.byte	0x02, 0x4a
	.zero		1
	.zero		1


	//----- nvinfo : EIATTR_EXIT_INSTR_OFFSETS
	.align		4
        /*0168*/ 	.byte	0x04, 0x1c
        /*016a*/ 	.short	(.L_418 - .L_417)


	//   ....[0]....
.L_417:
        /*016c*/ 	.word	0x00001430


	//   ....[1]....
        /*0170*/ 	.word	0x00001610


	//----- nvinfo : EIATTR_CRS_STACK_SIZE
	.align		4
.L_418:
        /*0174*/ 	.byte	0x04, 0x1e
        /*0176*/ 	.short	(.L_420 - .L_419)
.L_419:
        /*0178*/ 	.word	0x00000000


	//----- nvinfo : EIATTR_CBANK_PARAM_SIZE
	.align		4
.L_420:
        /*017c*/ 	.byte	0x03, 0x19
        /*017e*/ 	.short	0x005c


	//----- nvinfo : EIATTR_PARAM_CBANK
	.align		4
        /*0180*/ 	.byte	0x04, 0x0a
        /*0182*/ 	.short	(.L_422 - .L_421)
	.align		4
.L_421:
        /*0184*/ 	.word	index@(.nv.constant0._Z10add_sourcefiiiiiiiiifffiiiiiPfS_i)
        /*0188*/ 	.short	0x0380
        /*018a*/ 	.short	0x005c


	//----- nvinfo : EIATTR_SW_WAR
	.align		4
.L_422:
        /*018c*/ 	.byte	0x04, 0x36
        /*018e*/ 	.short	(.L_424 - .L_423)
.L_423:
        /*0190*/ 	.word	0x00000008
.L_424:


//--------------------- .nv.callgraph             --------------------------
	.section	.nv.callgraph,"",@"SHT_CUDA_CALLGRAPH"
	.align	4
	.sectionentsize	8
	.align		4
        /*0000*/ 	.word	0x00000000
	.align		4
        /*0004*/ 	.word	0xffffffff
	.align		4
        /*0008*/ 	.word	0x00000000
	.align		4
        /*000c*/ 	.word	0xfffffffe
	.align		4
        /*0010*/ 	.word	0x00000000
	.align		4
        /*0014*/ 	.word	0xfffffffd
	.align		4
        /*0018*/ 	.word	0x00000000
	.align		4
        /*001c*/ 	.word	0xfffffffc


//--------------------- .nv.constant4             --------------------------
	.section	.nv.constant4,"a",@progbits
	.align	8
	.align		8
.nv.constant4:
        /*0000*/ 	.dword	d0
	.align		8
        /*0008*/ 	.dword	__cudart_i2opi_f
	.align		8
        /*0010*/ 	.dword	__cudart_i2opi_d
	.align		8
        /*0018*/ 	.dword	__cudart_sin_cos_coeffs


//--------------------- .nv.constant3             --------------------------
	.section	.nv.constant3,"a",@progbits
	.align	4
.nv.constant3:
	.type		c,@object
	.size		c,(.L_1 - c)
c:
        /*0000*/ 	.byte	0xff, 0x1f, 0x99, 0x3f, 0x55, 0x55, 0xa3, 0xbd, 0xcd, 0xcc, 0x1c, 0x3c, 0x6f, 0xdb, 0x36, 0xba
.L_1:


//--------------------- .text._Z15mute_directwaveiiifffffiiiiiiPfS_S_ii --------------------------
	.section	.text._Z15mute_directwaveiiifffffiiiiiiPfS_S_ii,"ax",@progbits
	.align	128
        .global         _Z15mute_directwaveiiifffffiiiiiiPfS_S_ii
        .type           _Z15mute_directwaveiiifffffiiiiiiPfS_S_ii,@function
        .size           _Z15mute_directwaveiiifffffiiiiiiPfS_S_ii,(.L_x_262 - _Z15mute_directwaveiiifffffiiiiiiPfS_S_ii)
        .other          _Z15mute_directwaveiiifffffiiiiiiPfS_S_ii,@"STO_CUDA_ENTRY STV_DEFAULT"
_Z15mute_directwaveiiifffffiiiiiiPfS_S_ii:
.text._Z15mute_directwaveiiifffffiiiiiiPfS_S_ii:
[----:B------:R-:W-:Y:S08]  /*0000*/  LDC R1, c[0x0][0x37c] ;  /* 0x0000df00ff017b82 */ /* 0x000ff00000000800 */
[----:B------:R-:W0:Y:S08]  /*0010*/  LDC R15, c[0x0][0x388] ;  /* 0x0000e200ff0f7b82 */ /* 0x000e300000000800 */
[----:B------:R-:W1:Y:S08]  /*0020*/  S2UR UR4, SR_CTAID.X ;  /* 0x00000000000479c3 */ /* 0x000e700000002500 */
[----:B------:R-:W2:Y:S01]  /*0030*/  S2UR UR5, SR_CTAID.Y ;  /* 0x00000000000579c3 */ /* 0x000ea20000002600 */
[----:B0-----:R-:W-:-:S13]  /*0040*/  ISETP.GE.AND P0, PT, R15, 0x1, PT ;  /* 0x000000010f00780c */ /* 0x001fda0003f06270 */
[----:B-12---:R-:W-:Y:S05]  /*0050*/  @!P0 EXIT ;  /* 0x000000000000894d */ /* 0x006fea0003800000 */
[----:B------:R-:W0:Y:S01]  /*0060*/  LDC R6, c[0x0][0x390] ;  /* 0x0000e400ff067b82 */ /* 0x000e220000000800 */
[----:B------:R-:W0:Y:S01]  /*0070*/  LDCU UR6, c[0x0][0x38c] ;  /* 0x00007180ff0677ac */ /* 0x000e220008000800 */
[----:B------:R-:W-:Y:S01]  /*0080*/  IMAD.MOV.U32 R2, RZ, RZ, 0x1 ;  /* 0x00000001ff027424 */ /* 0x000fe200078e00ff */
[----:B------:R-:W1:Y:S01]  /*0090*/  S2R R11, SR_TID.X ;  /* 0x00000000000b7919 */ /* 0x000e620000002100 */
[----:B------:R-:W2:Y:S04]  /*00a0*/  S2R R13, SR_TID.Y ;  /* 0x00000000000d7919 */ /* 0x000ea80000002200 */
[----:B------:R-:W1:Y:S08]  /*00b0*/  LDC R0, c[0x0][0x360] ;  /* 0x0000d800ff007b82 */ /* 0x000e700000000800 */
[----:B------:R-:W2:Y:S01]  /*00c0*/  LDC R10, c[0x0][0x364] ;  /* 0x0000d900ff0a7b82 */ /* 0x000ea20000000800 */
[----:B0-----:R-:W-:Y:S01]  /*00d0*/  FMUL R6, R6, UR6 ;  /* 0x0000000606067c20 */ /* 0x001fe20008400000 */
[----:B------:R-:W0:Y:S05]  /*00e0*/  LDCU UR6, c[0x0][0x380] ;  /* 0x00007000ff0677ac */ /* 0x000e2a0008000800 */
[----:B------:R-:W3:Y:S08]  /*00f0*/  F2F.F64.F32 R6, R6 ;  /* 0x0000000600067310 */ /* 0x000ef00000201800 */
[----:B---3--:R-:W3:Y:S02]  /*0100*/  MUFU.RCP64H R3, R7 ;  /* 0x0000000700037308 */ /* 0x008ee40000001800 */
[----:B---3--:R-:W-:-:S08]  /*0110*/  DFMA R4, -R6, R2, 1 ;  /* 0x3ff000000604742b */ /* 0x008fd00000000102 */
[----:B------:R-:W-:-:S08]  /*0120*/  DFMA R4, R4, R4, R4 ;  /* 0x000000040404722b */ /* 0x000fd00000000004 */
[----:B------:R-:W-:-:S08]  /*0130*/  DFMA R4, R2, R4, R2 ;  /* 0x000000040204722b */ /* 0x000fd00000000002 */
[----:B------:R-:W-:-:S08]  /*0140*/  DFMA R2, -R6, R4, 1 ;  /* 0x3ff000000602742b */ /* 0x000fd00000000104 */
[----:B------:R-:W-:-:S08]  /*0150*/  DFMA R2, R4, R2, R4 ;  /* 0x000000020402722b */ /* 0x000fd00000000004 */
[----:B------:R-:W-:-:S08]  /*0160*/  DMUL R8, R2, 2 ;  /* 0x4000000002087828 */ /* 0x000fd00000000000 */
[----:B------:R-:W-:-:S08]  /*0170*/  DFMA R4, -R6, R8, 2 ;  /* 0x400000000604742b */ /* 0x000fd00000000108 */
[----:B------:R-:W-:Y:S01]  /*0180*/  DFMA R8, R2, R4, R8 ;  /* 0x000000040208722b */ /* 0x000fe20000000008 */
[----:B-1----:R-:W-:Y:S01]  /*0190*/  IMAD R2, R0, UR4, R11 ;  /* 0x0000000400027c24 */ /* 0x002fe2000f8e020b */
[----:B------:R-:W-:Y:S01]  /*01a0*/  UMOV UR4, URZ ;  /* 0x000000ff00047c82 */ /* 0x000fe20008000000 */
[----:B--2---:R-:W-:-:S07]  /*01b0*/  IMAD R3, R10, UR5, R13 ;  /* 0x000000050a037c24 */ /* 0x004fce000f8e020d */
[----:B------:R-:W-:-:S05]  /*01c0*/  FFMA R4, RZ, R7, R9 ;  /* 0x00000007ff047223 */ /* 0x000fca0000000009 */
[----:B------:R-:W-:Y:S01]  /*01d0*/  FSETP.GT.AND P0, PT, |R4|, 1.469367938527859385e-39, PT ;  /* 0x001000000400780b */ /* 0x000fe20003f04200 */
[----:B0-----:R-:W-:-:S04]  /*01e0*/  IMAD R4, R3, UR6, R2 ;  /* 0x0000000603047c24 */ /* 0x001fc8000f8e0202 */
[----:B------:R-:W-:-:S08]  /*01f0*/  IMAD R4, R4, R15, RZ ;  /* 0x0000000f04047224 */ /* 0x000fd000078e02ff */
[----:B------:R-:W-:Y:S05]  /*0200*/  @P0 BRA `(.L_x_0) ;  /* 0x0000000000080947 */ /* 0x000fea0003800000 */
[----:B------:R-:W-:-:S07]  /*0210*/  MOV R0, 0x230 ;  /* 0x0000023000007802 */ /* 0x000fce0000000f00 */
[----:B------:R-:W-:Y:S05]  /*0220*/  CALL.REL.NOINC `($__internal_0_$__cuda_sm20_div_rn_f64_full) ;  /* 0x0000000c00487944 */ /* 0x000fea0003c00000 */
.L_x_0:
[----:B------:R-:W0:Y:S01]  /*0230*/  LDCU UR5, c[0x0][0x3b0] ;  /* 0x00007600ff0577ac */ /* 0x000e220008000800 */
[----:B------:R-:W1:Y:S01]  /*0240*/  LDC R6, c[0x0][0x38c] ;  /* 0x0000e300ff067b82 */ /* 0x000e620000000800 */
[----:B------:R-:W2:Y:S01]  /*0250*/  F2I.F64.TRUNC R32, R8 ;  /* 0x0000000800207311 */ /* 0x000ea2000030d100 */
[----:B------:R-:W3:Y:S01]  /*0260*/  LDCU UR6, c[0x0][0x39c] ;  /* 0x00007380ff0677ac */ /* 0x000ee20008000800 */
[----:B------:R-:W2:Y:S05]  /*0270*/  LDCU UR8, c[0x0][0x3d0] ;  /* 0x00007a00ff0877ac */ /* 0x000eaa0008000800 */
[----:B------:R-:W4:Y:S01]  /*0280*/  LDC R7, c[0x0][0x3d4] ;  /* 0x0000f500ff077b82 */ /* 0x000f220000000800 */
[----:B------:R-:W1:Y:S01]  /*0290*/  LDCU UR9, c[0x0][0x394] ;  /* 0x00007280ff0977ac */ /* 0x000e620008000800 */
[----:B------:R-:W1:Y:S06]  /*02a0*/  LDCU UR10, c[0x0][0x398] ;  /* 0x00007300ff0a77ac */ /* 0x000e6c0008000800 */
[----:B------:R-:W1:Y:S01]  /*02b0*/  LDC R30, c[0x0][0x3b4] ;  /* 0x0000ed00ff1e7b82 */ /* 0x000e620000000800 */
[----:B0-----:R-:W-:Y:S01]  /*02c0*/  I2FP.F32.S32 R5, UR5 ;  /* 0x0000000500057c45 */ /* 0x001fe20008201400 */
[----:B------:R-:W0:Y:S04]  /*02d0*/  LDCU UR5, c[0x0][0x388] ;  /* 0x00007100ff0577ac */ /* 0x000e280008000800 */
[----:B---3--:R-:W-:Y:S01]  /*02e0*/  FMUL R5, R5, UR6 ;  /* 0x0000000605057c20 */ /* 0x008fe20008400000 */
[----:B------:R-:W3:Y:S01]  /*02f0*/  LDCU.64 UR6, c[0x0][0x358] ;  /* 0x00006b00ff0677ac */ /* 0x000ee20008000a00 */
[----:B--2---:R-:W-:-:S02]  /*0300*/  VIADD R32, R32, UR8 ;  /* 0x0000000820207c36 */ /* 0x004fc40008000000 */
[----:B------:R-:W2:Y:S01]  /*0310*/  F2F.F64.F32 R10, R5 ;  /* 0x00000005000a7310 */ /* 0x000ea20000201800 */
[----:B------:R-:W1:Y:S01]  /*0320*/  LDCU.64 UR16, c[0x0][0x380] ;  /* 0x00007000ff1077ac */ /* 0x000e620008000a00 */
[----:B0-----:R-:W-:Y:S01]  /*0330*/  UIADD3 UR5, UPT, UPT, -UR5, URZ, URZ ;  /* 0x000000ff05057290 */ /* 0x001fe2000fffe1ff */
[----:B--2---:R-:W-:-:S10]  /*0340*/  DADD R12, R10, 2 ;  /* 0x400000000a0c7429 */ /* 0x004fd40000000000 */
[----:B---3--:R-:W-:-:S07]  /*0350*/  LOP3.LUT R31, R13, 0x7ff00000, RZ, 0xc0, !PT ;  /* 0x7ff000000d1f7812 */ /* 0x008fce00078ec0ff */
.L_x_20:
[----:B-1----:R-:W-:Y:S01]  /*0360*/  ISETP.GE.AND P0, PT, R3, UR17, PT ;  /* 0x0000001103007c0c */ /* 0x002fe2000bf06270 */
[----:B------:R-:W-:Y:S03]  /*0370*/  BSSY.RECONVERGENT B0, `(.L_x_1) ;  /* 0x00000b7000007945 */ /* 0x000fe60003800200 */
[----:B------:R-:W-:-:S13]  /*0380*/  ISETP.GE.OR P0, PT, R2, UR16, P0 ;  /* 0x0000001002007c0c */ /* 0x000fda0008706670 */
[----:B0-----:R-:W-:Y:S05]  /*0390*/  @P0 BRA `(.L_x_2) ;  /* 0x0000000800d00947 */ /* 0x001fea0003800000 */
[----:B----4-:R-:W-:Y:S01]  /*03a0*/  IABS R13, R7 ;  /* 0x00000007000d7213 */ /* 0x010fe20000000000 */
[----:B------:R-:W-:Y:S03]  /*03b0*/  BSSY.RECONVERGENT B1, `(.L_x_3) ;  /* 0x0000029000017945 */ /* 0x000fe60003800200 */
[----:B------:R-:W0:Y:S08]  /*03c0*/  I2F.RP R0, R13 ;  /* 0x0000000d00007306 */ /* 0x000e300000209400 */
[----:B0-----:R-:W0:Y:S02]  /*03d0*/  MUFU.RCP R0, R0 ;  /* 0x0000000000007308 */ /* 0x001e240000001000 */
[----:B0-----:R-:W-:-:S06]  /*03e0*/  VIADD R8, R0, 0xffffffe ;  /* 0x0ffffffe00087836 */ /* 0x001fcc0000000000 */
[----:B------:R0:W1:Y:S02]  /*03f0*/  F2I.FTZ.U32.TRUNC.NTZ R9, R8 ;  /* 0x0000000800097305 */ /* 0x000064000021f000 */
[----:B0-----:R-:W-:Y:S02]  /*0400*/  IMAD.MOV.U32 R8, RZ, RZ, RZ ;  /* 0x000000ffff087224 */ /* 0x001fe400078e00ff */
[----:B-1----:R-:W-:-:S04]  /*0410*/  IMAD.MOV R12, RZ, RZ, -R9 ;  /* 0x000000ffff0c7224 */ /* 0x002fc800078e0a09 */
[----:B------:R-:W-:Y:S01]  /*0420*/  IMAD R15, R12, R13, RZ ;  /* 0x0000000d0c0f7224 */ /* 0x000fe200078e02ff */
[----:B------:R-:W-:-:S03]  /*0430*/  IABS R12, R30 ;  /* 0x0000001e000c7213 */ /* 0x000fc60000000000 */
[----:B------:R-:W-:-:S06]  /*0440*/  IMAD.HI.U32 R9, R9, R15, R8 ;  /* 0x0000000f09097227 */ /* 0x000fcc00078e0008 */
[----:B------:R-:W-:Y:S02]  /*0450*/  IMAD.HI.U32 R14, R9, R12, RZ ;  /* 0x0000000c090e7227 */ /* 0x000fe400078e00ff */
[----:B------:R-:W0:Y:S02]  /*0460*/  LDC.64 R8, c[0x0][0x3a0] ;  /* 0x0000e800ff087b82 */ /* 0x000e240000000a00 */
[----:B------:R-:W-:-:S04]  /*0470*/  IMAD.MOV R0, RZ, RZ, -R14 ;  /* 0x000000ffff007224 */ /* 0x000fc800078e0a0e */
[----:B------:R-:W-:-:S05]  /*0480*/  IMAD R0, R13, R0, R12 ;  /* 0x000000000d007224 */ /* 0x000fca00078e020c */
[----:B------:R-:W-:-:S13]  /*0490*/  ISETP.GT.U32.AND P1, PT, R13, R0, PT ;  /* 0x000000000d00720c */ /* 0x000fda0003f24070 */
[----:B------:R-:W-:Y:S02]  /*04a0*/  @!P1 IMAD.IADD R0, R0, 0x1, -R13 ;  /* 0x0000000100009824 */ /* 0x000fe400078e0a0d */
[----:B------:R-:W-:Y:S01]  /*04b0*/  @!P1 VIADD R14, R14, 0x1 ;  /* 0x000000010e0e9836 */ /* 0x000fe20000000000 */
[----:B------:R-:W-:Y:S02]  /*04c0*/  ISETP.NE.AND P1, PT, R7, RZ, PT ;  /* 0x000000ff0700720c */ /* 0x000fe40003f25270 */
[----:B------:R-:W-:Y:S02]  /*04d0*/  ISETP.GE.U32.AND P0, PT, R0, R13, PT ;  /* 0x0000000d0000720c */ /* 0x000fe40003f06070 */
[----:B------:R-:W-:Y:S01]  /*04e0*/  LOP3.LUT R0, R30, R7, RZ, 0x3c, !PT ;  /* 0x000000071e007212 */ /* 0x000fe200078e3cff */
[----:B------:R-:W0:Y:S03]  /*04f0*/  LDC.64 R12, c[0x0][0x3a8] ;  /* 0x0000ea00ff0c7b82 */ /* 0x000e260000000a00 */
[----:B------:R-:W-:-:S02]  /*0500*/  ISETP.GE.AND P2, PT, R0, RZ, PT ;  /* 0x000000ff0000720c */ /* 0x000fc40003f46270 */
[----:B------:R-:W-:-:S05]  /*0510*/  MOV R0, 0x640 ;  /* 0x0000064000007802 */ /* 0x000fca0000000f00 */
[----:B------:R-:W-:-:S06]  /*0520*/  @P0 VIADD R14, R14, 0x1 ;  /* 0x000000010e0e0836 */ /* 0x000fcc0000000000 */
[----:B------:R-:W-:Y:S01]  /*0530*/  @!P2 IMAD.MOV R14, RZ, RZ, -R14 ;  /* 0x000000ffff0ea224 */ /* 0x000fe200078e0a0e */
[----:B------:R-:W-:-:S05]  /*0540*/  @!P1 LOP3.LUT R14, RZ, R7, RZ, 0x33, !PT ;  /* 0x00000007ff0e9212 */ /* 0x000fca00078e33ff */
[----:B------:R-:W-:Y:S02]  /*0550*/  IMAD.MOV R15, RZ, RZ, -R14 ;  /* 0x000000ffff0f7224 */ /* 0x000fe400078e0a0e */
[----:B0-----:R-:W-:Y:S02]  /*0560*/  IMAD R14, R14, R13, R9 ;  /* 0x0000000d0e0e7224 */ /* 0x001fe400078e0209 */
[----:B------:R-:W-:Y:S02]  /*0570*/  IMAD R15, R7, R15, R30 ;  /* 0x0000000f070f7224 */ /* 0x000fe400078e021e */
[----:B------:R-:W-:Y:S02]  /*0580*/  IMAD.IADD R14, R3, 0x1, -R14 ;  /* 0x00000001030e7824 */ /* 0x000fe400078e0a0e */
[----:B------:R-:W-:-:S03]  /*0590*/  IMAD R15, R15, R12, R8 ;  /* 0x0000000c0f0f7224 */ /* 0x000fc600078e0208 */
[----:B------:R-:W-:Y:S01]  /*05a0*/  IABS R33, R14 ;  /* 0x0000000e00217213 */ /* 0x000fe20000000000 */
[----:B------:R-:W-:-:S03]  /*05b0*/  IMAD.IADD R15, R2, 0x1, -R15 ;  /* 0x00000001020f7824 */ /* 0x000fc600078e0a0f */
[----:B------:R-:W-:Y:S02]  /*05c0*/  I2FP.F32.S32 R33, R33 ;  /* 0x0000002100217245 */ /* 0x000fe40000201400 */
[----:B------:R-:W-:-:S03]  /*05d0*/  IABS R35, R15 ;  /* 0x0000000f00237213 */ /* 0x000fc60000000000 */
[----:B------:R-:W-:Y:S01]  /*05e0*/  FMUL R33, R33, UR10 ;  /* 0x0000000a21217c20 */ /* 0x000fe20008400000 */
[----:B------:R-:W-:-:S05]  /*05f0*/  I2FP.F32.S32 R35, R35 ;  /* 0x0000002300237245 */ /* 0x000fca0000201400 */
[----:B------:R-:W-:-:S04]  /*0600*/  FMUL R35, R35, UR9 ;  /* 0x0000000923237c20 */ /* 0x000fc80008400000 */
[----:B------:R-:W0:Y:S02]  /*0610*/  F2F.F64.F32 R28, R35 ;  /* 0x00000023001c7310 */ /* 0x000e240000201800 */
[----:B0-----:R-:W-:-:S11]  /*0620*/  DADD R22, -RZ, |R28| ;  /* 0x00000000ff167229 */ /* 0x001fd6000000051c */
[----:B------:R-:W-:Y:S05]  /*0630*/  CALL.REL.NOINC `($_Z15mute_directwaveiiifffffiiiiiiPfS_S_ii$__internal_accurate_pow) ;  /* 0x0000001400707944 */ /* 0x000fea0003c00000 */
[----:B------:R-:W-:Y:S05]  /*0640*/  BSYNC.RECONVERGENT B1 ;  /* 0x0000000000017941 */ /* 0x000fea0003800200 */
.L_x_3:
[----:B------:R-:W-:Y:S01]  /*0650*/  DADD R12, R28, 2 ;  /* 0x400000001c0c7429 */ /* 0x000fe20000000000 */
[----:B------:R-:W0:Y:S01]  /*0660*/  F2F.F64.F32 R8, R33 ;  /* 0x0000002100087310 */ /* 0x000e220000201800 */
[C---:B------:R-:W-:Y:S01]  /*0670*/  FSETP.NEU.AND P0, PT, R35.reuse, RZ, PT ;  /* 0x000000ff2300720b */ /* 0x040fe20003f0d000 */
[----:B------:R-:W-:Y:S01]  /*0680*/  BSSY.RECONVERGENT B1, `(.L_x_4) ;  /* 0x000000e000017945 */ /* 0x000fe20003800200 */
[----:B------:R-:W-:-:S06]  /*0690*/  FSETP.NEU.AND P2, PT, R35, 1, PT ;  /* 0x3f8000002300780b */ /* 0x000fcc0003f4d000 */
[----:B------:R-:W-:Y:S02]  /*06a0*/  LOP3.LUT R12, R13, 0x7ff00000, RZ, 0xc0, !PT ;  /* 0x7ff000000d0c7812 */ /* 0x000fe400078ec0ff */
[----:B------:R-:W-:Y:S02]  /*06b0*/  FSEL R13, R18, RZ, P0 ;  /* 0x000000ff120d7208 */ /* 0x000fe40000000000 */
[----:B------:R-:W-:Y:S01]  /*06c0*/  ISETP.NE.AND P1, PT, R12, 0x7ff00000, PT ;  /* 0x7ff000000c00780c */ /* 0x000fe20003f25270 */
[----:B0-----:R-:W-:Y:S01]  /*06d0*/  DADD R22, -RZ, |R8| ;  /* 0x00000000ff167229 */ /* 0x001fe20000000508 */
[----:B------:R-:W-:-:S11]  /*06e0*/  FSEL R12, R14, RZ, P0 ;  /* 0x000000ff0e0c7208 */ /* 0x000fd60000000000 */
[----:B------:R-:W-:Y:S05]  /*06f0*/  @P1 BRA `(.L_x_5) ;  /* 0x0000000000181947 */ /* 0x000fea0003800000 */
[----:B------:R-:W-:-:S13]  /*0700*/  FSETP.NAN.AND P0, PT, R35, R35, PT ;  /* 0x000000232300720b */ /* 0x000fda0003f08000 */
[----:B------:R-:W-:Y:S01]  /*0710*/  @P0 DADD R12, R28, 2 ;  /* 0x400000001c0c0429 */ /* 0x000fe20000000000 */
[----:B------:R-:W-:Y:S10]  /*0720*/  @P0 BRA `(.L_x_5) ;  /* 0x00000000000c0947 */ /* 0x000ff40003800000 */
[----:B------:R-:W-:-:S14]  /*0730*/  DSETP.NEU.AND P0, PT, |R28|, +INF , PT ;  /* 0x7ff000001c00742a */ /* 0x000fdc0003f0d200 */
[----:B------:R-:W-:Y:S02]  /*0740*/  @!P0 IMAD.MOV.U32 R12, RZ, RZ, 0x0 ;  /* 0x00000000ff0c8424 */ /* 0x000fe400078e00ff */
[----:B------:R-:W-:-:S07]  /*0750*/  @!P0 IMAD.MOV.U32 R13, RZ, RZ, 0x7ff00000 ;  /* 0x7ff00000ff0d8424 */ /* 0x000fce00078e00ff */
.L_x_5:
[----:B------:R-:W-:Y:S05]  /*0760*/  BSYNC.RECONVERGENT B1 ;  /* 0x0000000000017941 */ /* 0x000fea0003800200 */
.L_x_4:
[----:B------:R-:W-:Y:S01]  /*0770*/  BSSY.RECONVERGENT B1, `(.L_x_6) ;  /* 0x0000005000017945 */ /* 0x000fe20003800200 */
[----:B------:R-:W-:Y:S02]  /*0780*/  FSEL R28, R12, RZ, P2 ;  /* 0x000000ff0c1c7208 */ /* 0x000fe40001000000 */
[----:B------:R-:W-:Y:S02]  /*0790*/  FSEL R29, R13, 1.875, P2 ;  /* 0x3ff000000d1d7808 */ /* 0x000fe40001000000 */
[----:B------:R-:W-:-:S07]  /*07a0*/  MOV R0, 0x7c0 ;  /* 0x000007c000007802 */ /* 0x000fce0000000f00 */
[----:B------:R-:W-:Y:S05]  /*07b0*/  CALL.REL.NOINC `($_Z15mute_directwaveiiifffffiiiiiiPfS_S_ii$__internal_accurate_pow) ;  /* 0x0000001400107944 */ /* 0x000fea0003c00000 */
[----:B------:R-:W-:Y:S05]  /*07c0*/  BSYNC.RECONVERGENT B1 ;  /* 0x0000000000017941 */ /* 0x000fea0003800200 */
.L_x_6:
[----:B------:R-:W-:Y:S01]  /*07d0*/  DADD R12, R8, 2 ;  /* 0x40000000080c7429 */ /* 0x000fe20000000000 */
[C---:B------:R-:W-:Y:S01]  /*07e0*/  FSETP.NEU.AND P1, PT, R33.reuse, RZ, PT ;  /* 0x000000ff2100720b */ /* 0x040fe20003f2d000 */
[----:B------:R-:W-:Y:S01]  /*07f0*/  BSSY.RECONVERGENT B1, `(.L_x_7) ;  /* 0x000000e000017945 */ /* 0x000fe20003800200 */
[----:B------:R-:W-:Y:S01]  /*0800*/  DSETP.NEU.AND P0, PT, |R10|, +INF , PT ;  /* 0x7ff000000a00742a */ /* 0x000fe20003f0d200 */
[----:B------:R-:W-:Y:S02]  /*0810*/  FSETP.NEU.AND P3, PT, R33, 1, PT ;  /* 0x3f8000002100780b */ /* 0x000fe40003f6d000 */
[----:B------:R-:W-:Y:S02]  /*0820*/  FSEL R14, R14, RZ, P1 ;  /* 0x000000ff0e0e7208 */ /* 0x000fe40000800000 */
[----:B------:R-:W-:Y:S02]  /*0830*/  FSEL R15, R18, RZ, P1 ;  /* 0x000000ff120f7208 */ /* 0x000fe40000800000 */
[----:B------:R-:W-:-:S04]  /*0840*/  LOP3.LUT R12, R13, 0x7ff00000, RZ, 0xc0, !PT ;  /* 0x7ff000000d0c7812 */ /* 0x000fc800078ec0ff */
[----:B------:R-:W-:-:S13]  /*0850*/  ISETP.NE.AND P2, PT, R12, 0x7ff00000, PT ;  /* 0x7ff000000c00780c */ /* 0x000fda0003f45270 */
[----:B------:R-:W-:Y:S05]  /*0860*/  @P2 BRA `(.L_x_8) ;  /* 0x0000000000182947 */ /* 0x000fea0003800000 */
[----:B------:R-:W-:-:S13]  /*0870*/  FSETP.NAN.AND P1, PT, R33, R33, PT ;  /* 0x000000212100720b */ /* 0x000fda0003f28000 */
[----:B------:R-:W-:Y:S01]  /*0880*/  @P1 DADD R14, R8, 2 ;  /* 0x40000000080e1429 */ /* 0x000fe20000000000 */
[----:B------:R-:W-:Y:S10]  /*0890*/  @P1 BRA `(.L_x_8) ;  /* 0x00000000000c1947 */ /* 0x000ff40003800000 */
[----:B------:R-:W-:-:S14]  /*08a0*/  DSETP.NEU.AND P1, PT, |R8|, +INF , PT ;  /* 0x7ff000000800742a */ /* 0x000fdc0003f2d200 */
[----:B------:R-:W-:Y:S02]  /*08b0*/  @!P1 IMAD.MOV.U32 R14, RZ, RZ, 0x0 ;  /* 0x00000000ff0e9424 */ /* 0x000fe400078e00ff */
[----:B------:R-:W-:-:S07]  /*08c0*/  @!P1 IMAD.MOV.U32 R15, RZ, RZ, 0x7ff00000 ;  /* 0x7ff00000ff0f9424 */ /* 0x000fce00078e00ff */
.L_x_8:
[----:B------:R-:W-:Y:S05]  /*08d0*/  BSYNC.RECONVERGENT B1 ;  /* 0x0000000000017941 */ /* 0x000fea0003800200 */
.L_x_7:
[----:B------:R-:W-:Y:S01]  /*08e0*/  FSEL R8, R14, RZ, P3 ;  /* 0x000000ff0e087208 */ /* 0x000fe20001800000 */
[----:B------:R-:W-:Y:S01]  /*08f0*/  DADD R22, -RZ, |R10| ;  /* 0x00000000ff167229 */ /* 0x000fe2000000050a */
[----:B------:R-:W-:Y:S01]  /*0900*/  FSEL R9, R15, 1.875, P3 ;  /* 0x3ff000000f097808 */ /* 0x000fe20001800000 */
[----:B------:R-:W-:Y:S01]  /*0910*/  BSSY.RECONVERGENT B1, `(.L_x_9) ;  /* 0x0000008000017945 */ /* 0x000fe20003800200 */
[C---:B------:R-:W-:Y:S02]  /*0920*/  FSETP.NEU.AND P1, PT, R5.reuse, 1, PT ;  /* 0x3f8000000500780b */ /* 0x040fe40003f2d000 */
[----:B------:R-:W-:Y:S02]  /*0930*/  FSETP.NAN.AND P2, PT, R5, R5, PT ;  /* 0x000000050500720b */ /* 0x000fe40003f48000 */
[----:B------:R-:W-:Y:S01]  /*0940*/  DADD R28, R28, R8 ;  /* 0x000000001c1c7229 */ /* 0x000fe20000000008 */
[----:B------:R-:W-:Y:S02]  /*0950*/  ISETP.NE.AND P3, PT, R31, 0x7ff00000, PT ;  /* 0x7ff000001f00780c */ /* 0x000fe40003f65270 */
[----:B------:R-:W-:-:S02]  /*0960*/  FSETP.NEU.AND P4, PT, R5, RZ, PT ;  /* 0x000000ff0500720b */ /* 0x000fc40003f8d000 */
[----:B------:R-:W-:-:S11]  /*0970*/  MOV R0, 0x990 ;  /* 0x0000099000007802 */ /* 0x000fd60000000f00 */
[----:B------:R-:W-:Y:S05]  /*0980*/  CALL.REL.NOINC `($_Z15mute_directwaveiiifffffiiiiiiPfS_S_ii$__internal_accurate_pow) ;  /* 0x00000010009c7944 */ /* 0x000fea0003c00000 */
[----:B------:R-:W-:Y:S05]  /*0990*/  BSYNC.RECONVERGENT B1 ;  /* 0x0000000000017941 */ /* 0x000fea0003800200 */
.L_x_9:
[----:B------:R-:W0:Y:S01]  /*09a0*/  F2F.F64.F32 R10, R5 ;  /* 0x00000005000a7310 */ /* 0x000e220000201800 */
[----:B------:R-:W-:Y:S01]  /*09b0*/  FSEL R14, R14, RZ, P4 ;  /* 0x000000ff0e0e7208 */ /* 0x000fe20002000000 */
[----:B------:R-:W-:Y:S01]  /*09c0*/  BSSY.RECONVERGENT B1, `(.L_x_10) ;  /* 0x0000018000017945 */ /* 0x000fe20003800200 */
[----:B------:R-:W-:Y:S02]  /*09d0*/  FSEL R18, R18, RZ, P4 ;  /* 0x000000ff12127208 */ /* 0x000fe40002000000 */
[----:B------:R-:W-:Y:S02]  /*09e0*/  FSEL R13, R14, RZ, P0 ;  /* 0x000000ff0e0d7208 */ /* 0x000fe40000000000 */
[----:B------:R-:W-:Y:S01]  /*09f0*/  FSEL R15, R18, +QNAN , P0 ;  /* 0x7ff00000120f7808 */ /* 0x000fe20000000000 */
[----:B0-----:R-:W-:-:S10]  /*0a00*/  DADD R8, R10, 2 ;  /* 0x400000000a087429 */ /* 0x001fd40000000000 */
[----:B------:R-:W-:Y:S02]  /*0a10*/  @!P3 FSEL R14, R8, R13, P2 ;  /* 0x0000000d080eb208 */ /* 0x000fe40001000000 */
[----:B------:R-:W-:Y:S02]  /*0a20*/  @!P3 FSEL R18, R9, R15, P2 ;  /* 0x0000000f0912b208 */ /* 0x000fe40001000000 */
[----:B------:R-:W-:Y:S02]  /*0a30*/  FSEL R8, R14, RZ, P1 ;  /* 0x000000ff0e087208 */ /* 0x000fe40000800000 */
[----:B------:R-:W-:-:S06]  /*0a40*/  FSEL R9, R18, 1.875, P1 ;  /* 0x3ff0000012097808 */ /* 0x000fcc0000800000 */
[----:B------:R-:W-:-:S10]  /*0a50*/  DADD R28, R28, R8 ;  /* 0x000000001c1c7229 */ /* 0x000fd40000000008 */
[----:B------:R-:W0:Y:S02]  /*0a60*/  F2F.F32.F64 R28, R28 ;  /* 0x0000001c001c7310 */ /* 0x000e240000301000 */
[----:B0-----:R-:W-:-:S06]  /*0a70*/  VIADD R0, R28, 0xf3000000 ;  /* 0xf30000001c007836 */ /* 0x001fcc0000000000 */
[----:B------:R0:W1:Y:S01]  /*0a80*/  MUFU.RSQ R13, R28 ;  /* 0x0000001c000d7308 */ /* 0x0000620000001400 */
[----:B------:R-:W-:-:S13]  /*0a90*/  ISETP.GT.U32.AND P0, PT, R0, 0x727fffff, PT ;  /* 0x727fffff0000780c */ /* 0x000fda0003f04070 */
[----:B0-----:R-:W-:Y:S05]  /*0aa0*/  @!P0 BRA `(.L_x_11) ;  /* 0x0000000000148947 */ /* 0x001fea0003800000 */
[----:B------:R-:W-:Y:S01]  /*0ab0*/  IMAD.MOV.U32 R0, RZ, RZ, R28 ;  /* 0x000000ffff007224 */ /* 0x000fe200078e001c */
[----:B------:R-:W-:-:S07]  /*0ac0*/  MOV R17, 0xae0 ;  /* 0x00000ae000117802 */ /* 0x000fce0000000f00 */
[----:B-1----:R-:W-:Y:S05]  /*0ad0*/  CALL.REL.NOINC `($__internal_1_$__cuda_sm20_sqrt_rn_f32_slowpath) ;  /* 0x0000000800547944 */ /* 0x002fea0003c00000 */
[----:B------:R-:W-:Y:S01]  /*0ae0*/  IMAD.MOV.U32 R9, RZ, RZ, R0 ;  /* 0x000000ffff097224 */ /* 0x000fe200078e0000 */
[----:B------:R-:W-:Y:S06]  /*0af0*/  BRA `(.L_x_12) ;  /* 0x0000000000107947 */ /* 0x000fec0003800000 */
.L_x_11:
[----:B-1----:R-:W-:Y:S01]  /*0b00*/  FMUL.FTZ R9, R28, R13 ;  /* 0x0000000d1c097220 */ /* 0x002fe20000410000 */
[----:B------:R-:W-:-:S03]  /*0b10*/  FMUL.FTZ R8, R13, 0.5 ;  /* 0x3f0000000d087820 */ /* 0x000fc60000410000 */
[----:B------:R-:W-:-:S04]  /*0b20*/  FFMA R0, -R9, R9, R28 ;  /* 0x0000000909007223 */ /* 0x000fc8000000011c */
[----:B------:R-:W-:-:S07]  /*0b30*/  FFMA R9, R0, R8, R9 ;  /* 0x0000000800097223 */ /* 0x000fce0000000009 */
.L_x_12:
[----:B------:R-:W-:Y:S05]  /*0b40*/  BSYNC.RECONVERGENT B1 ;  /* 0x0000000000017941 */ /* 0x000fea0003800200 */
.L_x_10:
[----:B------:R-:W0:Y:S08]  /*0b50*/  LDC.64 R14, c[0x0][0x3c0] ;  /* 0x0000f000ff0e7b82 */ /* 0x000e300000000a00 */
[----:B------:R-:W1:Y:S01]  /*0b60*/  LDC.64 R12, c[0x0][0x3b8] ;  /* 0x0000ee00ff0c7b82 */ /* 0x000e620000000a00 */
[----:B0-----:R-:W2:Y:S04]  /*0b70*/  LDG.E R14, desc[UR6][R14.64+0x4] ;  /* 0x000004060e0e7981 */ /* 0x001ea8000c1e1900 */
[----:B-1----:R0:W5:Y:S01]  /*0b80*/  LDG.E R8, desc[UR6][R12.64+0x4] ;  /* 0x000004060c087981 */ /* 0x002162000c1e1900 */
[----:B------:R-:W-:-:S04]  /*0b90*/  IMAD.MOV.U32 R17, RZ, RZ, 0x40000000 ;  /* 0x40000000ff117424 */ /* 0x000fc800078e00ff */
[----:B--2---:R-:W-:-:S04]  /*0ba0*/  FFMA R0, R14, R17, 1 ;  /* 0x3f8000000e007423 */ /* 0x004fc80000000011 */
[----:B------:R-:W-:Y:S01]  /*0bb0*/  VIADD R16, R0, 0xf3000000 ;  /* 0xf300000000107836 */ /* 0x000fe20000000000 */
[----:B------:R0:W1:Y:S04]  /*0bc0*/  MUFU.RSQ R17, R0 ;  /* 0x0000000000117308 */ /* 0x0000680000001400 */
[----:B------:R-:W-:-:S13]  /*0bd0*/  ISETP.GT.U32.AND P0, PT, R16, 0x727fffff, PT ;  /* 0x727fffff1000780c */ /* 0x000fda0003f04070 */
[----:B01----:R-:W-:Y:S05]  /*0be0*/  @!P0 BRA `(.L_x_13) ;  /* 0x0000000000188947 */ /* 0x003fea0003800000 */
[----:B------:R-:W-:Y:S01]  /*0bf0*/  BSSY.RECONVERGENT B1, `(.L_x_14) ;  /* 0x0000003000017945 */ /* 0x000fe20003800200 */
[----:B------:R-:W-:-:S07]  /*0c00*/  MOV R17, 0xc20 ;  /* 0x00000c2000117802 */ /* 0x000fce0000000f00 */
[----:B-----5:R-:W-:Y:S05]  /*0c10*/  CALL.REL.NOINC `($__internal_1_$__cuda_sm20_sqrt_rn_f32_slowpath) ;  /* 0x0000000800047944 */ /* 0x020fea0003c00000 */
[----:B------:R-:W-:Y:S05]  /*0c20*/  BSYNC.RECONVERGENT B1 ;  /* 0x0000000000017941 */ /* 0x000fea0003800200 */
.L_x_14:
[----:B------:R-:W-:Y:S01]  /*0c30*/  IMAD.MOV.U32 R13, RZ, RZ, R0 ;  /* 0x000000ffff0d7224 */ /* 0x000fe200078e0000 */
[----:B------:R-:W-:Y:S06]  /*0c40*/  BRA `(.L_x_15) ;  /* 0x0000000000107947 */ /* 0x000fec0003800000 */
.L_x_13:
[----:B------:R-:W-:Y:S01]  /*0c50*/  FMUL.FTZ R13, R0, R17 ;  /* 0x00000011000d7220 */ /* 0x000fe20000410000 */
[----:B------:R-:W-:-:S03]  /*0c60*/  FMUL.FTZ R17, R17, 0.5 ;  /* 0x3f00000011117820 */ /* 0x000fc60000410000 */
[----:B------:R-:W-:-:S04]  /*0c70*/  FFMA R0, -R13, R13, R0 ;  /* 0x0000000d0d007223 */ /* 0x000fc80000000100 */
[----:B------:R-:W-:-:S07]  /*0c80*/  FFMA R13, R0, R17, R13 ;  /* 0x00000011000d7223 */ /* 0x000fce000000000d */
.L_x_15:
[----:B-----5:R-:W-:Y:S01]  /*0c90*/  FMUL R12, R8, R13 ;  /* 0x0000000d080c7220 */ /* 0x020fe20000400000 */
[----:B------:R-:W-:Y:S03]  /*0ca0*/  BSSY.RECONVERGENT B1, `(.L_x_16) ;  /* 0x000000e000017945 */ /* 0x000fe60003800200 */
[----:B------:R-:W0:Y:S08]  /*0cb0*/  MUFU.RCP R0, R12 ;  /* 0x0000000c00007308 */ /* 0x000e300000001000 */
[----:B------:R-:W1:Y:S01]  /*0cc0*/  FCHK P0, R9, R12 ;  /* 0x0000000c09007302 */ /* 0x000e620000000000 */
[----:B0-----:R-:W-:-:S04]  /*0cd0*/  FFMA R13, -R12, R0, 1 ;  /* 0x3f8000000c0d7423 */ /* 0x001fc80000000100 */
[----:B------:R-:W-:-:S04]  /*0ce0*/  FFMA R0, R0, R13, R0 ;  /* 0x0000000d00007223 */ /* 0x000fc80000000000 */
[----:B------:R-:W-:-:S04]  /*0cf0*/  FFMA R8, R0, R9, RZ ;  /* 0x0000000900087223 */ /* 0x000fc800000000ff */
[----:B------:R-:W-:-:S04]  /*0d00*/  FFMA R13, -R12, R8, R9 ;  /* 0x000000080c0d7223 */ /* 0x000fc80000000109 */
[----:B------:R-:W-:Y:S01]  /*0d10*/  FFMA R13, R0, R13, R8 ;  /* 0x0000000d000d7223 */ /* 0x000fe20000000008 */
[----:B-1----:R-:W-:Y:S06]  /*0d20*/  @!P0 BRA `(.L_x_17) ;  /* 0x0000000000148947 */ /* 0x002fec0003800000 */
[----:B------:R-:W-:Y:S01]  /*0d30*/  IMAD.MOV.U32 R0, RZ, RZ, R9 ;  /* 0x000000ffff007224 */ /* 0x000fe200078e0009 */
[----:B------:R-:W-:Y:S01]  /*0d40*/  MOV R8, 0xd70 ;  /* 0x00000d7000087802 */ /* 0x000fe20000000f00 */
[----:B------:R-:W-:-:S07]  /*0d50*/  IMAD.MOV.U32 R9, RZ, RZ, R12 ;  /* 0x000000ffff097224 */ /* 0x000fce00078e000c */
[----:B------:R-:W-:Y:S05]  /*0d60*/  CALL.REL.NOINC `($__internal_2_$__cuda_sm3x_div_rn_noftz_f32_slowpath) ;  /* 0x00000008000c7944 */ /* 0x000fea0003c00000 */
[----:B------:R-:W-:-:S07]  /*0d70*/  MOV R13, R0 ;  /* 0x00000000000d7202 */ /* 0x000fce0000000f00 */
.L_x_17:
[----:B------:R-:W-:Y:S05]  /*0d80*/  BSYNC.RECONVERGENT B1 ;  /* 0x0000000000017941 */ /* 0x000fea0003800200 */
.L_x_16:
[----:B------:R-:W0:Y:S01]  /*0d90*/  MUFU.RCP R9, R6 ;  /* 0x0000000600097308 */ /* 0x000e220000001000 */
[----:B------:R-:W-:Y:S07]  /*0da0*/  BSSY.RECONVERGENT B1, `(.L_x_18) ;  /* 0x000000d000017945 */ /* 0x000fee0003800200 */
[----:B------:R-:W1:Y:S01]  /*0db0*/  FCHK P0, R13, R6 ;  /* 0x000000060d007302 */ /* 0x000e620000000000 */
[----:B0-----:R-:W-:-:S04]  /*0dc0*/  FFMA R0, R9, -R6, 1 ;  /* 0x3f80000009007423 */ /* 0x001fc80000000806 */
[----:B------:R-:W-:-:S04]  /*0dd0*/  FFMA R0, R9, R0, R9 ;  /* 0x0000000009007223 */ /* 0x000fc80000000009 */
[----:B------:R-:W-:-:S04]  /*0de0*/  FFMA R8, R0, R13, RZ ;  /* 0x0000000d00087223 */ /* 0x000fc800000000ff */
[----:B------:R-:W-:-:S04]  /*0df0*/  FFMA R9, R8, -R6, R13 ;  /* 0x8000000608097223 */ /* 0x000fc8000000000d */
[----:B------:R-:W-:Y:S01]  /*0e00*/  FFMA R0, R0, R9, R8 ;  /* 0x0000000900007223 */ /* 0x000fe20000000008 */
[----:B-1----:R-:W-:Y:S06]  /*0e10*/  @!P0 BRA `(.L_x_19) ;  /* 0x0000000000148947 */ /* 0x002fec0003800000 */
[----:B------:R-:W0:Y:S01]  /*0e20*/  LDCU UR8, c[0x0][0x38c] ;  /* 0x00007180ff0877ac */ /* 0x000e220008000800 */
[----:B------:R-:W-:Y:S01]  /*0e30*/  IMAD.MOV.U32 R0, RZ, RZ, R13 ;  /* 0x000000ffff007224 */ /* 0x000fe200078e000d */
[----:B------:R-:W-:Y:S01]  /*0e40*/  MOV R8, 0xe70 ;  /* 0x00000e7000087802 */ /* 0x000fe20000000f00 */
[----:B0-----:R-:W-:-:S07]  /*0e50*/  IMAD.U32 R9, RZ, RZ, UR8 ;  /* 0x00000008ff097e24 */ /* 0x001fce000f8e00ff */
[----:B------:R-:W-:Y:S05]  /*0e60*/  CALL.REL.NOINC `($__internal_2_$__cuda_sm3x_div_rn_noftz_f32_slowpath) ;  /* 0x0000000400cc7944 */ /* 0x000fea0003c00000 */
.L_x_19:
[----:B------:R-:W-:Y:S05]  /*0e70*/  BSYNC.RECONVERGENT B1 ;  /* 0x0000000000017941 */ /* 0x000fea0003800200 */
.L_x_18:
[----:B------:R-:W0:Y:S02]  /*0e80*/  F2I.TRUNC.NTZ R9, R0 ;  /* 0x0000000000097305 */ /* 0x000e24000020f100 */
[----:B0-----:R-:W-:-:S05]  /*0e90*/  IMAD.IADD R9, R32, 0x1, R9 ;  /* 0x0000000120097824 */ /* 0x001fca00078e0209 */
[----:B------:R-:W-:-:S13]  /*0ea0*/  ISETP.LE.AND P0, PT, R9, UR4, PT ;  /* 0x0000000409007c0c */ /* 0x000fda000bf03270 */
[----:B------:R-:W0:Y:S02]  /*0eb0*/  @!P0 LDC.64 R8, c[0x0][0x3c8] ;  /* 0x0000f200ff088b82 */ /* 0x000e240000000a00 */
[----:B0-----:R-:W-:-:S05]  /*0ec0*/  @!P0 IMAD.WIDE R8, R4, 0x4, R8 ;  /* 0x0000000404088825 */ /* 0x001fca00078e0208 */
[----:B------:R0:W-:Y:S02]  /*0ed0*/  @!P0 STG.E desc[UR6][R8.64], RZ ;  /* 0x000000ff08008986 */ /* 0x0001e4000c101906 */
.L_x_2:
[----:B------:R-:W-:Y:S05]  /*0ee0*/  BSYNC.RECONVERGENT B0 ;  /* 0x0000000000007941 */ /* 0x000fea0003800200 */
.L_x_1:
[----:B------:R-:W-:Y:S01]  /*0ef0*/  UIADD3 UR5, UPT, UPT, UR5, 0x1, URZ ;  /* 0x0000000105057890 */ /* 0x000fe2000fffe0ff */
[----:B------:R-:W-:Y:S01]  /*0f00*/  VIADD R4, R4, 0x1 ;  /* 0x0000000104047836 */ /* 0x000fe20000000000 */
[----:B------:R-:W-:Y:S02]  /*0f10*/  UIADD3 UR4, UPT, UPT, UR4, 0x1, URZ ;  /* 0x0000000104047890 */ /* 0x000fe4000fffe0ff */
[----:B------:R-:W-:-:S09]  /*0f20*/  UISETP.NE.AND UP0, UPT, UR5, URZ, UPT ;  /* 0x000000ff0500728c */ /* 0x000fd2000bf05270 */
[----:B------:R-:W-:Y:S05]  /*0f30*/  BRA.U UP0, `(.L_x_20) ;  /* 0xfffffff500087547 */ /* 0x000fea000b83ffff */
[----:B------:R-:W-:Y:S05]  /*0f40*/  EXIT ;  /* 0x000000000000794d */ /* 0x000fea0003800000 */
        .weak           $__internal_0_$__cuda_sm20_div_rn_f64_full
        .type           $__internal_0_$__cuda_sm20_div_rn_f64_full,@function
        .size           $__internal_0_$__cuda_sm20_div_rn_f64_full,($__internal_1_$__cuda_sm20_sqrt_rn_f32_slowpath - $__internal_0_$__cuda_sm20_div_rn_f64_full)
$__internal_0_$__cuda_sm20_div_rn_f64_full:
[C---:B------:R-:W-:Y:S01]  /*0f50*/  FSETP.GEU.AND P0, PT, |R7|.reuse, 1.469367938527859385e-39, PT ;  /* 0x001000000700780b */ /* 0x040fe20003f0e200 */
[----:B------:R-:W-:Y:S01]  /*0f60*/  IMAD.MOV.U32 R10, RZ, RZ, 0x1 ;  /* 0x00000001ff0a7424 */ /* 0x000fe200078e00ff */
[C---:B------:R-:W-:Y:S01]  /*0f70*/  LOP3.LUT R8, R7.reuse, 0x800fffff, RZ, 0xc0, !PT ;  /* 0x800fffff07087812 */ /* 0x040fe200078ec0ff */
[----:B------:R-:W-:Y:S01]  /*0f80*/  IMAD.MOV.U32 R18, RZ, RZ, 0x40000000 ;  /* 0x40000000ff127424 */ /* 0x000fe200078e00ff */
[----:B------:R-:W-:Y:S01]  /*0f90*/  LOP3.LUT R5, R7, 0x7ff00000, RZ, 0xc0, !PT ;  /* 0x7ff0000007057812 */ /* 0x000fe200078ec0ff */
[----:B------:R-:W-:Y:S01]  /*0fa0*/  IMAD.MOV.U32 R19, RZ, RZ, 0x1ca00000 ;  /* 0x1ca00000ff137424 */ /* 0x000fe200078e00ff */
[----:B------:R-:W-:Y:S01]  /*0fb0*/  LOP3.LUT R9, R8, 0x3ff00000, RZ, 0xfc, !PT ;  /* 0x3ff0000008097812 */ /* 0x000fe200078efcff */
[----:B------:R-:W-:Y:S01]  /*0fc0*/  IMAD.MOV.U32 R8, RZ, RZ, R6 ;  /* 0x000000ffff087224 */ /* 0x000fe200078e0006 */
[----:B------:R-:W-:Y:S01]  /*0fd0*/  ISETP.LE.U32.AND P1, PT, R5, 0x40000000, PT ;  /* 0x400000000500780c */ /* 0x000fe20003f23070 */
[----:B------:R-:W-:-:S04]  /*0fe0*/  VIADD R20, R18, 0xffffffff ;  /* 0xffffffff12147836 */ /* 0x000fc80000000000 */
[----:B------:R-:W-:-:S06]  /*0ff0*/  @!P0 DMUL R8, R6, 8.98846567431157953865e+307 ;  /* 0x7fe0000006088828 */ /* 0x000fcc0000000000 */
[----:B------:R-:W0:Y:S04]  /*1000*/  MUFU.RCP64H R11, R9 ;  /* 0x00000009000b7308 */ /* 0x000e280000001800 */
[----:B------:R-:W-:Y:S02]  /*1010*/  @!P0 LOP3.LUT R5, R9, 0x7ff00000, RZ, 0xc0, !PT ;  /* 0x7ff0000009058812 */ /* 0x000fe400078ec0ff */
[----:B------:R-:W-:-:S03]  /*1020*/  ISETP.GT.U32.AND P0, PT, R20, 0x7feffffe, PT ;  /* 0x7feffffe1400780c */ /* 0x000fc60003f04070 */
[----:B------:R-:W-:-:S05]  /*1030*/  VIADD R20, R5, 0xffffffff ;  /* 0xffffffff05147836 */ /* 0x000fca0000000000 */
[----:B------:R-:W-:Y:S01]  /*1040*/  ISETP.GT.U32.OR P0, PT, R20, 0x7feffffe, P0 ;  /* 0x7feffffe1400780c */ /* 0x000fe20000704470 */
[----:B0-----:R-:W-:-:S08]  /*1050*/  DFMA R12, R10, -R8, 1 ;  /* 0x3ff000000a0c742b */ /* 0x001fd00000000808 */
[----:B------:R-:W-:-:S08]  /*1060*/  DFMA R12, R12, R12, R12 ;  /* 0x0000000c0c0c722b */ /* 0x000fd0000000000c */
[----:B------:R-:W-:-:S08]  /*1070*/  DFMA R12, R10, R12, R10 ;  /* 0x0000000c0a0c722b */ /* 0x000fd0000000000a */
[----:B------:R-:W-:-:S08]  /*1080*/  DFMA R10, R12, -R8, 1 ;  /* 0x3ff000000c0a742b */ /* 0x000fd00000000808 */
[----:B------:R-:W-:Y:S01]  /*1090*/  DFMA R10, R12, R10, R12 ;  /* 0x0000000a0c0a722b */ /* 0x000fe2000000000c */
[----:B------:R-:W-:Y:S01]  /*10a0*/  SEL R13, R19, 0x63400000, !P1 ;  /* 0x63400000130d7807 */ /* 0x000fe20004800000 */
[----:B------:R-:W-:-:S06]  /*10b0*/  IMAD.MOV.U32 R12, RZ, RZ, RZ ;  /* 0x000000ffff0c7224 */ /* 0x000fcc00078e00ff */
[----:B------:R-:W-:-:S08]  /*10c0*/  DMUL R14, R10, R12 ;  /* 0x0000000c0a0e7228 */ /* 0x000fd00000000000 */
[----:B------:R-:W-:-:S08]  /*10d0*/  DFMA R16, R14, -R8, R12 ;  /* 0x800000080e10722b */ /* 0x000fd0000000000c */
[----:B------:R-:W-:Y:S01]  /*10e0*/  DFMA R10, R10, R16, R14 ;  /* 0x000000100a0a722b */ /* 0x000fe2000000000e */
[----:B------:R-:W-:Y:S10]  /*10f0*/  @P0 BRA `(.L_x_21) ;  /* 0x0000000000740947 */ /* 0x000ff40003800000 */
[----:B------:R-:W-:Y:S01]  /*1100*/  LOP3.LUT R15, R7, 0x7ff00000, RZ, 0xc0, !PT ;  /* 0x7ff00000070f7812 */ /* 0x000fe200078ec0ff */
[----:B------:R-:W-:Y:S02]  /*1110*/  IMAD.MOV.U32 R5, RZ, RZ, 0x40000000 ;  /* 0x40000000ff057424 */ /* 0x000fe400078e00ff */
[----:B------:R-:W-:Y:S01]  /*1120*/  IMAD.MOV.U32 R16, RZ, RZ, RZ ;  /* 0x000000ffff107224 */ /* 0x000fe200078e00ff */
[----:B------:R-:W-:Y:S01]  /*1130*/  ISETP.LE.U32.AND P0, PT, R15, 0x40000000, PT ;  /* 0x400000000f00780c */ /* 0x000fe20003f03070 */
[----:B------:R-:W-:-:S05]  /*1140*/  IMAD.MOV R14, RZ, RZ, -R15 ;  /* 0x000000ffff0e7224 */ /* 0x000fca00078e0a0f */
[----:B------:R-:W-:Y:S02]  /*1150*/  VIADDMNMX R5, R14, R5, 0xb9600000, !PT ;  /* 0xb96000000e057446 */ /* 0x000fe40007800105 */
[----:B------:R-:W-:Y:S02]  /*1160*/  SEL R14, R19, 0x63400000, !P0 ;  /* 0x63400000130e7807 */ /* 0x000fe40004000000 */
[----:B------:R-:W-:-:S05]  /*1170*/  VIMNMX R5, PT, PT, R5, 0x46a00000, PT ;  /* 0x46a0000005057848 */ /* 0x000fca0003fe0100 */
[----:B------:R-:W-:-:S04]  /*1180*/  IMAD.IADD R5, R5, 0x1, -R14 ;  /* 0x0000000105057824 */ /* 0x000fc800078e0a0e */
[----:B------:R-:W-:-:S06]  /*1190*/  VIADD R17, R5, 0x7fe00000 ;  /* 0x7fe0000005117836 */ /* 0x000fcc0000000000 */
[----:B------:R-:W-:-:S10]  /*11a0*/  DMUL R14, R10, R16 ;  /* 0x000000100a0e7228 */ /* 0x000fd40000000000 */
[----:B------:R-:W-:-:S13]  /*11b0*/  FSETP.GTU.AND P0, PT, |R15|, 1.469367938527859385e-39, PT ;  /* 0x001000000f00780b */ /* 0x000fda0003f0c200 */
[----:B------:R-:W-:Y:S05]  /*11c0*/  @P0 BRA `(.L_x_22) ;  /* 0x0000000000840947 */ /* 0x000fea0003800000 */
[----:B------:R-:W-:Y:S01]  /*11d0*/  DFMA R8, R10, -R8, R12 ;  /* 0x800000080a08722b */ /* 0x000fe2000000000c */
[----:B------:R-:W-:-:S09]  /*11e0*/  IMAD.MOV.U32 R16, RZ, RZ, RZ ;  /* 0x000000ffff107224 */ /* 0x000fd200078e00ff */
[C---:B------:R-:W-:Y:S02]  /*11f0*/  FSETP.NEU.AND P0, PT, R9.reuse, RZ, PT ;  /* 0x000000ff0900720b */ /* 0x040fe40003f0d000 */
[----:B------:R-:W-:-:S04]  /*1200*/  LOP3.LUT R13, R9, 0x80000000, R7, 0x48, !PT ;  /* 0x80000000090d7812 */ /* 0x000fc800078e4807 */
[----:B------:R-:W-:-:S07]  /*1210*/  LOP3.LUT R17, R13, R17, RZ, 0xfc, !PT ;  /* 0x000000110d117212 */ /* 0x000fce00078efcff */
[----:B------:R-:W-:Y:S05]  /*1220*/  @!P0 BRA `(.L_x_22) ;  /* 0x00000000006c8947 */ /* 0x000fea0003800000 */
[----:B------:R-:W-:Y:S01]  /*1230*/  IMAD.MOV R7, RZ, RZ, -R5 ;  /* 0x000000ffff077224 */ /* 0x000fe200078e0a05 */
[----:B------:R-:W-:Y:S01]  /*1240*/  IADD3 R5, PT, PT, -R5, -0x43300000, RZ ;  /* 0xbcd0000005057810 */ /* 0x000fe20007ffe1ff */
[----:B------:R-:W-:-:S06]  /*1250*/  IMAD.MOV.U32 R6, RZ, RZ, RZ ;  /* 0x000000ffff067224 */ /* 0x000fcc00078e00ff */
[----:B------:R-:W-:Y:S02]  /*1260*/  DFMA R6, R14, -R6, R10 ;  /* 0x800000060e06722b */ /* 0x000fe4000000000a */
[----:B------:R-:W-:-:S08]  /*1270*/  DMUL.RP R10, R10, R16 ;  /* 0x000000100a0a7228 */ /* 0x000fd00000008000 */
[----:B------:R-:W-:Y:S02]  /*1280*/  FSETP.NEU.AND P0, PT, |R7|, R5, PT ;  /* 0x000000050700720b */ /* 0x000fe40003f0d200 */
[----:B------:R-:W-:Y:S02]  /*1290*/  LOP3.LUT R13, R11, R13, RZ, 0x3c, !PT ;  /* 0x0000000d0b0d7212 */ /* 0x000fe400078e3cff */
[----:B------:R-:W-:Y:S02]  /*12a0*/  FSEL R14, R10, R14, !P0 ;  /* 0x0000000e0a0e7208 */ /* 0x000fe40004000000 */
[----:B------:R-:W-:Y:S01]  /*12b0*/  FSEL R15, R13, R15, !P0 ;  /* 0x0000000f0d0f7208 */ /* 0x000fe20004000000 */
[----:B------:R-:W-:Y:S06]  /*12c0*/  BRA `(.L_x_22) ;  /* 0x0000000000447947 */ /* 0x000fec0003800000 */
.L_x_21:
[----:B------:R-:W-:-:S14]  /*12d0*/  DSETP.NAN.AND P0, PT, R6, R6, PT ;  /* 0x000000060600722a */ /* 0x000fdc0003f08000 */
[----:B------:R-:W-:Y:S05]  /*12e0*/  @P0 BRA `(.L_x_23) ;  /* 0x0000000000340947 */ /* 0x000fea0003800000 */
[----:B------:R-:W-:Y:S01]  /*12f0*/  ISETP.NE.AND P0, PT, R18, R5, PT ;  /* 0x000000051200720c */ /* 0x000fe20003f05270 */
[----:B------:R-:W-:Y:S01]  /*1300*/  IMAD.MOV.U32 R15, RZ, RZ, -0x80000 ;  /* 0xfff80000ff0f7424 */ /* 0x000fe200078e00ff */
[----:B------:R-:W-:-:S11]  /*1310*/  MOV R14, 0x0 ;  /* 0x00000000000e7802 */ /* 0x000fd60000000f00 */
[----:B------:R-:W-:Y:S05]  /*1320*/  @!P0 BRA `(.L_x_22) ;  /* 0x00000000002c8947 */ /* 0x000fea0003800000 */
[----:B------:R-:W-:Y:S02]  /*1330*/  ISETP.NE.AND P0, PT, R18, 0x7ff00000, PT ;  /* 0x7ff000001200780c */ /* 0x000fe40003f05270 */
[----:B------:R-:W-:Y:S02]  /*1340*/  LOP3.LUT R6, R7, 0x40000000, RZ, 0x3c, !PT ;  /* 0x4000000007067812 */ /* 0x000fe400078e3cff */
[----:B------:R-:W-:Y:S02]  /*1350*/  ISETP.EQ.OR P0, PT, R5, RZ, !P0 ;  /* 0x000000ff0500720c */ /* 0x000fe40004702670 */
[----:B------:R-:W-:-:S11]  /*1360*/  LOP3.LUT R15, R6, 0x80000000, RZ, 0xc0, !PT ;  /* 0x80000000060f7812 */ /* 0x000fd600078ec0ff */
[----:B------:R-:W-:Y:S01]  /*1370*/  @P0 LOP3.LUT R5, R15, 0x7ff00000, RZ, 0xfc, !PT ;  /* 0x7ff000000f050812 */ /* 0x000fe200078efcff */
[----:B------:R-:W-:Y:S02]  /*1380*/  @!P0 IMAD.MOV.U32 R14, RZ, RZ, RZ ;  /* 0x000000ffff0e8224 */ /* 0x000fe400078e00ff */
[----:B------:R-:W-:Y:S02]  /*1390*/  @P0 IMAD.MOV.U32 R14, RZ, RZ, RZ ;  /* 0x000000ffff0e0224 */ /* 0x000fe400078e00ff */
[----:B------:R-:W-:Y:S01]  /*13a0*/  @P0 IMAD.MOV.U32 R15, RZ, RZ, R5 ;  /* 0x000000ffff0f0224 */ /* 0x000fe200078e0005 */
[----:B------:R-:W-:Y:S06]  /*13b0*/  BRA `(.L_x_22) ;  /* 0x0000000000087947 */ /* 0x000fec0003800000 */
.L_x_23:
[----:B------:R-:W-:Y:S01]  /*13c0*/  LOP3.LUT R15, R7, 0x80000, RZ, 0xfc, !PT ;  /* 0x00080000070f7812 */ /* 0x000fe200078efcff */
[----:B------:R-:W-:-:S07]  /*13d0*/  IMAD.MOV.U32 R14, RZ, RZ, R6 ;  /* 0x000000ffff0e7224 */ /* 0x000fce00078e0006 */
.L_x_22:
[----:B------:R-:W-:Y:S02]  /*13e0*/  IMAD.MOV.U32 R6, RZ, RZ, R0 ;  /* 0x000000ffff067224 */ /* 0x000fe400078e0000 */
[----:B------:R-:W-:Y:S02]  /*13f0*/  IMAD.MOV.U32 R7, RZ, RZ, 0x0 ;  /* 0x00000000ff077424 */ /* 0x000fe400078e00ff */
[----:B------:R-:W-:Y:S02]  /*1400*/  IMAD.MOV.U32 R8, RZ, RZ, R14 ;  /* 0x000000ffff087224 */ /* 0x000fe400078e000e */
[----:B------:R-:W-:Y:S01]  /*1410*/  IMAD.MOV.U32 R9, RZ, RZ, R15 ;  /* 0x000000ffff097224 */ /* 0x000fe200078e000f */
[----:B------:R-:W-:Y:S06]  /*1420*/  RET.REL.NODEC R6 `(_Z15mute_directwaveiiifffffiiiiiiPfS_S_ii) ;  /* 0xffffffe806f47950 */ /* 0x000fec0003c3ffff */
        .weak           $__internal_1_$__cuda_sm20_sqrt_rn_f32_slowpath
        .type           $__internal_1_$__cuda_sm20_sqrt_rn_f32_slowpath,@function
        .size           $__internal_1_$__cuda_sm20_sqrt_rn_f32_slowpath,($__internal_2_$__cuda_sm3x_div_rn_noftz_f32_slowpath - $__internal_1_$__cuda_sm20_sqrt_rn_f32_slowpath)
$__internal_1_$__cuda_sm20_sqrt_rn_f32_slowpath:
[----:B------:R-:W-:-:S13]  /*1430*/  LOP3.LUT P0, RZ, R0, 0x7fffffff, RZ, 0xc0, !PT ;  /* 0x7fffffff00ff7812 */ /* 0x000fda000780c0ff */
[----:B------:R-:W-:Y:S01]  /*1440*/  @!P0 IMAD.MOV.U32 R12, RZ, RZ, R0 ;  /* 0x000000ffff0c8224 */ /* 0x000fe200078e0000 */
[----:B------:R-:W-:Y:S06]  /*1450*/  @!P0 BRA `(.L_x_24) ;  /* 0x0000000000408947 */ /* 0x000fec0003800000 */
[----:B------:R-:W-:-:S13]  /*1460*/  FSETP.GEU.FTZ.AND P0, PT, R0, RZ, PT ;  /* 0x000000ff0000720b */ /* 0x000fda0003f1e000 */
[----:B------:R-:W-:Y:S01]  /*1470*/  @!P0 IMAD.MOV.U32 R12, RZ, RZ, 0x7fffffff ;  /* 0x7fffffffff0c8424 */ /* 0x000fe200078e00ff */
[----:B------:R-:W-:Y:S06]  /*1480*/  @!P0 BRA `(.L_x_24) ;  /* 0x0000000000348947 */ /* 0x000fec0003800000 */
[----:B------:R-:W-:-:S13]  /*1490*/  FSETP.GTU.FTZ.AND P0, PT, |R0|, +INF , PT ;  /* 0x7f8000000000780b */ /* 0x000fda0003f1c200 */
[----:B------:R-:W-:Y:S01]  /*14a0*/  @P0 FADD.FTZ R12, R0, 1 ;  /* 0x3f800000000c0421 */ /* 0x000fe20000010000 */
[----:B------:R-:W-:Y:S06]  /*14b0*/  @P0 BRA `(.L_x_24) ;  /* 0x0000000000280947 */ /* 0x000fec0003800000 */
[----:B------:R-:W-:-:S13]  /*14c0*/  FSETP.NEU.FTZ.AND P0, PT, |R0|, +INF , PT ;  /* 0x7f8000000000780b */ /* 0x000fda0003f1d200 */
[----:B------:R-:W-:-:S04]  /*14d0*/  @P0 FFMA R13, R0, 1.84467440737095516160e+19, RZ ;  /* 0x5f800000000d0823 */ /* 0x000fc800000000ff */
[----:B------:R-:W0:Y:S02]  /*14e0*/  @P0 MUFU.RSQ R12, R13 ;  /* 0x0000000d000c0308 */ /* 0x000e240000001400 */
[----:B0-----:R-:W-:Y:S01]  /*14f0*/  @P0 FMUL.FTZ R14, R13, R12 ;  /* 0x0000000c0d0e0220 */ /* 0x001fe20000410000 */
[----:B------:R-:W-:Y:S01]  /*1500*/  @P0 FMUL.FTZ R16, R12, 0.5 ;  /* 0x3f0000000c100820 */ /* 0x000fe20000410000 */
[----:B------:R-:W-:Y:S02]  /*1510*/  @!P0 IMAD.MOV.U32 R12, RZ, RZ, R0 ;  /* 0x000000ffff0c8224 */ /* 0x000fe400078e0000 */
[----:B------:R-:W-:-:S04]  /*1520*/  @P0 FADD.FTZ R15, -R14, -RZ ;  /* 0x800000ff0e0f0221 */ /* 0x000fc80000010100 */
[----:B------:R-:W-:-:S04]  /*1530*/  @P0 FFMA R15, R14, R15, R13 ;  /* 0x0000000f0e0f0223 */ /* 0x000fc8000000000d */
[----:B------:R-:W-:-:S04]  /*1540*/  @P0 FFMA R15, R15, R16, R14 ;  /* 0x000000100f0f0223 */ /* 0x000fc8000000000e */
[----:B------:R-:W-:-:S07]  /*1550*/  @P0 FMUL.FTZ R12, R15, 2.3283064365386962891e-10 ;  /* 0x2f8000000f0c0820 */ /* 0x000fce0000410000 */
.L_x_24:
[----:B------:R-:W-:Y:S02]  /*1560*/  IMAD.MOV.U32 R0, RZ, RZ, R12 ;  /* 0x000000ffff007224 */ /* 0x000fe400078e000c */
[----:B------:R-:W-:Y:S02]  /*1570*/  IMAD.MOV.U32 R12, RZ, RZ, R17 ;  /* 0x000000ffff0c7224 */ /* 0x000fe400078e0011 */
[----:B------:R-:W-:-:S04]  /*1580*/  IMAD.MOV.U32 R13, RZ, RZ, 0x0 ;  /* 0x00000000ff0d7424 */ /* 0x000fc800078e00ff */
[----:B------:R-:W-:Y:S05]  /*1590*/  RET.REL.NODEC R12 `(_Z15mute_directwaveiiifffffiiiiiiPfS_S_ii) ;  /* 0xffffffe80c987950 */ /* 0x000fea0003c3ffff */
        .weak           $__internal_2_$__cuda_sm3x_div_rn_noftz_f32_slowpath
        .type           $__internal_2_$__cuda_sm3x_div_rn_noftz_f32_slowpath,@function
        .size           $__internal_2_$__cuda_sm3x_div_rn_noftz_f32_slowpath,($_Z15mute_directwaveiiifffffiiiiiiPfS_S_ii$__internal_accurate_pow - $__internal_2_$__cuda_sm3x_div_rn_noftz_f32_slowpath)
$__internal_2_$__cuda_sm3x_div_rn_noftz_f32_slowpath:
[----:B------:R-:W-:Y:S01]  /*15a0*/  SHF.R.U32.HI R13, RZ, 0x17, R9 ;  /* 0x00000017ff0d7819 */ /* 0x000fe20000011609 */
[----:B------:R-:W-:Y:S01]  /*15b0*/  BSSY.RECONVERGENT B2, `(.L_x_25) ;  /* 0x0000062000027945 */ /* 0x000fe20003800200 */
[----:B------:R-:W-:Y:S02]  /*15c0*/  SHF.R.U32.HI R12, RZ, 0x17, R0 ;  /* 0x00000017ff0c7819 */ /* 0x000fe40000011600 */
[----:B------:R-:W-:Y:S02]  /*15d0*/  LOP3.LUT R18, R13, 0xff, RZ, 0xc0, !PT ;  /* 0x000000ff0d127812 */ /* 0x000fe400078ec0ff */
[----:B------:R-:W-:-:S03]  /*15e0*/  LOP3.LUT R16, R12, 0xff, RZ, 0xc0, !PT ;  /* 0x000000ff0c107812 */ /* 0x000fc600078ec0ff */
[----:B------:R-:W-:Y:S02]  /*15f0*/  VIADD R14, R18, 0xffffffff ;  /* 0xffffffff120e7836 */ /* 0x000fe40000000000 */
[----:B------:R-:W-:-:S03]  /*1600*/  VIADD R13, R16, 0xffffffff ;  /* 0xffffffff100d7836 */ /* 0x000fc60000000000 */
[----:B------:R-:W-:-:S04]  /*1610*/  ISETP.GT.U32.AND P0, PT, R14, 0xfd, PT ;  /* 0x000000fd0e00780c */ /* 0x000fc80003f04070 */
[----:B------:R-:W-:-:S13]  /*1620*/  ISETP.GT.U32.OR P0, PT, R13, 0xfd, P0 ;  /* 0x000000fd0d00780c */ /* 0x000fda0000704470 */
[----:B------:R-:W-:Y:S01]  /*1630*/  @!P0 IMAD.MOV.U32 R12, RZ, RZ, RZ ;  /* 0x000000ffff0c8224 */ /* 0x000fe200078e00ff */
[----:B------:R-:W-:Y:S06]  /*1640*/  @!P0 BRA `(.L_x_26) ;  /* 0x00000000005c8947 */ /* 0x000fec0003800000 */
[----:B------:R-:W-:Y:S02]  /*1650*/  FSETP.GTU.FTZ.AND P0, PT, |R0|, +INF , PT ;  /* 0x7f8000000000780b */ /* 0x000fe40003f1c200 */
[----:B------:R-:W-:-:S04]  /*1660*/  FSETP.GTU.FTZ.AND P1, PT, |R9|, +INF , PT ;  /* 0x7f8000000900780b */ /* 0x000fc80003f3c200 */
[----:B------:R-:W-:-:S13]  /*1670*/  PLOP3.LUT P0, PT, P0, P1, PT, 0xf8, 0x8f ;  /* 0x00000000008f781c */ /* 0x000fda0000703f70 */
[----:B------:R-:W-:Y:S05]  /*1680*/  @P0 BRA `(.L_x_27) ;  /* 0x00000004004c0947 */ /* 0x000fea0003800000 */
[----:B------:R-:W-:-:S13]  /*1690*/  LOP3.LUT P0, RZ, R9, 0x7fffffff, R0, 0xc8, !PT ;  /* 0x7fffffff09ff7812 */ /* 0x000fda000780c800 */
[----:B------:R-:W-:Y:S05]  /*16a0*/  @!P0 BRA `(.L_x_28) ;  /* 0x00000004003c8947 */ /* 0x000fea0003800000 */
[C---:B------:R-:W-:Y:S02]  /*16b0*/  FSETP.NEU.FTZ.AND P0, PT, |R0|.reuse, +INF , PT ;  /* 0x7f8000000000780b */ /* 0x040fe40003f1d200 */
[----:B------:R-:W-:Y:S02]  /*16c0*/  FSETP.NEU.FTZ.AND P2, PT, |R9|, +INF , PT ;  /* 0x7f8000000900780b */ /* 0x000fe40003f5d200 */
[----:B------:R-:W-:-:S11]  /*16d0*/  FSETP.NEU.FTZ.AND P1, PT, |R0|, +INF , PT ;  /* 0x7f8000000000780b */ /* 0x000fd60003f3d200 */
[----:B------:R-:W-:Y:S05]  /*16e0*/  @!P2 BRA !P0, `(.L_x_28) ;  /* 0x00000004002ca947 */ /* 0x000fea0004000000 */
[----:B------:R-:W-:-:S04]  /*16f0*/  LOP3.LUT P0, RZ, R0, 0x7fffffff, RZ, 0xc0, !PT ;  /* 0x7fffffff00ff7812 */ /* 0x000fc8000780c0ff */
[----:B------:R-:W-:-:S13]  /*1700*/  PLOP3.LUT P0, PT, P2, P0, PT, 0x2f, 0xf2 ;  /* 0x0000000000f2781c */ /* 0x000fda0001700577 */
[----:B------:R-:W-:Y:S05]  /*1710*/  @P0 BRA `(.L_x_29) ;  /* 0x0000000400180947 */ /* 0x000fea0003800000 */
[----:B------:R-:W-:-:S04]  /*1720*/  LOP3.LUT P0, RZ, R9, 0x7fffffff, RZ, 0xc0, !PT ;  /* 0x7fffffff09ff7812 */ /* 0x000fc8000780c0ff */
[----:B------:R-:W-:-:S13]  /*1730*/  PLOP3.LUT P0, PT, P1, P0, PT, 0x2f, 0xf2 ;  /* 0x0000000000f2781c */ /* 0x000fda0000f00577 */
[----:B------:R-:W-:Y:S05]  /*1740*/  @P0 BRA `(.L_x_30) ;  /* 0x0000000400000947 */ /* 0x000fea0003800000 */
[----:B------:R-:W-:Y:S02]  /*1750*/  ISETP.GE.AND P0, PT, R13, RZ, PT ;  /* 0x000000ff0d00720c */ /* 0x000fe40003f06270 */
[----:B------:R-:W-:-:S11]  /*1760*/  ISETP.GE.AND P1, PT, R14, RZ, PT ;  /* 0x000000ff0e00720c */ /* 0x000fd60003f26270 */
[----:B------:R-:W-:Y:S01]  /*1770*/  @P0 IMAD.MOV.U32 R12, RZ, RZ, RZ ;  /* 0x000000ffff0c0224 */ /* 0x000fe200078e00ff */
[----:B------:R-:W-:Y:S01]  /*1780*/  @!P0 MOV R12, 0xffffffc0 ;  /* 0xffffffc0000c8802 */ /* 0x000fe20000000f00 */
[----:B------:R-:W-:Y:S01]  /*1790*/  @!P0 FFMA R0, R0, 1.84467440737095516160e+19, RZ ;  /* 0x5f80000000008823 */ /* 0x000fe200000000ff */
[----:B------:R-:W-:-:S03]  /*17a0*/  @!P1 FFMA R9, R9, 1.84467440737095516160e+19, RZ ;  /* 0x5f80000009099823 */ /* 0x000fc600000000ff */
[----:B------:R-:W-:-:S07]  /*17b0*/  @!P1 VIADD R12, R12, 0x40 ;  /* 0x000000400c0c9836 */ /* 0x000fce0000000000 */
.L_x_26:
[----:B------:R-:W-:Y:S01]  /*17c0*/  LEA R14, R18, 0xc0800000, 0x17 ;  /* 0xc0800000120e7811 */ /* 0x000fe200078eb8ff */
[----:B------:R-:W-:Y:S04]  /*17d0*/  BSSY.RECONVERGENT B3, `(.L_x_31) ;  /* 0x0000036000037945 */ /* 0x000fe80003800200 */
[----:B------:R-:W-:Y:S02]  /*17e0*/  IMAD.IADD R14, R9, 0x1, -R14 ;  /* 0x00000001090e7824 */ /* 0x000fe400078e0a0e */
[----:B------:R-:W-:Y:S02]  /*17f0*/  VIADD R9, R16, 0xffffff81 ;  /* 0xffffff8110097836 */ /* 0x000fe40000000000 */
[----:B------:R-:W0:Y:S01]  /*1800*/  MUFU.RCP R13, R14 ;  /* 0x0000000e000d7308 */ /* 0x000e220000001000 */
[----:B------:R-:W-:Y:S01]  /*1810*/  FADD.FTZ R15, -R14, -RZ ;  /* 0x800000ff0e0f7221 */ /* 0x000fe20000010100 */
[----:B------:R-:W-:-:S03]  /*1820*/  IMAD R0, R9, -0x800000, R0 ;  /* 0xff80000009007824 */ /* 0x000fc600078e0200 */
[----:B0-----:R-:W-:-:S04]  /*1830*/  FFMA R16, R13, R15, 1 ;  /* 0x3f8000000d107423 */ /* 0x001fc8000000000f */
[----:B------:R-:W-:-:S04]  /*1840*/  FFMA R20, R13, R16, R13 ;  /* 0x000000100d147223 */ /* 0x000fc8000000000d */
[----:B------:R-:W-:-:S04]  /*1850*/  FFMA R13, R0, R20, RZ ;  /* 0x00000014000d7223 */ /* 0x000fc800000000ff */
[----:B------:R-:W-:-:S04]  /*1860*/  FFMA R16, R15, R13, R0 ;  /* 0x0000000d0f107223 */ /* 0x000fc80000000000 */
[----:B------:R-:W-:Y:S01]  /*1870*/  FFMA R17, R20, R16, R13 ;  /* 0x0000001014117223 */ /* 0x000fe2000000000d */
[----:B------:R-:W-:-:S03]  /*1880*/  IADD3 R13, PT, PT, R9, 0x7f, -R18 ;  /* 0x0000007f090d7810 */ /* 0x000fc60007ffe812 */
[----:B------:R-:W-:Y:S02]  /*1890*/  FFMA R16, R15, R17, R0 ;  /* 0x000000110f107223 */ /* 0x000fe40000000000 */
[----:B------:R-:W-:Y:S02]  /*18a0*/  IMAD.IADD R13, R13, 0x1, R12 ;  /* 0x000000010d0d7824 */ /* 0x000fe400078e020c */
[----:B------:R-:W-:-:S05]  /*18b0*/  FFMA R0, R20, R16, R17 ;  /* 0x0000001014007223 */ /* 0x000fca0000000011 */
[----:B------:R-:W-:-:S04]  /*18c0*/  SHF.R.U32.HI R9, RZ, 0x17, R0 ;  /* 0x00000017ff097819 */ /* 0x000fc80000011600 */
[----:B------:R-:W-:-:S05]  /*18d0*/  LOP3.LUT R9, R9, 0xff, RZ, 0xc0, !PT ;  /* 0x000000ff09097812 */ /* 0x000fca00078ec0ff */
[----:B------:R-:W-:-:S04]  /*18e0*/  IMAD.IADD R15, R9, 0x1, R13 ;  /* 0x00000001090f7824 */ /* 0x000fc800078e020d */
[----:B------:R-:W-:-:S05]  /*18f0*/  VIADD R9, R15, 0xffffffff ;  /* 0xffffffff0f097836 */ /* 0x000fca0000000000 */
[----:B------:R-:W-:-:S13]  /*1900*/  ISETP.GE.U32.AND P0, PT, R9, 0xfe, PT ;  /* 0x000000fe0900780c */ /* 0x000fda0003f06070 */
[----:B------:R-:W-:Y:S05]  /*1910*/  @!P0 BRA `(.L_x_32) ;  /* 0x0000000000808947 */ /* 0x000fea0003800000 */
[----:B------:R-:W-:-:S13]  /*1920*/  ISETP.GT.AND P0, PT, R15, 0xfe, PT ;  /* 0x000000fe0f00780c */ /* 0x000fda0003f04270 */
[----:B------:R-:W-:Y:S05]  /*1930*/  @P0 BRA `(.L_x_33) ;  /* 0x00000000006c0947 */ /* 0x000fea0003800000 */
[----:B------:R-:W-:-:S13]  /*1940*/  ISETP.GE.AND P0, PT, R15, 0x1, PT ;  /* 0x000000010f00780c */ /* 0x000fda0003f06270 */
[----:B------:R-:W-:Y:S05]  /*1950*/  @P0 BRA `(.L_x_34) ;  /* 0x0000000000740947 */ /* 0x000fea0003800000 */
[----:B------:R-:W-:Y:S02]  /*1960*/  ISETP.GE.AND P0, PT, R15, -0x18, PT ;  /* 0xffffffe80f00780c */ /* 0x000fe40003f06270 */
[----:B------:R-:W-:-:S11]  /*1970*/  LOP3.LUT R0, R0, 0x80000000, RZ, 0xc0, !PT ;  /* 0x8000000000007812 */ /* 0x000fd600078ec0ff */
[----:B------:R-:W-:Y:S05]  /*1980*/  @!P0 BRA `(.L_x_34) ;  /* 0x0000000000688947 */ /* 0x000fea0003800000 */
[CCC-:B------:R-:W-:Y:S01]  /*1990*/  FFMA.RZ R9, R20.reuse, R16.reuse, R17.reuse ;  /* 0x0000001014097223 */ /* 0x1c0fe2000000c011 */
[C---:B------:R-:W-:Y:S02]  /*19a0*/  VIADD R14, R15.reuse, 0x20 ;  /* 0x000000200f0e7836 */ /* 0x040fe40000000000 */
[CCC-:B------:R-:W-:Y:S01]  /*19b0*/  FFMA.RM R12, R20.reuse, R16.reuse, R17.reuse ;  /* 0x00000010140c7223 */ /* 0x1c0fe20000004011 */
[----:B------:R-:W-:Y:S02]  /*19c0*/  ISETP.NE.AND P2, PT, R15, RZ, PT ;  /* 0x000000ff0f00720c */ /* 0x000fe40003f45270 */
[----:B------:R-:W-:Y:S01]  /*19d0*/  LOP3.LUT R13, R9, 0x7fffff, RZ, 0xc0, !PT ;  /* 0x007fffff090d7812 */ /* 0x000fe200078ec0ff */
[----:B------:R-:W-:Y:S01]  /*19e0*/  FFMA.RP R9, R20, R16, R17 ;  /* 0x0000001014097223 */ /* 0x000fe20000008011 */
[----:B------:R-:W-:Y:S01]  /*19f0*/  ISETP.NE.AND P1, PT, R15, RZ, PT ;  /* 0x000000ff0f00720c */ /* 0x000fe20003f25270 */
[----:B------:R-:W-:Y:S01]  /*1a00*/  IMAD.MOV R15, RZ, RZ, -R15 ;  /* 0x000000ffff0f7224 */ /* 0x000fe200078e0a0f */
[----:B------:R-:W-:-:S02]  /*1a10*/  LOP3.LUT R13, R13, 0x800000, RZ, 0xfc, !PT ;  /* 0x008000000d0d7812 */ /* 0x000fc400078efcff */
[----:B------:R-:W-:Y:S02]  /*1a20*/  FSETP.NEU.FTZ.AND P0, PT, R9, R12, PT ;  /* 0x0000000c0900720b */ /* 0x000fe40003f1d000 */
[----:B------:R-:W-:Y:S02]  /*1a30*/  SHF.L.U32 R14, R13, R14, RZ ;  /* 0x0000000e0d0e7219 */ /* 0x000fe400000006ff */
[----:B------:R-:W-:Y:S02]  /*1a40*/  SEL R12, R15, RZ, P2 ;  /* 0x000000ff0f0c7207 */ /* 0x000fe40001000000 */
[----:B------:R-:W-:Y:S02]  /*1a50*/  ISETP.NE.AND P1, PT, R14, RZ, P1 ;  /* 0x000000ff0e00720c */ /* 0x000fe40000f25270 */
[----:B------:R-:W-:Y:S02]  /*1a60*/  SHF.R.U32.HI R12, RZ, R12, R13 ;  /* 0x0000000cff0c7219 */ /* 0x000fe4000001160d */
[----:B------:R-:W-:-:S02]  /*1a70*/  PLOP3.LUT P0, PT, P0, P1, PT, 0xf8, 0x8f ;  /* 0x00000000008f781c */ /* 0x000fc40000703f70 */
[----:B------:R-:W-:Y:S02]  /*1a80*/  SHF.R.U32.HI R14, RZ, 0x1, R12 ;  /* 0x00000001ff0e7819 */ /* 0x000fe4000001160c */
[----:B------:R-:W-:-:S04]  /*1a90*/  SEL R9, RZ, 0x1, !P0 ;  /* 0x00000001ff097807 */ /* 0x000fc80004000000 */
[----:B------:R-:W-:-:S04]  /*1aa0*/  LOP3.LUT R9, R9, 0x1, R14, 0xf8, !PT ;  /* 0x0000000109097812 */ /* 0x000fc800078ef80e */
[----:B------:R-:W-:-:S05]  /*1ab0*/  LOP3.LUT R9, R9, R12, RZ, 0xc0, !PT ;  /* 0x0000000c09097212 */ /* 0x000fca00078ec0ff */
[----:B------:R-:W-:-:S05]  /*1ac0*/  IMAD.IADD R9, R14, 0x1, R9 ;  /* 0x000000010e097824 */ /* 0x000fca00078e0209 */
[----:B------:R-:W-:Y:S01]  /*1ad0*/  LOP3.LUT R0, R9, R0, RZ, 0xfc, !PT ;  /* 0x0000000009007212 */ /* 0x000fe200078efcff */
[----:B------:R-:W-:Y:S06]  /*1ae0*/  BRA `(.L_x_34) ;  /* 0x0000000000107947 */ /* 0x000fec0003800000 */
.L_x_33:
[----:B------:R-:W-:-:S04]  /*1af0*/  LOP3.LUT R0, R0, 0x80000000, RZ, 0xc0, !PT ;  /* 0x8000000000007812 */ /* 0x000fc800078ec0ff */
[----:B------:R-:W-:Y:S01]  /*1b00*/  LOP3.LUT R0, R0, 0x7f800000, RZ, 0xfc, !PT ;  /* 0x7f80000000007812 */ /* 0x000fe200078efcff */
[----:B------:R-:W-:Y:S06]  /*1b10*/  BRA `(.L_x_34) ;  /* 0x0000000000047947 */ /* 0x000fec0003800000 */
.L_x_32:
[----:B------:R-:W-:-:S07]  /*1b20*/  IMAD R0, R13, 0x800000, R0 ;  /* 0x008000000d007824 */ /* 0x000fce00078e0200 */
.L_x_34:
[----:B------:R-:W-:Y:S05]  /*1b30*/  BSYNC.RECONVERGENT B3 ;  /* 0x0000000000037941 */ /* 0x000fea0003800200 */
.L_x_31:
[----:B------:R-:W-:Y:S05]  /*1b40*/  BRA `(.L_x_35) ;  /* 0x0000000000207947 */ /* 0x000fea0003800000 */
.L_x_30:
[----:B------:R-:W-:-:S04]  /*1b50*/  LOP3.LUT R0, R9, 0x80000000, R0, 0x48, !PT ;  /* 0x8000000009007812 */ /* 0x000fc800078e4800 */
[----:B------:R-:W-:Y:S01]  /*1b60*/  LOP3.LUT R0, R0, 0x7f800000, RZ, 0xfc, !PT ;  /* 0x7f80000000007812 */ /* 0x000fe200078efcff */
[----:B------:R-:W-:Y:S06]  /*1b70*/  BRA `(.L_x_35) ;  /* 0x0000000000147947 */ /* 0x000fec0003800000 */
.L_x_29:
[----:B------:R-:W-:Y:S01]  /*1b80*/  LOP3.LUT R0, R9, 0x80000000, R0, 0x48, !PT ;  /* 0x8000000009007812 */ /* 0x000fe200078e4800 */
[----:B------:R-:W-:Y:S06]  /*1b90*/  BRA `(.L_x_35) ;  /* 0x00000000000c7947 */ /* 0x000fec0003800000 */
.L_x_28:
[----:B------:R-:W0:Y:S01]  /*1ba0*/  MUFU.RSQ R0, -QNAN ;  /* 0xffc0000000007908 */ /* 0x000e220000001400 */
[----:B------:R-:W-:Y:S05]  /*1bb0*/  BRA `(.L_x_35) ;  /* 0x0000000000047947 */ /* 0x000fea0003800000 */
.L_x_27:
[----:B------:R-:W-:-:S07]  /*1bc0*/  FADD.FTZ R0, R0, R9 ;  /* 0x0000000900007221 */ /* 0x000fce0000010000 */
.L_x_35:
[----:B------:R-:W-:Y:S05]  /*1bd0*/  BSYNC.RECONVERGENT B2 ;  /* 0x0000000000027941 */ /* 0x000fea0003800200 */
.L_x_25:
[----:B------:R-:W-:-:S04]  /*1be0*/  IMAD.MOV.U32 R9, RZ, RZ, 0x0 ;  /* 0x00000000ff097424 */ /* 0x000fc800078e00ff */
[----:B0-----:R-:W-:Y:S05]  /*1bf0*/  RET.REL.NODEC R8 `(_Z15mute_directwaveiiifffffiiiiiiPfS_S_ii) ;  /* 0xffffffe408007950 */ /* 0x001fea0003c3ffff */
        .type           $_Z15mute_directwaveiiifffffiiiiiiPfS_S_ii$__internal_accurate_pow,@function
        .size           $_Z15mute_directwaveiiifffffiiiiiiPfS_S_ii$__internal_accurate_pow,(.L_x_262 - $_Z15mute_directwaveiiifffffiiiiiiPfS_S_ii$__internal_accurate_pow)
$_Z15mute_directwaveiiifffffiiiiiiPfS_S_ii$__internal_accurate_pow:
[----:B------:R-:W-:Y:S01]  /*1c00*/  ISETP.GT.U32.AND P5, PT, R23, 0xfffff, PT ;  /* 0x000fffff1700780c */ /* 0x000fe20003fa4070 */
[--C-:B------:R-:W-:Y:S01]  /*1c10*/  IMAD.MOV.U32 R12, RZ, RZ, R23.reuse ;  /* 0x000000ffff0c7224 */ /* 0x100fe200078e0017 */
[----:B------:R-:W-:Y:S01]  /*1c20*/  MOV R16, 0x41ad3b5a ;  /* 0x41ad3b5a00107802 */ /* 0x000fe20000000f00 */
[----:B------:R-:W-:Y:S01]  /*1c30*/  IMAD.MOV.U32 R14, RZ, RZ, R22 ;  /* 0x000000ffff0e7224 */ /* 0x000fe200078e0016 */
[----:B------:R-:W-:Y:S01]  /*1c40*/  UMOV UR12, 0x7d2cafe2 ;  /* 0x7d2cafe2000c7882 */ /* 0x000fe20000000000 */
[----:B------:R-:W-:Y:S01]  /*1c50*/  IMAD.MOV.U32 R17, RZ, RZ, 0x3ed0f5d2 ;  /* 0x3ed0f5d2ff117424 */ /* 0x000fe200078e00ff */
[----:B------:R-:W-:Y:S01]  /*1c60*/  UMOV UR13, 0x3eb0f5ff ;  /* 0x3eb0f5ff000d7882 */ /* 0x000fe20000000000 */
[----:B------:R-:W-:Y:S01]  /*1c70*/  SHF.R.U32.HI R34, RZ, 0x14, R23 ;  /* 0x00000014ff227819 */ /* 0x000fe20000011617 */
[----:B------:R-:W-:Y:S01]  /*1c80*/  UMOV UR14, 0x3b39803f ;  /* 0x3b39803f000e7882 */ /* 0x000fe20000000000 */
[----:B------:R-:W-:-:S04]  /*1c90*/  UMOV UR15, 0x3c7abc9e ;  /* 0x3c7abc9e000f7882 */ /* 0x000fc80000000000 */
[----:B------:R-:W-:-:S10]  /*1ca0*/  @!P5 DMUL R24, R22, 1.80143985094819840000e+16 ;  /* 0x435000001618d828 */ /* 0x000fd40000000000 */
[----:B------:R-:W-:Y:S01]  /*1cb0*/  @!P5 IMAD.MOV.U32 R12, RZ, RZ, R25 ;  /* 0x000000ffff0cd224 */ /* 0x000fe200078e0019 */
[----:B------:R-:W-:Y:S01]  /*1cc0*/  @!P5 LEA.HI R34, R25, 0xffffffca, RZ, 0xc ;  /* 0xffffffca1922d811 */ /* 0x000fe200078f60ff */
[----:B------:R-:W-:-:S03]  /*1cd0*/  @!P5 IMAD.MOV.U32 R14, RZ, RZ, R24 ;  /* 0x000000ffff0ed224 */ /* 0x000fc600078e0018 */
[----:B------:R-:W-:-:S04]  /*1ce0*/  LOP3.LUT R12, R12, 0x800fffff, RZ, 0xc0, !PT ;  /* 0x800fffff0c0c7812 */ /* 0x000fc800078ec0ff */
[----:B------:R-:W-:Y:S01]  /*1cf0*/  LOP3.LUT R15, R12, 0x3ff00000, RZ, 0xfc, !PT ;  /* 0x3ff000000c0f7812 */ /* 0x000fe200078efcff */
[----:B------:R-:W-:-:S03]  /*1d00*/  IMAD.MOV.U32 R12, RZ, RZ, RZ ;  /* 0x000000ffff0c7224 */ /* 0x000fc600078e00ff */
[----:B------:R-:W-:-:S13]  /*1d10*/  ISETP.GE.U32.AND P6, PT, R15, 0x3ff6a09f, PT ;  /* 0x3ff6a09f0f00780c */ /* 0x000fda0003fc6070 */
[----:B------:R-:W-:-:S04]  /*1d20*/  @P6 VIADD R13, R15, 0xfff00000 ;  /* 0xfff000000f0d6836 */ /* 0x000fc80000000000 */
[----:B------:R-:W-:-:S06]  /*1d30*/  @P6 IMAD.MOV.U32 R15, RZ, RZ, R13 ;  /* 0x000000ffff0f6224 */ /* 0x000fcc00078e000d */
[C---:B------:R-:W-:Y:S02]  /*1d40*/  DADD R20, R14.reuse, 1 ;  /* 0x3ff000000e147429 */ /* 0x040fe40000000000 */
[----:B------:R-:W-:-:S04]  /*1d50*/  DADD R14, R14, -1 ;  /* 0xbff000000e0e7429 */ /* 0x000fc80000000000 */
[----:B------:R-:W0:Y:S02]  /*1d60*/  MUFU.RCP64H R13, R21 ;  /* 0x00000015000d7308 */ /* 0x000e240000001800 */
[----:B0-----:R-:W-:-:S08]  /*1d70*/  DFMA R18, -R20, R12, 1 ;  /* 0x3ff000001412742b */ /* 0x001fd0000000010c */
[----:B------:R-:W-:-:S08]  /*1d80*/  DFMA R18, R18, R18, R18 ;  /* 0x000000121212722b */ /* 0x000fd00000000012 */
[----:B------:R-:W-:-:S08]  /*1d90*/  DFMA R18, R12, R18, R12 ;  /* 0x000000120c12722b */ /* 0x000fd0000000000c */
[----:B------:R-:W-:-:S08]  /*1da0*/  DMUL R12, R14, R18 ;  /* 0x000000120e0c7228 */ /* 0x000fd00000000000 */
[----:B------:R-:W-:-:S08]  /*1db0*/  DFMA R12, R14, R18, R12 ;  /* 0x000000120e0c722b */ /* 0x000fd0000000000c */
[----:B------:R-:W-:-:S08]  /*1dc0*/  DMUL R36, R12, R12 ;  /* 0x0000000c0c247228 */ /* 0x000fd00000000000 */
[----:B------:R-:W-:Y:S01]  /*1dd0*/  DFMA R16, R36, UR12, R16 ;  /* 0x0000000c24107c2b */ /* 0x000fe20008000010 */
[----:B------:R-:W-:Y:S01]  /*1de0*/  UMOV UR12, 0x75488a3f ;  /* 0x75488a3f000c7882 */ /* 0x000fe20000000000 */
[----:B------:R-:W-:-:S06]  /*1df0*/  UMOV UR13, 0x3ef3b20a ;  /* 0x3ef3b20a000d7882 */ /* 0x000fcc0000000000 */
[----:B------:R-:W-:Y:S01]  /*1e00*/  DFMA R26, R36, R16, UR12 ;  /* 0x0000000c241a7e2b */ /* 0x000fe20008000010 */
[----:B------:R-:W-:Y:S01]  /*1e10*/  UMOV UR12, 0xe4faecd5 ;  /* 0xe4faecd5000c7882 */ /* 0x000fe20000000000 */
[----:B------:R-:W-:Y:S01]  /*1e20*/  UMOV UR13, 0x3f1745cd ;  /* 0x3f1745cd000d7882 */ /* 0x000fe20000000000 */
[----:B------:R-:W-:-:S05]  /*1e30*/  DADD R16, R14, -R12 ;  /* 0x000000000e107229 */ /* 0x000fca000000080c */
[----:B------:R-:W-:Y:S01]  /*1e40*/  DFMA R26, R36, R26, UR12 ;  /* 0x0000000c241a7e2b */ /* 0x000fe2000800001a */
[----:B------:R-:W-:Y:S01]  /*1e50*/  UMOV UR12, 0x258a578b ;  /* 0x258a578b000c7882 */ /* 0x000fe20000000000 */
[----:B------:R-:W-:Y:S01]  /*1e60*/  UMOV UR13, 0x3f3c71c7 ;  /* 0x3f3c71c7000d7882 */ /* 0x000fe20000000000 */
[----:B------:R-:W-:-:S05]  /*1e70*/  DADD R16, R16, R16 ;  /* 0x0000000010107229 */ /* 0x000fca0000000010 */
[----:B------:R-:W-:Y:S01]  /*1e80*/  DFMA R26, R36, R26, UR12 ;  /* 0x0000000c241a7e2b */ /* 0x000fe2000800001a */
[----:B------:R-:W-:Y:S01]  /*1e90*/  UMOV UR12, 0x9242b910 ;  /* 0x9242b910000c7882 */ /* 0x000fe20000000000 */
[----:B------:R-:W-:Y:S01]  /*1ea0*/  UMOV UR13, 0x3f624924 ;  /* 0x3f624924000d7882 */ /* 0x000fe20000000000 */
[----:B------:R-:W-:-:S05]  /*1eb0*/  DFMA R16, R14, -R12, R16 ;  /* 0x8000000c0e10722b */ /* 0x000fca0000000010 */
[----:B------:R-:W-:Y:S01]  /*1ec0*/  DFMA R26, R36, R26, UR12 ;  /* 0x0000000c241a7e2b */ /* 0x000fe2000800001a */
[----:B------:R-:W-:Y:S01]  /*1ed0*/  UMOV UR12, 0x99999dfb ;  /* 0x99999dfb000c7882 */ /* 0x000fe20000000000 */
[----:B------:R-:W-:Y:S01]  /*1ee0*/  UMOV UR13, 0x3f899999 ;  /* 0x3f899999000d7882 */ /* 0x000fe20000000000 */
[----:B------:R-:W-:Y:S02]  /*1ef0*/  DMUL R16, R18, R16 ;  /* 0x0000001012107228 */ /* 0x000fe40000000000 */
[----:B------:R-:W-:-:S03]  /*1f00*/  DMUL R18, R12, R12 ;  /* 0x0000000c0c127228 */ /* 0x000fc60000000000 */
[----:B------:R-:W-:Y:S01]  /*1f10*/  DFMA R26, R36, R26, UR12 ;  /* 0x0000000c241a7e2b */ /* 0x000fe2000800001a */
[----:B------:R-:W-:Y:S01]  /*1f20*/  UMOV UR12, 0x55555555 ;  /* 0x55555555000c7882 */ /* 0x000fe20000000000 */
[----:B------:R-:W-:-:S03]  /*1f30*/  UMOV UR13, 0x3fb55555 ;  /* 0x3fb55555000d7882 */ /* 0x000fc60000000000 */
[----:B------:R-:W-:Y:S01]  /*1f40*/  DFMA R22, R12, R12, -R18 ;  /* 0x0000000c0c16722b */ /* 0x000fe20000000812 */
[----:B------:R-:W-:Y:S02]  /*1f50*/  VIADD R25, R17, 0x100000 ;  /* 0x0010000011197836 */ /* 0x000fe40000000000 */
[----:B------:R-:W-:Y:S01]  /*1f60*/  DFMA R14, R36, R26, UR12 ;  /* 0x0000000c240e7e2b */ /* 0x000fe2000800001a */
[----:B------:R-:W-:-:S06]  /*1f70*/  IMAD.MOV.U32 R24, RZ, RZ, R16 ;  /* 0x000000ffff187224 */ /* 0x000fcc00078e0010 */
[----:B------:R-:W-:Y:S02]  /*1f80*/  DFMA R22, R12, R24, R22 ;  /* 0x000000180c16722b */ /* 0x000fe40000000016 */
[----:B------:R-:W-:Y:S01]  /*1f90*/  DADD R20, -R14, UR12 ;  /* 0x0000000c0e147e29 */ /* 0x000fe20008000100 */
[----:B------:R-:W-:Y:S01]  /*1fa0*/  UMOV UR12, 0xb9e7b0 ;  /* 0x00b9e7b0000c7882 */ /* 0x000fe20000000000 */
[----:B------:R-:W-:-:S06]  /*1fb0*/  UMOV UR13, 0x3c46a4cb ;  /* 0x3c46a4cb000d7882 */ /* 0x000fcc0000000000 */
[----:B------:R-:W-:Y:S02]  /*1fc0*/  DFMA R20, R36, R26, R20 ;  /* 0x0000001a2414722b */ /* 0x000fe40000000014 */
[----:B------:R-:W-:-:S06]  /*1fd0*/  DMUL R26, R12, R18 ;  /* 0x000000120c1a7228 */ /* 0x000fcc0000000000 */
[----:B------:R-:W-:Y:S01]  /*1fe0*/  DADD R24, R20, -UR12 ;  /* 0x8000000c14187e29 */ /* 0x000fe20008000000 */
[----:B------:R-:W-:Y:S01]  /*1ff0*/  UMOV UR12, 0x80000000 ;  /* 0x80000000000c7882 */ /* 0x000fe20000000000 */
[----:B------:R-:W-:Y:S01]  /*2000*/  DFMA R20, R12, R18, -R26 ;  /* 0x000000120c14722b */ /* 0x000fe2000000081a */
[----:B------:R-:W-:-:S07]  /*2010*/  UMOV UR13, 0x43300000 ;  /* 0x43300000000d7882 */ /* 0x000fce0000000000 */
[----:B------:R-:W-:Y:S02]  /*2020*/  DFMA R20, R16, R18, R20 ;  /* 0x000000121014722b */ /* 0x000fe40000000014 */
[----:B------:R-:W-:-:S06]  /*2030*/  DADD R18, R14, R24 ;  /* 0x000000000e127229 */ /* 0x000fcc0000000018 */
[----:B------:R-:W-:Y:S02]  /*2040*/  DFMA R20, R12, R22, R20 ;  /* 0x000000160c14722b */ /* 0x000fe40000000014 */
[----:B------:R-:W-:Y:S02]  /*2050*/  DADD R22, R14, -R18 ;  /* 0x000000000e167229 */ /* 0x000fe40000000812 */
[----:B------:R-:W-:-:S06]  /*2060*/  DMUL R14, R18, R26 ;  /* 0x0000001a120e7228 */ /* 0x000fcc0000000000 */
[----:B------:R-:W-:Y:S02]  /*2070*/  DADD R24, R24, R22 ;  /* 0x0000000018187229 */ /* 0x000fe40000000016 */
[----:B------:R-:W-:-:S08]  /*2080*/  DFMA R22, R18, R26, -R14 ;  /* 0x0000001a1216722b */ /* 0x000fd0000000080e */
[----:B------:R-:W-:-:S08]  /*2090*/  DFMA R20, R18, R20, R22 ;  /* 0x000000141214722b */ /* 0x000fd00000000016 */
[----:B------:R-:W-:-:S08]  /*20a0*/  DFMA R24, R24, R26, R20 ;  /* 0x0000001a1818722b */ /* 0x000fd00000000014 */
[----:B------:R-:W-:-:S08]  /*20b0*/  DADD R20, R14, R24 ;  /* 0x000000000e147229 */ /* 0x000fd00000000018 */
[--C-:B------:R-:W-:Y:S02]  /*20c0*/  DADD R18, R12, R20.reuse ;  /* 0x000000000c127229 */ /* 0x100fe40000000014 */
[----:B------:R-:W-:-:S06]  /*20d0*/  DADD R14, R14, -R20 ;  /* 0x000000000e0e7229 */ /* 0x000fcc0000000814 */
[----:B------:R-:W-:Y:S02]  /*20e0*/  DADD R12, R12, -R18 ;  /* 0x000000000c0c7229 */ /* 0x000fe40000000812 */
[----:B------:R-:W-:-:S06]  /*20f0*/  DADD R14, R24, R14 ;  /* 0x00000000180e7229 */ /* 0x000fcc000000000e */
[----:B------:R-:W-:-:S08]  /*2100*/  DADD R12, R20, R12 ;  /* 0x00000000140c7229 */ /* 0x000fd0000000000c */
[----:B------:R-:W-:Y:S01]  /*2110*/  DADD R12, R14, R12 ;  /* 0x000000000e0c7229 */ /* 0x000fe2000000000c */
[C---:B------:R-:W-:Y:S02]  /*2120*/  VIADD R14, R34.reuse, 0xfffffc01 ;  /* 0xfffffc01220e7836 */ /* 0x040fe40000000000 */
[----:B------:R-:W-:Y:S02]  /*2130*/  @P6 VIADD R14, R34, 0xfffffc02 ;  /* 0xfffffc02220e6836 */ /* 0x000fe40000000000 */
[----:B------:R-:W-:-:S03]  /*2140*/  IMAD.MOV.U32 R15, RZ, RZ, 0x43300000 ;  /* 0x43300000ff0f7424 */ /* 0x000fc600078e00ff */
[----:B------:R-:W-:Y:S01]  /*2150*/  DADD R20, R16, R12 ;  /* 0x0000000010147229 */ /* 0x000fe2000000000c */
[----:B------:R-:W-:-:S06]  /*2160*/  LOP3.LUT R14, R14, 0x80000000, RZ, 0x3c, !PT ;  /* 0x800000000e0e7812 */ /* 0x000fcc00078e3cff */
[----:B------:R-:W-:Y:S01]  /*2170*/  DADD R14, R14, -UR12 ;  /* 0x8000000c0e0e7e29 */ /* 0x000fe20008000000 */
[----:B------:R-:W-:Y:S01]  /*2180*/  UMOV UR12, 0xfefa39ef ;  /* 0xfefa39ef000c7882 */ /* 0x000fe20000000000 */
[----:B------:R-:W-:Y:S01]  /*2190*/  DADD R16, R18, R20 ;  /* 0x0000000012107229 */ /* 0x000fe20000000014 */
[----:B------:R-:W-:-:S07]  /*21a0*/  UMOV UR13, 0x3fe62e42 ;  /* 0x3fe62e42000d7882 */ /* 0x000fce0000000000 */
[--C-:B------:R-:W-:Y:S02]  /*21b0*/  DFMA R12, R14, UR12, R16.reuse ;  /* 0x0000000c0e0c7c2b */ /* 0x100fe40008000010 */
[----:B------:R-:W-:-:S06]  /*21c0*/  DADD R22, R18, -R16 ;  /* 0x0000000012167229 */ /* 0x000fcc0000000810 */
[----:B------:R-:W-:Y:S02]  /*21d0*/  DFMA R18, R14, -UR12, R12 ;  /* 0x8000000c0e127c2b */ /* 0x000fe4000800000c */
[----:B------:R-:W-:-:S06]  /*21e0*/  DADD R22, R20, R22 ;  /* 0x0000000014167229 */ /* 0x000fcc0000000016 */
[----:B------:R-:W-:-:S08]  /*21f0*/  DADD R18, -R16, R18 ;  /* 0x0000000010127229 */ /* 0x000fd00000000112 */
[----:B------:R-:W-:-:S08]  /*2200*/  DADD R16, R22, -R18 ;  /* 0x0000000016107229 */ /* 0x000fd00000000812 */
[----:B------:R-:W-:-:S08]  /*2210*/  DFMA R16, R14, UR14, R16 ;  /* 0x0000000e0e107c2b */ /* 0x000fd00008000010 */
[----:B------:R-:W-:-:S08]  /*2220*/  DADD R14, R12, R16 ;  /* 0x000000000c0e7229 */ /* 0x000fd00000000010 */
[----:B------:R-:W-:Y:S02]  /*2230*/  DADD R12, R12, -R14 ;  /* 0x000000000c0c7229 */ /* 0x000fe4000000080e */
[----:B------:R-:W-:-:S06]  /*2240*/  DMUL R22, R14, 2 ;  /* 0x400000000e167828 */ /* 0x000fcc0000000000 */
[----:B------:R-:W-:Y:S02]  /*2250*/  DADD R12, R16, R12 ;  /* 0x00000000100c7229 */ /* 0x000fe4000000000c */
[----:B------:R-:W-:-:S08]  /*2260*/  DFMA R20, R14, 2, -R22 ;  /* 0x400000000e14782b */ /* 0x000fd00000000816 */
[----:B------:R-:W-:Y:S01]  /*2270*/  DFMA R20, R12, 2, R20 ;  /* 0x400000000c14782b */ /* 0x000fe20000000014 */
[----:B------:R-:W-:Y:S02]  /*2280*/  IMAD.MOV.U32 R12, RZ, RZ, 0x652b82fe ;  /* 0x652b82feff0c7424 */ /* 0x000fe400078e00ff */
[----:B------:R-:W-:-:S05]  /*2290*/  IMAD.MOV.U32 R13, RZ, RZ, 0x3ff71547 ;  /* 0x3ff71547ff0d7424 */ /* 0x000fca00078e00ff */
[----:B------:R-:W-:-:S08]  /*22a0*/  DADD R14, R22, R20 ;  /* 0x00000000160e7229 */ /* 0x000fd00000000014 */
[----:B------:R-:W-:Y:S02]  /*22b0*/  DFMA R12, R14, R12, 6.75539944105574400000e+15 ;  /* 0x433800000e0c742b */ /* 0x000fe4000000000c */
[----:B------:R-:W-:Y:S01]  /*22c0*/  FSETP.GEU.AND P5, PT, |R15|, 4.1917929649353027344, PT ;  /* 0x4086232b0f00780b */ /* 0x000fe20003fae200 */
[----:B------:R-:W-:-:S05]  /*22d0*/  DADD R22, R22, -R14 ;  /* 0x0000000016167229 */ /* 0x000fca000000080e */
[----:B------:R-:W-:-:S03]  /*22e0*/  DADD R16, R12, -6.75539944105574400000e+15 ;  /* 0xc33800000c107429 */ /* 0x000fc60000000000 */
[----:B------:R-:W-:-:S05]  /*22f0*/  DADD R20, R20, R22 ;  /* 0x0000000014147229 */ /* 0x000fca0000000016 */
[----:B------:R-:W-:Y:S01]  /*2300*/  DFMA R18, R16, -UR12, R14 ;  /* 0x8000000c10127c2b */ /* 0x000fe2000800000e */
[----:B------:R-:W-:Y:S01]  /*2310*/  UMOV UR12, 0x3b39803f ;  /* 0x3b39803f000c7882 */ /* 0x000fe20000000000 */
[----:B------:R-:W-:-:S06]  /*2320*/  UMOV UR13, 0x3c7abc9e ;  /* 0x3c7abc9e000d7882 */ /* 0x000fcc0000000000 */
[----:B------:R-:W-:Y:S01]  /*2330*/  DFMA R18, R16, -UR12, R18 ;  /* 0x8000000c10127c2b */ /* 0x000fe20008000012 */
[----:B------:R-:W-:Y:S01]  /*2340*/  UMOV UR12, 0x69ce2bdf ;  /* 0x69ce2bdf000c7882 */ /* 0x000fe20000000000 */
[----:B------:R-:W-:Y:S01]  /*2350*/  IMAD.MOV.U32 R16, RZ, RZ, -0x35dec16 ;  /* 0xfca213eaff107424 */ /* 0x000fe200078e00ff */
[----:B------:R-:W-:Y:S01]  /*2360*/  UMOV UR13, 0x3e5ade15 ;  /* 0x3e5ade15000d7882 */ /* 0x000fe20000000000 */
[----:B------:R-:W-:-:S06]  /*2370*/  IMAD.MOV.U32 R17, RZ, RZ, 0x3e928af3 ;  /* 0x3e928af3ff117424 */ /* 0x000fcc00078e00ff */
[----:B------:R-:W-:Y:S01]  /*2380*/  DFMA R16, R18, UR12, R16 ;  /* 0x0000000c12107c2b */ /* 0x000fe20008000010 */
[----:B------:R-:W-:Y:S01]  /*2390*/  UMOV UR12, 0x62401315 ;  /* 0x62401315000c7882 */ /* 0x000fe20000000000 */
[----:B------:R-:W-:-:S06]  /*23a0*/  UMOV UR13, 0x3ec71dee ;  /* 0x3ec71dee000d7882 */ /* 0x000fcc0000000000 */
[----:B------:R-:W-:Y:S01]  /*23b0*/  DFMA R16, R18, R16, UR12 ;  /* 0x0000000c12107e2b */ /* 0x000fe20008000010 */
        /* <DEDUP_REMOVED lines=20> */
[----:B------:R-:W-:-:S08]  /*2500*/  DFMA R16, R18, R16, UR12 ;  /* 0x0000000c12107e2b */ /* 0x000fd00008000010 */
[----:B------:R-:W-:-:S08]  /*2510*/  DFMA R16, R18, R16, 1 ;  /* 0x3ff000001210742b */ /* 0x000fd00000000010 */
[----:B------:R-:W-:-:S10]  /*2520*/  DFMA R16, R18, R16, 1 ;  /* 0x3ff000001210742b */ /* 0x000fd40000000010 */
[----:B------:R-:W-:Y:S02]  /*2530*/  IMAD R19, R12, 0x100000, R17 ;  /* 0x001000000c137824 */ /* 0x000fe400078e0211 */
[----:B------:R-:W-:Y:S01]  /*2540*/  IMAD.MOV.U32 R18, RZ, RZ, R16 ;  /* 0x000000ffff127224 */ /* 0x000fe200078e0010 */
[----:B------:R-:W-:Y:S06]  /*2550*/  @!P5 BRA `(.L_x_36) ;  /* 0x000000000030d947 */ /* 0x000fec0003800000 */
[----:B------:R-:W-:Y:S01]  /*2560*/  FSETP.GEU.AND P6, PT, |R15|, 4.2275390625, PT ;  /* 0x408748000f00780b */ /* 0x000fe20003fce200 */
[C---:B------:R-:W-:Y:S02]  /*2570*/  DADD R18, R14.reuse, +INF ;  /* 0x7ff000000e127429 */ /* 0x040fe40000000000 */
[----:B------:R-:W-:-:S08]  /*2580*/  DSETP.GEU.AND P5, PT, R14, RZ, PT ;  /* 0x000000ff0e00722a */ /* 0x000fd00003fae000 */
[----:B------:R-:W-:Y:S02]  /*2590*/  FSEL R18, R18, RZ, P5 ;  /* 0x000000ff12127208 */ /* 0x000fe40002800000 */
[----:B------:R-:W-:Y:S02]  /*25a0*/  @!P6 LEA.HI R13, R12, R12, RZ, 0x1 ;  /* 0x0000000c0c0de211 */ /* 0x000fe400078f08ff */
[----:B------:R-:W-:Y:S02]  /*25b0*/  FSEL R19, R19, RZ, P5 ;  /* 0x000000ff13137208 */ /* 0x000fe40002800000 */
[----:B------:R-:W-:-:S05]  /*25c0*/  @!P6 SHF.R.S32.HI R13, RZ, 0x1, R13 ;  /* 0x00000001ff0de819 */ /* 0x000fca000001140d */
[----:B------:R-:W-:Y:S02]  /*25d0*/  @!P6 IMAD.IADD R12, R12, 0x1, -R13 ;  /* 0x000000010c0ce824 */ /* 0x000fe400078e0a0d */
[----:B------:R-:W-:-:S03]  /*25e0*/  @!P6 IMAD R17, R13, 0x100000, R17 ;  /* 0x001000000d11e824 */ /* 0x000fc600078e0211 */
[----:B------:R-:W-:Y:S01]  /*25f0*/  @!P6 LEA R13, R12, 0x3ff00000, 0x14 ;  /* 0x3ff000000c0de811 */ /* 0x000fe200078ea0ff */
[----:B------:R-:W-:-:S06]  /*2600*/  @!P6 IMAD.MOV.U32 R12, RZ, RZ, RZ ;  /* 0x000000ffff0ce224 */ /* 0x000fcc00078e00ff */
[----:B------:R-:W-:-:S11]  /*2610*/  @!P6 DMUL R18, R16, R12 ;  /* 0x0000000c1012e228 */ /* 0x000fd60000000000 */
.L_x_36:
[----:B------:R-:W-:Y:S01]  /*2620*/  DFMA R20, R20, R18, R18 ;  /* 0x000000121414722b */ /* 0x000fe20000000012 */
[----:B------:R-:W-:Y:S01]  /*2630*/  IMAD.MOV.U32 R12, RZ, RZ, R0 ;  /* 0x000000ffff0c7224 */ /* 0x000fe200078e0000 */
[----:B------:R-:W-:Y:S01]  /*2640*/  DSETP.NEU.AND P5, PT, |R18|, +INF , PT ;  /* 0x7ff000001200742a */ /* 0x000fe20003fad200 */
[----:B------:R-:W-:-:S07]  /*2650*/  IMAD.MOV.U32 R13, RZ, RZ, 0x0 ;  /* 0x00000000ff0d7424 */ /* 0x000fce00078e00ff */
[----:B------:R-:W-:Y:S02]  /*2660*/  FSEL R14, R18, R20, !P5 ;  /* 0x00000014120e7208 */ /* 0x000fe40006800000 */
[----:B------:R-:W-:Y:S01]  /*2670*/  FSEL R18, R19, R21, !P5 ;  /* 0x0000001513127208 */ /* 0x000fe20006800000 */
[----:B------:R-:W-:Y:S06]  /*2680*/  RET.REL.NODEC R12 `(_Z15mute_directwaveiiifffffiiiiiiPfS_S_ii) ;  /* 0xffffffd80c5c7950 */ /* 0x000fec0003c3ffff */
.L_x_37:
[----:B------:R-:W-:-:S00]  /*2690*/  BRA `(.L_x_37) ;  /* 0xfffffffc00fc7947 */ /* 0x000fc0000383ffff */
[----:B------:R-:W-:-:S00]  /*26a0*/  NOP ;  /* 0x0000000000007918 */ /* 0x000fc00000000000 */
        /* <DEDUP_REMOVED lines=13> */
.L_x_262:


//--------------------- .text._Z11shot_recordiiiiiiiiiPfS_ --------------------------
	.section	.text._Z11shot_recordiiiiiiiiiPfS_,"ax",@progbits
	.align	128
        .global         _Z11shot_recordiiiiiiiiiPfS_
        .type           _Z11shot_recordiiiiiiiiiPfS_,@function
        .size           _Z11shot_recordiiiiiiiiiPfS_,(.L_x_275 - _Z11shot_recordiiiiiiiiiPfS_)
        .other          _Z11shot_recordiiiiiiiiiPfS_,@"STO_CUDA_ENTRY STV_DEFAULT"
_Z11shot_recordiiiiiiiiiPfS_:
.text._Z11shot_recordiiiiiiiiiPfS_:
[----:B------:R-:W-:Y:S01]  /*0000*/  LDC R1, c[0x0][0x37c] ;  /* 0x0000df00ff017b82 */ /* 0x000fe20000000800 */
[----:B------:R-:W0:Y:S07]  /*0010*/  S2R R0, SR_TID.X ;  /* 0x0000000000007919 */ /* 0x000e2e0000002100 */
[----:B------:R-:W1:Y:S01]  /*0020*/  LDC R5, c[0x0][0x38c] ;  /* 0x0000e300ff057b82 */ /* 0x000e620000000800 */
[----:B------:R-:W0:Y:S01]  /*0030*/  LDCU UR4, c[0x0][0x360] ;  /* 0x00006c00ff0477ac */ /* 0x000e220008000800 */
[----:B------:R-:W0:Y:S01]  /*0040*/  S2R R3, SR_CTAID.X ;  /* 0x0000000000037919 */ /* 0x000e220000002500 */
[----:B------:R-:W1:Y:S01]  /*0050*/  LDCU UR5, c[0x0][0x390] ;  /* 0x00007200ff0577ac */ /* 0x000e620008000800 */
[----:B0-----:R-:W-:-:S02]  /*0060*/  IMAD R0, R3, UR4, R0 ;  /* 0x0000000403007c24 */ /* 0x001fc4000f8e0200 */
[----:B-1----:R-:W-:-:S05]  /*0070*/  IMAD R3, R5, UR5, RZ ;  /* 0x0000000505037c24 */ /* 0x002fca000f8e02ff */
[----:B------:R-:W-:-:S13]  /*0080*/  ISETP.GE.AND P0, PT, R0, R3, PT ;  /* 0x000000030000720c */ /* 0x000fda0003f06270 */
[----:B------:R-:W-:Y:S05]  /*0090*/  @P0 EXIT ;  /* 0x000000000000094d */ /* 0x000fea0003800000 */
[----:B------:R-:W-:Y:S01]  /*00a0*/  IABS R7, R5 ;  /* 0x0000000500077213 */ /* 0x000fe20000000000 */
[----:B------:R-:W0:Y:S03]  /*00b0*/  LDCU.64 UR6, c[0x0][0x398] ;  /* 0x00007300ff0677ac */ /* 0x000e260008000a00 */
[----:B------:R-:W1:Y:S01]  /*00c0*/  I2F.RP R4, R7 ;  /* 0x0000000700047306 */ /* 0x000e620000209400 */
[----:B------:R-:W2:Y:S01]  /*00d0*/  LDCU UR8, c[0x0][0x380] ;  /* 0x00007000ff0877ac */ /* 0x000ea20008000800 */
[----:B------:R-:W3:Y:S06]  /*00e0*/  LDCU.64 UR4, c[0x0][0x358] ;  /* 0x00006b00ff0477ac */ /* 0x000eec0008000a00 */
[----:B-1----:R-:W1:Y:S02]  /*00f0*/  MUFU.RCP R4, R4 ;  /* 0x0000000400047308 */ /* 0x002e640000001000 */
[----:B-1----:R-:W-:-:S06]  /*0100*/  IADD3 R2, PT, PT, R4, 0xffffffe, RZ ;  /* 0x0ffffffe04027810 */ /* 0x002fcc0007ffe0ff */
[----:B------:R1:W4:Y:S02]  /*0110*/  F2I.FTZ.U32.TRUNC.NTZ R3, R2 ;  /* 0x0000000200037305 */ /* 0x000324000021f000 */
[----:B-1----:R-:W-:Y:S01]  /*0120*/  IMAD.MOV.U32 R2, RZ, RZ, RZ ;  /* 0x000000ffff027224 */ /* 0x002fe200078e00ff */
[----:B----4-:R-:W-:-:S05]  /*0130*/  IADD3 R6, PT, PT, RZ, -R3, RZ ;  /* 0x80000003ff067210 */ /* 0x010fca0007ffe0ff */
[----:B------:R-:W-:Y:S01]  /*0140*/  IMAD R9, R6, R7, RZ ;  /* 0x0000000706097224 */ /* 0x000fe200078e02ff */
[----:B------:R-:W-:-:S03]  /*0150*/  IABS R6, R0 ;  /* 0x0000000000067213 */ /* 0x000fc60000000000 */
[----:B------:R-:W-:Y:S01]  /*0160*/  IMAD.HI.U32 R3, R3, R9, R2 ;  /* 0x0000000903037227 */ /* 0x000fe200078e0002 */
[----:B------:R-:W-:-:S04]  /*0170*/  LOP3.LUT R2, R0, R5, RZ, 0x3c, !PT ;  /* 0x0000000500027212 */ /* 0x000fc800078e3cff */
[----:B------:R-:W-:Y:S01]  /*0180*/  ISETP.GE.AND P1, PT, R2, RZ, PT ;  /* 0x000000ff0200720c */ /* 0x000fe20003f26270 */
[----:B------:R-:W-:-:S05]  /*0190*/  IMAD.HI.U32 R3, R3, R6, RZ ;  /* 0x0000000603037227 */ /* 0x000fca00078e00ff */
[----:B------:R-:W-:-:S05]  /*01a0*/  IADD3 R4, PT, PT, -R3, RZ, RZ ;  /* 0x000000ff03047210 */ /* 0x000fca0007ffe1ff */
[----:B------:R-:W-:-:S05]  /*01b0*/  IMAD R4, R7, R4, R6 ;  /* 0x0000000407047224 */ /* 0x000fca00078e0206 */
[----:B------:R-:W-:-:S13]  /*01c0*/  ISETP.GT.U32.AND P2, PT, R7, R4, PT ;  /* 0x000000040700720c */ /* 0x000fda0003f44070 */
[----:B------:R-:W-:Y:S01]  /*01d0*/  @!P2 IMAD.IADD R4, R4, 0x1, -R7 ;  /* 0x000000010404a824 */ /* 0x000fe200078e0a07 */
[----:B------:R-:W-:Y:S02]  /*01e0*/  @!P2 IADD3 R3, PT, PT, R3, 0x1, RZ ;  /* 0x000000010303a810 */ /* 0x000fe40007ffe0ff */
[----:B------:R-:W-:Y:S02]  /*01f0*/  ISETP.NE.AND P2, PT, R5, RZ, PT ;  /* 0x000000ff0500720c */ /* 0x000fe40003f45270 */
[----:B------:R-:W-:Y:S02]  /*0200*/  ISETP.GE.U32.AND P0, PT, R4, R7, PT ;  /* 0x000000070400720c */ /* 0x000fe40003f06070 */
[----:B------:R-:W1:Y:S11]  /*0210*/  LDC R7, c[0x0][0x388] ;  /* 0x0000e200ff077b82 */ /* 0x000e760000000800 */
[----:B------:R-:W-:-:S05]  /*0220*/  @P0 VIADD R3, R3, 0x1 ;  /* 0x0000000103030836 */ /* 0x000fca0000000000 */
[----:B------:R-:W-:Y:S02]  /*0230*/  MOV R4, R3 ;  /* 0x0000000300047202 */ /* 0x000fe40000000f00 */
[----:B------:R-:W4:Y:S02]  /*0240*/  LDC.64 R2, c[0x0][0x3a8] ;  /* 0x0000ea00ff027b82 */ /* 0x000f240000000a00 */
[----:B------:R-:W-:Y:S02]  /*0250*/  @!P1 IADD3 R4, PT, PT, -R4, RZ, RZ ;  /* 0x000000ff04049210 */ /* 0x000fe40007ffe1ff */
[----:B------:R-:W-:-:S05]  /*0260*/  @!P2 LOP3.LUT R4, RZ, R5, RZ, 0x33, !PT ;  /* 0x00000005ff04a212 */ /* 0x000fca00078e33ff */
[----:B------:R-:W-:Y:S01]  /*0270*/  IMAD.MOV R6, RZ, RZ, -R4 ;  /* 0x000000ffff067224 */ /* 0x000fe200078e0a04 */
[----:B0-----:R-:W-:-:S03]  /*0280*/  IADD3 R4, PT, PT, R4, UR6, RZ ;  /* 0x0000000604047c10 */ /* 0x001fc6000fffe0ff */
[----:B------:R-:W-:-:S05]  /*0290*/  IMAD R5, R5, R6, R0 ;  /* 0x0000000605057224 */ /* 0x000fca00078e0200 */
[----:B------:R-:W-:-:S05]  /*02a0*/  IADD3 R5, PT, PT, R5, UR6, RZ ;  /* 0x0000000605057c10 */ /* 0x000fca000fffe0ff */
[----:B--2---:R-:W-:-:S04]  /*02b0*/  IMAD R4, R4, UR8, R5 ;  /* 0x0000000804047c24 */ /* 0x004fc8000f8e0205 */
[----:B-1----:R-:W-:Y:S02]  /*02c0*/  IMAD R5, R4, R7, UR6 ;  /* 0x0000000604057e24 */ /* 0x002fe4000f8e0207 */
[----:B------:R-:W0:Y:S02]  /*02d0*/  LDC R7, c[0x0][0x3a0] ;  /* 0x0000e800ff077b82 */ /* 0x000e240000000800 */
[----:B----4-:R-:W-:-:S06]  /*02e0*/  IMAD.WIDE R2, R5, 0x4, R2 ;  /* 0x0000000405027825 */ /* 0x010fcc00078e0202 */
[----:B---3--:R-:W2:Y:S01]  /*02f0*/  LDG.E R3, desc[UR4][R2.64] ;  /* 0x0000000402037981 */ /* 0x008ea2000c1e1900 */
[----:B------:R-:W1:Y:S01]  /*0300*/  LDC.64 R4, c[0x0][0x3b0] ;  /* 0x0000ec00ff047b82 */ /* 0x000e620000000a00 */
[----:B0-----:R-:W-:-:S04]  /*0310*/  IMAD R7, R0, R7, UR7 ;  /* 0x0000000700077e24 */ /* 0x001fc8000f8e0207 */
[----:B-1----:R-:W-:-:S05]  /*0320*/  IMAD.WIDE R4, R7, 0x4, R4 ;  /* 0x0000000407047825 */ /* 0x002fca00078e0204 */
[----:B--2---:R-:W-:Y:S01]  /*0330*/  STG.E desc[UR4][R4.64], R3 ;  /* 0x0000000304007986 */ /* 0x004fe2000c101904 */
[----:B------:R-:W-:Y:S05]  /*0340*/  EXIT ;  /* 0x000000000000794d */ /* 0x000fea0003800000 */
.L_x_38:
        /* <DEDUP_REMOVED lines=11> */
.L_x_275:


//--------------------- .text._Z13initial_coffefiPfS_S_S_i --------------------------
	.section	.text._Z13initial_coffefiPfS_S_S_i,"ax",@progbits
	.align	128
        .global         _Z13initial_coffefiPfS_S_S_i
        .type           _Z13initial_coffefiPfS_S_S_i,@function
        .size           _Z13initial_coffefiPfS_S_S_i,(.L_x_265 - _Z13initial_coffefiPfS_S_S_i)
        .other          _Z13initial_coffefiPfS_S_S_i,@"STO_CUDA_ENTRY STV_DEFAULT"
_Z13initial_coffefiPfS_S_S_i:
.text._Z13initial_coffefiPfS_S_S_i:
[----:B------:R-:W-:Y:S01]  /*0000*/  LDC R1, c[0x0][0x37c] ;  /* 0x0000df00ff017b82 */ /* 0x000fe20000000800 */
[----:B------:R-:W0:Y:S07]  /*0010*/  S2R R4, SR_TID.X ;  /* 0x0000000000047919 */ /* 0x000e2e0000002100 */
[----:B------:R-:W1:Y:S01]  /*0020*/  LDC R6, c[0x0][0x3a8] ;  /* 0x0000ea00ff067b82 */ /* 0x000e620000000800 */
[----:B------:R-:W0:Y:S01]  /*0030*/  LDCU UR4, c[0x0][0x360] ;  /* 0x00006c00ff0477ac */ /* 0x000e220008000800 */
[----:B------:R-:W0:Y:S06]  /*0040*/  S2R R3, SR_CTAID.X ;  /* 0x0000000000037919 */ /* 0x000e2c0000002500 */
[----:B------:R-:W1:Y:S02]  /*0050*/  LDC R15, c[0x0][0x384] ;  /* 0x0000e100ff0f7b82 */ /* 0x000e640000000800 */
[----:B-1----:R-:W-:-:S02]  /*0060*/  IMAD R5, R6, 0x2, R15 ;  /* 0x0000000206057824 */ /* 0x002fc400078e020f */
[----:B0-----:R-:W-:-:S05]  /*0070*/  IMAD R4, R3, UR4, R4 ;  /* 0x0000000403047c24 */ /* 0x001fca000f8e0204 */
[----:B------:R-:W-:-:S13]  /*0080*/  ISETP.GE.AND P0, PT, R4, R5, PT ;  /* 0x000000050400720c */ /* 0x000fda0003f06270 */
[----:B------:R-:W-:Y:S05]  /*0090*/  @P0 EXIT ;  /* 0x000000000000094d */ /* 0x000fea0003800000 */
[----:B------:R-:W-:Y:S01]  /*00a0*/  ISETP.GE.AND P0, PT, R4, R6, PT ;  /* 0x000000060400720c */ /* 0x000fe20003f06270 */
[----:B------:R-:W0:-:S12]  /*00b0*/  LDCU.64 UR4, c[0x0][0x358] ;  /* 0x00006b00ff0477ac */ /* 0x000e180008000a00 */
[----:B------:R-:W-:Y:S05]  /*00c0*/  @P0 BRA `(.L_x_39) ;  /* 0x0000000800e40947 */ /* 0x000fea0003800000 */
[----:B------:R-:W0:Y:S01]  /*00d0*/  LDC.64 R2, c[0x4][RZ] ;  /* 0x01000000ff027b82 */ /* 0x000e220000000a00 */
[----:B------:R-:W1:Y:S01]  /*00e0*/  I2F.F64 R6, R6 ;  /* 0x0000000600067312 */ /* 0x000e620000201c00 */
[----:B------:R-:W-:Y:S01]  /*00f0*/  IMAD.MOV.U32 R8, RZ, RZ, 0x1 ;  /* 0x00000001ff087424 */ /* 0x000fe200078e00ff */
[----:B------:R-:W2:Y:S01]  /*0100*/  LDCU UR6, c[0x0][0x380] ;  /* 0x00007000ff0677ac */ /* 0x000ea20008000800 */
[----:B0-----:R-:W2:Y:S05]  /*0110*/  LDG.E R2, desc[UR4][R2.64] ;  /* 0x0000000402027981 */ /* 0x001eaa000c1e1900 */
[----:B-1----:R-:W0:Y:S01]  /*0120*/  MUFU.RCP64H R9, R7 ;  /* 0x0000000700097308 */ /* 0x002e220000001800 */
[----:B------:R-:W-:Y:S01]  /*0130*/  BSSY.RECONVERGENT B0, `(.L_x_40) ;  /* 0x0000015000007945 */ /* 0x000fe20003800200 */
[----:B0-----:R-:W-:-:S08]  /*0140*/  DFMA R10, -R6, R8, 1 ;  /* 0x3ff00000060a742b */ /* 0x001fd00000000108 */
[----:B------:R-:W-:Y:S02]  /*0150*/  DFMA R12, R10, R10, R10 ;  /* 0x0000000a0a0c722b */ /* 0x000fe4000000000a */
[----:B------:R-:W0:Y:S06]  /*0160*/  I2F.F64 R10, R4 ;  /* 0x00000004000a7312 */ /* 0x000e2c0000201c00 */
[----:B------:R-:W-:Y:S02]  /*0170*/  DFMA R12, R8, R12, R8 ;  /* 0x0000000c080c722b */ /* 0x000fe40000000008 */
[----:B------:R-:W-:-:S06]  /*0180*/  DADD R8, R6, -0.5 ;  /* 0xbfe0000006087429 */ /* 0x000fcc0000000000 */
[----:B------:R-:W-:Y:S02]  /*0190*/  DFMA R14, -R6, R12, 1 ;  /* 0x3ff00000060e742b */ /* 0x000fe4000000010c */
[----:B0-----:R-:W-:-:S06]  /*01a0*/  DADD R10, R8, -R10 ;  /* 0x00000000080a7229 */ /* 0x001fcc000000080a */
[----:B------:R-:W-:-:S04]  /*01b0*/  DFMA R14, R12, R14, R12 ;  /* 0x0000000e0c0e722b */ /* 0x000fc8000000000c */
[----:B------:R-:W-:-:S04]  /*01c0*/  FSETP.GEU.AND P1, PT, |R11|, 6.5827683646048100446e-37, PT ;  /* 0x036000000b00780b */ /* 0x000fc80003f2e200 */
[----:B------:R-:W-:-:S08]  /*01d0*/  DMUL R28, R10, R14 ;  /* 0x0000000e0a1c7228 */ /* 0x000fd00000000000 */
[----:B------:R-:W-:-:S08]  /*01e0*/  DFMA R8, -R6, R28, R10 ;  /* 0x0000001c0608722b */ /* 0x000fd0000000010a */
[----:B------:R-:W-:-:S10]  /*01f0*/  DFMA R28, R14, R8, R28 ;  /* 0x000000080e1c722b */ /* 0x000fd4000000001c */
[----:B------:R-:W-:-:S05]  /*0200*/  FFMA R0, RZ, R7, R29 ;  /* 0x00000007ff007223 */ /* 0x000fca000000001d */
[----:B------:R-:W-:Y:S01]  /*0210*/  FSETP.GT.AND P0, PT, |R0|, 1.469367938527859385e-39, PT ;  /* 0x001000000000780b */ /* 0x000fe20003f04200 */
[----:B--2---:R-:W-:-:S12]  /*0220*/  FMUL R2, R2, UR6 ;  /* 0x0000000602027c20 */ /* 0x004fd80008400000 */
[----:B------:R-:W-:Y:S05]  /*0230*/  @P0 BRA P1, `(.L_x_41) ;  /* 0x0000000000100947 */ /* 0x000fea0000800000 */
[----:B------:R-:W-:Y:S01]  /*0240*/  IMAD.MOV.U32 R8, RZ, RZ, R6 ;  /* 0x000000ffff087224 */ /* 0x000fe200078e0006 */
[----:B------:R-:W-:Y:S01]  /*0250*/  MOV R0, 0x280 ;  /* 0x0000028000007802 */ /* 0x000fe20000000f00 */
[----:B------:R-:W-:-:S07]  /*0260*/  IMAD.MOV.U32 R9, RZ, RZ, R7 ;  /* 0x000000ffff097224 */ /* 0x000fce00078e0007 */
[----:B------:R-:W-:Y:S05]  /*0270*/  CALL.REL.NOINC `($__internal_4_$__cuda_sm20_div_rn_f64_full) ;  /* 0x0000001800447944 */ /* 0x000fea0003c00000 */
.L_x_41:
[----:B------:R-:W-:Y:S05]  /*0280*/  BSYNC.RECONVERGENT B0 ;  /* 0x0000000000007941 */ /* 0x000fea0003800200 */
.L_x_40:
[----:B------:R-:W-:Y:S01]  /*0290*/  DADD R10, -RZ, |R28| ;  /* 0x00000000ff0a7229 */ /* 0x000fe2000000051c */
[----:B------:R-:W-:Y:S01]  /*02a0*/  BSSY.RECONVERGENT B0, `(.L_x_42) ;  /* 0x0000004000007945 */ /* 0x000fe20003800200 */
[----:B------:R-:W-:-:S08]  /*02b0*/  MOV R0, 0x2e0 ;  /* 0x000002e000007802 */ /* 0x000fd00000000f00 */
[----:B------:R-:W-:-:S07]  /*02c0*/  IMAD.MOV.U32 R27, RZ, RZ, R11 ;  /* 0x000000ffff1b7224 */ /* 0x000fce00078e000b */
[----:B------:R-:W-:Y:S05]  /*02d0*/  CALL.REL.NOINC `($_Z13initial_coffefiPfS_S_S_i$__internal_accurate_pow) ;  /* 0x0000001c00a07944 */ /* 0x000fea0003c00000 */
[----:B------:R-:W-:Y:S05]  /*02e0*/  BSYNC.RECONVERGENT B0 ;  /* 0x0000000000007941 */ /* 0x000fea0003800200 */
.L_x_42:
[C---:B------:R-:W-:Y:S01]  /*02f0*/  DADD R8, R28.reuse, 2 ;  /* 0x400000001c087429 */ /* 0x040fe20000000000 */
[----:B------:R-:W-:Y:S01]  /*0300*/  BSSY.RECONVERGENT B0, `(.L_x_43) ;  /* 0x000000e000007945 */ /* 0x000fe20003800200 */
[C---:B------:R-:W-:Y:S02]  /*0310*/  DSETP.NEU.AND P1, PT, R28.reuse, RZ, PT ;  /* 0x000000ff1c00722a */ /* 0x040fe40003f2d000 */
[----:B------:R-:W-:-:S06]  /*0320*/  DSETP.NEU.AND P0, PT, R28, 1, PT ;  /* 0x3ff000001c00742a */ /* 0x000fcc0003f0d000 */
[----:B------:R-:W-:Y:S02]  /*0330*/  LOP3.LUT R0, R9, 0x7ff00000, RZ, 0xc0, !PT ;  /* 0x7ff0000009007812 */ /* 0x000fe400078ec0ff */
[----:B------:R0:W1:Y:S02]  /*0340*/  F2F.F64.F32 R8, R2 ;  /* 0x0000000200087310 */ /* 0x0000640000201800 */
[----:B------:R-:W-:Y:S02]  /*0350*/  ISETP.NE.AND P2, PT, R0, 0x7ff00000, PT ;  /* 0x7ff000000000780c */ /* 0x000fe40003f45270 */
[----:B------:R-:W-:-:S11]  /*0360*/  @!P1 CS2R R10, SRZ ;  /* 0x00000000000a9805 */ /* 0x000fd6000001ff00 */
[----:B01----:R-:W-:Y:S05]  /*0370*/  @P2 BRA `(.L_x_44) ;  /* 0x0000000000182947 */ /* 0x003fea0003800000 */
[----:B------:R-:W-:-:S14]  /*0380*/  DSETP.NAN.AND P1, PT, R28, R28, PT ;  /* 0x0000001c1c00722a */ /* 0x000fdc0003f28000 */
[----:B------:R-:W-:Y:S01]  /*0390*/  @P1 DADD R10, R28, 2 ;  /* 0x400000001c0a1429 */ /* 0x000fe20000000000 */
[----:B------:R-:W-:Y:S10]  /*03a0*/  @P1 BRA `(.L_x_44) ;  /* 0x00000000000c1947 */ /* 0x000ff40003800000 */
[----:B------:R-:W-:-:S14]  /*03b0*/  DSETP.NEU.AND P1, PT, |R28|, +INF , PT ;  /* 0x7ff000001c00742a */ /* 0x000fdc0003f2d200 */
[----:B------:R-:W-:Y:S01]  /*03c0*/  @!P1 IMAD.MOV.U32 R10, RZ, RZ, 0x0 ;  /* 0x00000000ff0a9424 */ /* 0x000fe200078e00ff */
[----:B------:R-:W-:-:S07]  /*03d0*/  @!P1 MOV R11, 0x7ff00000 ;  /* 0x7ff00000000b9802 */ /* 0x000fce0000000f00 */
.L_x_44:
[----:B------:R-:W-:Y:S05]  /*03e0*/  BSYNC.RECONVERGENT B0 ;  /* 0x0000000000007941 */ /* 0x000fea0003800200 */
.L_x_43:
[----:B------:R-:W-:Y:S01]  /*03f0*/  FSEL R2, R10, RZ, P0 ;  /* 0x000000ff0a027208 */ /* 0x000fe20000000000 */
[----:B------:R-:W-:Y:S01]  /*0400*/  IMAD.MOV.U32 R10, RZ, RZ, 0x0 ;  /* 0x00000000ff0a7424 */ /* 0x000fe200078e00ff */
[----:B------:R-:W-:Y:S01]  /*0410*/  FSEL R3, R11, 1.875, P0 ;  /* 0x3ff000000b037808 */ /* 0x000fe20000000000 */
[----:B------:R-:W-:Y:S01]  /*0420*/  IMAD.MOV.U32 R11, RZ, RZ, 0x3ff00000 ;  /* 0x3ff00000ff0b7424 */ /* 0x000fe200078e00ff */
[----:B------:R-:W-:Y:S04]  /*0430*/  BSSY.RECONVERGENT B0, `(.L_x_45) ;  /* 0x0000012000007945 */ /* 0x000fe80003800200 */
[----:B------:R-:W-:-:S08]  /*0440*/  DMUL R8, R2, R8 ;  /* 0x0000000802087228 */ /* 0x000fd00000000000 */
[----:B------:R-:W-:-:S06]  /*0450*/  DFMA R14, R8, 0.5, R10 ;  /* 0x3fe00000080e782b */ /* 0x000fcc000000000a */
[----:B------:R-:W0:Y:S04]  /*0460*/  MUFU.RCP64H R9, R15 ;  /* 0x0000000f00097308 */ /* 0x000e280000001800 */
[----:B------:R-:W-:-:S05]  /*0470*/  VIADD R8, R15, 0x300402 ;  /* 0x003004020f087836 */ /* 0x000fca0000000000 */
[----:B------:R-:W-:Y:S01]  /*0480*/  FSETP.GEU.AND P0, PT, |R8|, 5.8789094863358348022e-39, PT ;  /* 0x004004020800780b */ /* 0x000fe20003f0e200 */
[----:B0-----:R-:W-:-:S08]  /*0490*/  DFMA R10, -R14, R8, 1 ;  /* 0x3ff000000e0a742b */ /* 0x001fd00000000108 */
[----:B------:R-:W-:-:S08]  /*04a0*/  DFMA R10, R10, R10, R10 ;  /* 0x0000000a0a0a722b */ /* 0x000fd0000000000a */
[----:B------:R-:W-:-:S08]  /*04b0*/  DFMA R10, R8, R10, R8 ;  /* 0x0000000a080a722b */ /* 0x000fd00000000008 */
[----:B------:R-:W-:-:S08]  /*04c0*/  DFMA R12, -R14, R10, 1 ;  /* 0x3ff000000e0c742b */ /* 0x000fd0000000010a */
[----:B------:R-:W-:Y:S01]  /*04d0*/  DFMA R10, R10, R12, R10 ;  /* 0x0000000c0a0a722b */ /* 0x000fe2000000000a */
[----:B------:R-:W-:Y:S10]  /*04e0*/  @P0 BRA `(.L_x_46) ;  /* 0x0000000000180947 */ /* 0x000ff40003800000 */
[----:B------:R-:W-:Y:S01]  /*04f0*/  LOP3.LUT R12, R15, 0x7fffffff, RZ, 0xc0, !PT ;  /* 0x7fffffff0f0c7812 */ /* 0x000fe200078ec0ff */
[----:B------:R-:W-:Y:S01]  /*0500*/  IMAD.MOV.U32 R8, RZ, RZ, R14 ;  /* 0x000000ffff087224 */ /* 0x000fe200078e000e */
[----:B------:R-:W-:Y:S01]  /*0510*/  MOV R0, 0x550 ;  /* 0x0000055000007802 */ /* 0x000fe20000000f00 */
[----:B------:R-:W-:Y:S01]  /*0520*/  IMAD.MOV.U32 R13, RZ, RZ, R15 ;  /* 0x000000ffff0d7224 */ /* 0x000fe200078e000f */
[----:B------:R-:W-:-:S07]  /*0530*/  IADD3 R12, PT, PT, R12, -0x100000, RZ ;  /* 0xfff000000c0c7810 */ /* 0x000fce0007ffe0ff */
[----:B------:R-:W-:Y:S05]  /*0540*/  CALL.REL.NOINC `($__internal_3_$__cuda_sm20_dblrcp_rn_slowpath_v3) ;  /* 0x0000001000f07944 */ /* 0x000fea0003c00000 */
.L_x_46:
[----:B------:R-:W-:Y:S05]  /*0550*/  BSYNC.RECONVERGENT B0 ;  /* 0x0000000000007941 */ /* 0x000fea0003800200 */
.L_x_45:
[----:B------:R-:W0:Y:S01]  /*0560*/  LDC.64 R12, c[0x0][0x388] ;  /* 0x0000e200ff0c7b82 */ /* 0x000e220000000a00 */
[----:B------:R-:W1:Y:S01]  /*0570*/  F2F.F32.F64 R5, R10 ;  /* 0x0000000a00057310 */ /* 0x000e620000301000 */
[----:B------:R-:W2:Y:S06]  /*0580*/  LDCU UR6, c[0x0][0x380] ;  /* 0x00007000ff0677ac */ /* 0x000eac0008000800 */
[----:B------:R-:W3:Y:S01]  /*0590*/  LDC.64 R8, c[0x4][RZ] ;  /* 0x01000000ff087b82 */ /* 0x000ee20000000a00 */
[----:B------:R-:W-:Y:S01]  /*05a0*/  IMAD.MOV.U32 R18, RZ, RZ, 0x0 ;  /* 0x00000000ff127424 */ /* 0x000fe200078e00ff */
[----:B------:R-:W4:Y:S01]  /*05b0*/  LDCU UR7, c[0x0][0x3a8] ;  /* 0x00007500ff0777ac */ /* 0x000f220008000800 */
[----:B------:R-:W-:-:S05]  /*05c0*/  IMAD.MOV.U32 R19, RZ, RZ, 0x3ff00000 ;  /* 0x3ff00000ff137424 */ /* 0x000fca00078e00ff */
[----:B------:R-:W5:Y:S01]  /*05d0*/  LDC.64 R16, c[0x0][0x390] ;  /* 0x0000e400ff107b82 */ /* 0x000f620000000a00 */
[----:B0-----:R-:W-:-:S05]  /*05e0*/  IMAD.WIDE R12, R4, 0x4, R12 ;  /* 0x00000004040c7825 */ /* 0x001fca00078e020c */
[----:B-1----:R0:W-:Y:S04]  /*05f0*/  STG.E desc[UR4][R12.64], R5 ;  /* 0x000000050c007986 */ /* 0x0021e8000c101904 */
[----:B---3--:R-:W2:Y:S01]  /*0600*/  LDG.E R0, desc[UR4][R8.64] ;  /* 0x0000000408007981 */ /* 0x008ea2000c1e1900 */
[----:B-----5:R-:W-:Y:S01]  /*0610*/  IMAD.WIDE R10, R4, 0x4, R16 ;  /* 0x00000004040a7825 */ /* 0x020fe200078e0210 */
[----:B0-----:R-:W0:Y:S03]  /*0620*/  MUFU.RCP64H R13, R7 ;  /* 0x00000007000d7308 */ /* 0x001e260000001800 */
[----:B------:R-:W-:Y:S02]  /*0630*/  IMAD.MOV.U32 R12, RZ, RZ, 0x1 ;  /* 0x00000001ff0c7424 */ /* 0x000fe400078e00ff */
[----:B--2---:R-:W-:-:S04]  /*0640*/  FMUL R0, R0, UR6 ;  /* 0x0000000600007c20 */ /* 0x004fc80008400000 */
[----:B------:R-:W1:Y:S02]  /*0650*/  F2F.F64.F32 R14, R0 ;  /* 0x00000000000e7310 */ /* 0x000e640000201800 */
[----:B-1----:R-:W-:-:S06]  /*0660*/  DMUL R14, R2, R14 ;  /* 0x0000000e020e7228 */ /* 0x002fcc0000000000 */
[----:B------:R-:W1:Y:S02]  /*0670*/  F2F.F64.F32 R2, R5 ;  /* 0x0000000500027310 */ /* 0x000e640000201800 */
[----:B------:R-:W-:-:S08]  /*0680*/  DFMA R14, R14, -0.5, R18 ;  /* 0xbfe000000e0e782b */ /* 0x000fd00000000012 */
[----:B-1----:R-:W-:-:S06]  /*0690*/  DMUL R2, R2, R14 ;  /* 0x0000000e02027228 */ /* 0x002fcc0000000000 */
[----:B------:R-:W1:Y:S02]  /*06a0*/  F2F.F32.F64 R19, R2 ;  /* 0x0000000200137310 */ /* 0x000e640000301000 */
[----:B-1----:R1:W-:Y:S04]  /*06b0*/  STG.E desc[UR4][R10.64], R19 ;  /* 0x000000130a007986 */ /* 0x0023e8000c101904 */
[----:B------:R-:W2:Y:S01]  /*06c0*/  LDG.E R8, desc[UR4][R8.64] ;  /* 0x0000000408087981 */ /* 0x000ea2000c1e1900 */
[----:B0-----:R-:W-:Y:S01]  /*06d0*/  DFMA R14, -R6, R12, 1 ;  /* 0x3ff00000060e742b */ /* 0x001fe2000000010c */
[----:B------:R-:W-:Y:S07]  /*06e0*/  BSSY.RECONVERGENT B0, `(.L_x_47) ;  /* 0x0000015000007945 */ /* 0x000fee0003800200 */
[----:B------:R-:W-:-:S08]  /*06f0*/  DFMA R14, R14, R14, R14 ;  /* 0x0000000e0e0e722b */ /* 0x000fd0000000000e */
[----:B------:R-:W-:Y:S01]  /*0700*/  DFMA R14, R12, R14, R12 ;  /* 0x0000000e0c0e722b */ /* 0x000fe2000000000c */
[----:B----4-:R-:W-:-:S07]  /*0710*/  IADD3 R12, PT, PT, -R4, UR7, RZ ;  /* 0x00000007040c7c10 */ /* 0x010fce000fffe1ff */
[----:B------:R-:W-:Y:S01]  /*0720*/  DFMA R2, -R6, R14, 1 ;  /* 0x3ff000000602742b */ /* 0x000fe2000000010e */
[----:B------:R-:W0:Y:S07]  /*0730*/  I2F.F64 R12, R12 ;  /* 0x0000000c000c7312 */ /* 0x000e2e0000201c00 */
[----:B------:R-:W-:-:S08]  /*0740*/  DFMA R14, R14, R2, R14 ;  /* 0x000000020e0e722b */ /* 0x000fd0000000000e */
[----:B0-----:R-:W-:Y:S01]  /*0750*/  DMUL R28, R14, R12 ;  /* 0x0000000c0e1c7228 */ /* 0x001fe20000000000 */
[----:B------:R-:W-:-:S07]  /*0760*/  FSETP.GEU.AND P1, PT, |R13|, 6.5827683646048100446e-37, PT ;  /* 0x036000000d00780b */ /* 0x000fce0003f2e200 */
[----:B------:R-:W-:-:S08]  /*0770*/  DFMA R2, -R6, R28, R12 ;  /* 0x0000001c0602722b */ /* 0x000fd0000000010c */
[----:B------:R-:W-:-:S10]  /*0780*/  DFMA R28, R14, R2, R28 ;  /* 0x000000020e1c722b */ /* 0x000fd4000000001c */
[----:B------:R-:W-:-:S05]  /*0790*/  FFMA R0, RZ, R7, R29 ;  /* 0x00000007ff007223 */ /* 0x000fca000000001d */
[----:B------:R-:W-:Y:S01]  /*07a0*/  FSETP.GT.AND P0, PT, |R0|, 1.469367938527859385e-39, PT ;  /* 0x001000000000780b */ /* 0x000fe20003f04200 */
[----:B--2---:R-:W-:-:S12]  /*07b0*/  FMUL R2, R8, UR6 ;  /* 0x0000000608027c20 */ /* 0x004fd80008400000 */
[----:B-1----:R-:W-:Y:S05]  /*07c0*/  @P0 BRA P1, `(.L_x_48) ;  /* 0x0000000000180947 */ /* 0x002fea0000800000 */
[----:B------:R-:W-:Y:S01]  /*07d0*/  IMAD.MOV.U32 R10, RZ, RZ, R12 ;  /* 0x000000ffff0a7224 */ /* 0x000fe200078e000c */
[----:B------:R-:W-:Y:S01]  /*07e0*/  MOV R8, R6 ;  /* 0x0000000600087202 */ /* 0x000fe20000000f00 */
[----:B------:R-:W-:Y:S01]  /*07f0*/  IMAD.MOV.U32 R11, RZ, RZ, R13 ;  /* 0x000000ffff0b7224 */ /* 0x000fe200078e000d */
[----:B------:R-:W-:Y:S01]  /*0800*/  MOV R0, 0x830 ;  /* 0x0000083000007802 */ /* 0x000fe20000000f00 */
[----:B------:R-:W-:-:S07]  /*0810*/  IMAD.MOV.U32 R9, RZ, RZ, R7 ;  /* 0x000000ffff097224 */ /* 0x000fce00078e0007 */
[----:B------:R-:W-:Y:S05]  /*0820*/  CALL.REL.NOINC `($__internal_4_$__cuda_sm20_div_rn_f64_full) ;  /* 0x0000001000d87944 */ /* 0x000fea0003c00000 */
.L_x_48:
[----:B------:R-:W-:Y:S05]  /*0830*/  BSYNC.RECONVERGENT B0 ;  /* 0x0000000000007941 */ /* 0x000fea0003800200 */
.L_x_47:
[----:B------:R-:W-:Y:S01]  /*0840*/  DADD R10, -RZ, |R28| ;  /* 0x00000000ff0a7229 */ /* 0x000fe2000000051c */
[----:B------:R-:W-:Y:S01]  /*0850*/  BSSY.RECONVERGENT B0, `(.L_x_49) ;  /* 0x0000004000007945 */ /* 0x000fe20003800200 */
[----:B------:R-:W-:-:S08]  /*0860*/  MOV R0, 0x890 ;  /* 0x0000089000007802 */ /* 0x000fd00000000f00 */
[----:B------:R-:W-:-:S07]  /*0870*/  IMAD.MOV.U32 R27, RZ, RZ, R11 ;  /* 0x000000ffff1b7224 */ /* 0x000fce00078e000b */
[----:B------:R-:W-:Y:S05]  /*0880*/  CALL.REL.NOINC `($_Z13initial_coffefiPfS_S_S_i$__internal_accurate_pow) ;  /* 0x0000001800347944 */ /* 0x000fea0003c00000 */
[----:B------:R-:W-:Y:S05]  /*0890*/  BSYNC.RECONVERGENT B0 ;  /* 0x0000000000007941 */ /* 0x000fea0003800200 */
.L_x_49:
        /* <DEDUP_REMOVED lines=13> */
[----:B------:R-:W-:Y:S02]  /*0970*/  @!P1 IMAD.MOV.U32 R10, RZ, RZ, 0x0 ;  /* 0x00000000ff0a9424 */ /* 0x000fe400078e00ff */
[----:B------:R-:W-:-:S07]  /*0980*/  @!P1 IMAD.MOV.U32 R11, RZ, RZ, 0x7ff00000 ;  /* 0x7ff00000ff0b9424 */ /* 0x000fce00078e00ff */
.L_x_51:
[----:B------:R-:W-:Y:S05]  /*0990*/  BSYNC.RECONVERGENT B0 ;  /* 0x0000000000007941 */ /* 0x000fea0003800200 */
.L_x_50:
[----:B------:R-:W-:Y:S01]  /*09a0*/  FSEL R2, R10, RZ, P0 ;  /* 0x000000ff0a027208 */ /* 0x000fe20000000000 */
[----:B------:R-:W-:Y:S01]  /*09b0*/  IMAD.MOV.U32 R12, RZ, RZ, 0x0 ;  /* 0x00000000ff0c7424 */ /* 0x000fe200078e00ff */
[----:B------:R-:W-:Y:S01]  /*09c0*/  FSEL R3, R11, 1.875, P0 ;  /* 0x3ff000000b037808 */ /* 0x000fe20000000000 */
[----:B------:R-:W-:Y:S01]  /*09d0*/  BSSY.RECONVERGENT B0, `(.L_x_52) ;  /* 0x0000014000007945 */ /* 0x000fe20003800200 */
[----:B------:R-:W-:-:S04]  /*09e0*/  MOV R13, 0x3ff00000 ;  /* 0x3ff00000000d7802 */ /* 0x000fc80000000f00 */
        /* <DEDUP_REMOVED lines=12> */
[----:B------:R-:W-:-:S04]  /*0ab0*/  IMAD.MOV.U32 R8, RZ, RZ, R12 ;  /* 0x000000ffff087224 */ /* 0x000fc800078e000c */
[----:B------:R-:W-:Y:S01]  /*0ac0*/  VIADD R12, R0, 0xfff00000 ;  /* 0xfff00000000c7836 */ /* 0x000fe20000000000 */
[----:B------:R-:W-:-:S07]  /*0ad0*/  MOV R0, 0xaf0 ;  /* 0x00000af000007802 */ /* 0x000fce0000000f00 */
[----:B------:R-:W-:Y:S05]  /*0ae0*/  CALL.REL.NOINC `($__internal_3_$__cuda_sm20_dblrcp_rn_slowpath_v3) ;  /* 0x0000000c00887944 */ /* 0x000fea0003c00000 */
[----:B------:R-:W-:Y:S02]  /*0af0*/  IMAD.MOV.U32 R8, RZ, RZ, R10 ;  /* 0x000000ffff087224 */ /* 0x000fe400078e000a */
[----:B------:R-:W-:-:S07]  /*0b00*/  IMAD.MOV.U32 R9, RZ, RZ, R11 ;  /* 0x000000ffff097224 */ /* 0x000fce00078e000b */
.L_x_53:
[----:B------:R-:W-:Y:S05]  /*0b10*/  BSYNC.RECONVERGENT B0 ;  /* 0x0000000000007941 */ /* 0x000fea0003800200 */
.L_x_52:
[----:B------:R-:W0:Y:S01]  /*0b20*/  LDC.64 R6, c[0x0][0x398] ;  /* 0x0000e600ff067b82 */ /* 0x000e220000000a00 */
[----:B------:R-:W1:Y:S01]  /*0b30*/  F2F.F32.F64 R9, R8 ;  /* 0x0000000800097310 */ /* 0x000e620000301000 */
[----:B------:R-:W2:Y:S06]  /*0b40*/  LDCU UR6, c[0x0][0x380] ;  /* 0x00007000ff0677ac */ /* 0x000eac0008000800 */
[----:B------:R-:W3:Y:S01]  /*0b50*/  LDC.64 R14, c[0x4][RZ] ;  /* 0x01000000ff0e7b82 */ /* 0x000ee20000000a00 */
[----:B------:R-:W-:Y:S01]  /*0b60*/  MOV R16, 0x0 ;  /* 0x0000000000107802 */ /* 0x000fe20000000f00 */
[----:B------:R-:W-:-:S06]  /*0b70*/  IMAD.MOV.U32 R17, RZ, RZ, 0x3ff00000 ;  /* 0x3ff00000ff117424 */ /* 0x000fcc00078e00ff */
[----:B------:R-:W4:Y:S01]  /*0b80*/  LDC.64 R12, c[0x0][0x3a0] ;  /* 0x0000e800ff0c7b82 */ /* 0x000f220000000a00 */
[----:B0-----:R-:W-:-:S05]  /*0b90*/  IMAD.WIDE R6, R4, 0x4, R6 ;  /* 0x0000000404067825 */ /* 0x001fca00078e0206 */
[----:B-1----:R-:W-:Y:S04]  /*0ba0*/  STG.E desc[UR4][R6.64], R9 ;  /* 0x0000000906007986 */ /* 0x002fe8000c101904 */
[----:B---3--:R-:W2:Y:S01]  /*0bb0*/  LDG.E R14, desc[UR4][R14.64] ;  /* 0x000000040e0e7981 */ /* 0x008ea2000c1e1900 */
[----:B----4-:R-:W-:-:S04]  /*0bc0*/  IMAD.WIDE R4, R4, 0x4, R12 ;  /* 0x0000000404047825 */ /* 0x010fc800078e020c */
[----:B--2---:R-:W-:-:S04]  /*0bd0*/  FMUL R0, R14, UR6 ;  /* 0x000000060e007c20 */ /* 0x004fc80008400000 */
[----:B------:R-:W0:Y:S02]  /*0be0*/  F2F.F64.F32 R10, R0 ;  /* 0x00000000000a7310 */ /* 0x000e240000201800 */
[----:B0-----:R-:W-:-:S06]  /*0bf0*/  DMUL R10, R2, R10 ;  /* 0x0000000a020a7228 */ /* 0x001fcc0000000000 */
[----:B------:R-:W0:Y:S02]  /*0c00*/  F2F.F64.F32 R2, R9 ;  /* 0x0000000900027310 */ /* 0x000e240000201800 */
[----:B------:R-:W-:-:S08]  /*0c10*/  DFMA R10, R10, -0.5, R16 ;  /* 0xbfe000000a0a782b */ /* 0x000fd00000000010 */
[----:B0-----:R-:W-:-:S10]  /*0c20*/  DMUL R2, R2, R10 ;  /* 0x0000000a02027228 */ /* 0x001fd40000000000 */
[----:B------:R-:W0:Y:S02]  /*0c30*/  F2F.F32.F64 R3, R2 ;  /* 0x0000000200037310 */ /* 0x000e240000301000 */
[----:B0-----:R-:W-:Y:S01]  /*0c40*/  STG.E desc[UR4][R4.64], R3 ;  /* 0x0000000304007986 */ /* 0x001fe2000c101904 */
[----:B------:R-:W-:Y:S05]  /*0c50*/  EXIT ;  /* 0x000000000000794d */ /* 0x000fea0003800000 */
.L_x_39:
[----:B------:R-:W-:-:S05]  /*0c60*/  IMAD.IADD R5, R5, 0x1, -R6 ;  /* 0x0000000105057824 */ /* 0x000fca00078e0a06 */
[----:B------:R-:W-:-:S13]  /*0c70*/  ISETP.GE.AND P0, PT, R4, R5, PT ;  /* 0x000000050400720c */ /* 0x000fda0003f06270 */
[----:B------:R-:W-:Y:S05]  /*0c80*/  @P0 BRA `(.L_x_54) ;  /* 0x0000000000380947 */ /* 0x000fea0003800000 */
[----:B------:R-:W1:Y:S01]  /*0c90*/  LDC.64 R2, c[0x0][0x388] ;  /* 0x0000e200ff027b82 */ /* 0x000e620000000a00 */
[----:B------:R-:W-:-:S07]  /*0ca0*/  IMAD.MOV.U32 R5, RZ, RZ, 0x3f800000 ;  /* 0x3f800000ff057424 */ /* 0x000fce00078e00ff */
[----:B------:R-:W2:Y:S08]  /*0cb0*/  LDC.64 R6, c[0x0][0x390] ;  /* 0x0000e400ff067b82 */ /* 0x000eb00000000a00 */
[----:B------:R-:W3:Y:S08]  /*0cc0*/  LDC.64 R8, c[0x0][0x398] ;  /* 0x0000e600ff087b82 */ /* 0x000ef00000000a00 */
[----:B------:R-:W4:Y:S01]  /*0cd0*/  LDC.64 R10, c[0x0][0x3a0] ;  /* 0x0000e800ff0a7b82 */ /* 0x000f220000000a00 */
[----:B-1----:R-:W-:-:S05]  /*0ce0*/  IMAD.WIDE R2, R4, 0x4, R2 ;  /* 0x0000000404027825 */ /* 0x002fca00078e0202 */
[----:B0-----:R-:W-:Y:S01]  /*0cf0*/  STG.E desc[UR4][R2.64], R5 ;  /* 0x0000000502007986 */ /* 0x001fe2000c101904 */
[----:B--2---:R-:W-:-:S05]  /*0d00*/  IMAD.WIDE R6, R4, 0x4, R6 ;  /* 0x0000000404067825 */ /* 0x004fca00078e0206 */
[----:B------:R-:W-:Y:S01]  /*0d10*/  STG.E desc[UR4][R6.64], R5 ;  /* 0x0000000506007986 */ /* 0x000fe2000c101904 */
[----:B---3--:R-:W-:-:S05]  /*0d20*/  IMAD.WIDE R8, R4, 0x4, R8 ;  /* 0x0000000404087825 */ /* 0x008fca00078e0208 */
[----:B------:R-:W-:Y:S01]  /*0d30*/  STG.E desc[UR4][R8.64], R5 ;  /* 0x0000000508007986 */ /* 0x000fe2000c101904 */
[----:B----4-:R-:W-:-:S05]  /*0d40*/  IMAD.WIDE R10, R4, 0x4, R10 ;  /* 0x00000004040a7825 */ /* 0x010fca00078e020a */
[----:B------:R-:W-:Y:S01]  /*0d50*/  STG.E desc[UR4][R10.64], R5 ;  /* 0x000000050a007986 */ /* 0x000fe2000c101904 */
[----:B------:R-:W-:Y:S05]  /*0d60*/  EXIT ;  /* 0x000000000000794d */ /* 0x000fea0003800000 */
.L_x_54:
[----:B------:R-:W0:Y:S01]  /*0d70*/  LDC.64 R26, c[0x4][RZ] ;  /* 0x01000000ff1a7b82 */ /* 0x000e220000000a00 */
[----:B------:R-:W1:Y:S01]  /*0d80*/  I2F.F64 R6, R6 ;  /* 0x0000000600067312 */ /* 0x000e620000201c00 */
[----:B------:R-:W-:Y:S01]  /*0d90*/  IMAD.MOV.U32 R10, RZ, RZ, 0x1 ;  /* 0x00000001ff0a7424 */ /* 0x000fe200078e00ff */
[----:B------:R-:W2:Y:S01]  /*0da0*/  LDCU UR6, c[0x0][0x380] ;  /* 0x00007000ff0677ac */ /* 0x000ea20008000800 */
[----:B0-----:R-:W2:Y:S05]  /*0db0*/  LDG.E R26, desc[UR4][R26.64] ;  /* 0x000000041a1a7981 */ /* 0x001eaa000c1e1900 */
[----:B-1----:R-:W0:Y:S01]  /*0dc0*/  MUFU.RCP64H R11, R7 ;  /* 0x00000007000b7308 */ /* 0x002e220000001800 */
[----:B------:R-:W-:Y:S07]  /*0dd0*/  BSSY.RECONVERGENT B0, `(.L_x_55) ;  /* 0x0000019000007945 */ /* 0x000fee0003800200 */
[----:B------:R-:W1:Y:S08]  /*0de0*/  I2F.F64 R2, R4 ;  /* 0x0000000400027312 */ /* 0x000e700000201c00 */
[----:B------:R-:W3:Y:S01]  /*0df0*/  I2F.F64 R8, R15 ;  /* 0x0000000f00087312 */ /* 0x000ee20000201c00 */
[----:B0-----:R-:W-:-:S02]  /*0e00*/  DFMA R12, -R6, R10, 1 ;  /* 0x3ff00000060c742b */ /* 0x001fc4000000010a */
[----:B-1----:R-:W-:-:S06]  /*0e10*/  DADD R2, R2, 0.5 ;  /* 0x3fe0000002027429 */ /* 0x002fcc0000000000 */
[----:B------:R-:W-:Y:S02]  /*0e20*/  DFMA R12, R12, R12, R12 ;  /* 0x0000000c0c0c722b */ /* 0x000fe4000000000c */
[----:B---3--:R-:W-:-:S06]  /*0e30*/  DADD R2, R2, -R8 ;  /* 0x0000000002027229 */ /* 0x008fcc0000000808 */
[----:B------:R-:W-:Y:S02]  /*0e40*/  DFMA R12, R10, R12, R10 ;  /* 0x0000000c0a0c722b */ /* 0x000fe4000000000a */
[----:B------:R-:W-:-:S06]  /*0e50*/  DADD R10, -R6, R2 ;  /* 0x00000000060a7229 */ /* 0x000fcc0000000102 */
[----:B------:R-:W-:-:S08]  /*0e60*/  DFMA R8, -R6, R12, 1 ;  /* 0x3ff000000608742b */ /* 0x000fd0000000010c */
[----:B------:R-:W-:Y:S01]  /*0e70*/  DFMA R12, R12, R8, R12 ;  /* 0x000000080c0c722b */ /* 0x000fe2000000000c */
[----:B------:R-:W-:-:S07]  /*0e80*/  FSETP.GEU.AND P1, PT, |R11|, 6.5827683646048100446e-37, PT ;  /* 0x036000000b00780b */ /* 0x000fce0003f2e200 */
        /* <DEDUP_REMOVED lines=8> */
[----:B------:R-:W-:Y:S02]  /*0f10*/  MOV R9, R7 ;  /* 0x0000000700097202 */ /* 0x000fe40000000f00 */
[----:B------:R-:W-:-:S07]  /*0f20*/  MOV R0, 0xf40 ;  /* 0x00000f4000007802 */ /* 0x000fce0000000f00 */
[----:B------:R-:W-:Y:S05]  /*0f30*/  CALL.REL.NOINC `($__internal_4_$__cuda_sm20_div_rn_f64_full) ;  /* 0x0000000c00147944 */ /* 0x000fea0003c00000 */
[----:B------:R-:W-:Y:S02]  /*0f40*/  IMAD.MOV.U32 R2, RZ, RZ, R28 ;  /* 0x000000ffff027224 */ /* 0x000fe400078e001c */
[----:B------:R-:W-:-:S07]  /*0f50*/  IMAD.MOV.U32 R3, RZ, RZ, R29 ;  /* 0x000000ffff037224 */ /* 0x000fce00078e001d */
.L_x_56:
[----:B------:R-:W-:Y:S05]  /*0f60*/  BSYNC.RECONVERGENT B0 ;  /* 0x0000000000007941 */ /* 0x000fea0003800200 */
.L_x_55:
[----:B------:R-:W-:Y:S01]  /*0f70*/  DADD R10, -RZ, |R2| ;  /* 0x00000000ff0a7229 */ /* 0x000fe20000000502 */
[----:B------:R-:W-:Y:S01]  /*0f80*/  BSSY.RECONVERGENT B0, `(.L_x_57) ;  /* 0x0000004000007945 */ /* 0x000fe20003800200 */
[----:B------:R-:W-:-:S08]  /*0f90*/  MOV R0, 0xfc0 ;  /* 0x00000fc000007802 */ /* 0x000fd00000000f00 */
[----:B------:R-:W-:-:S07]  /*0fa0*/  IMAD.MOV.U32 R27, RZ, RZ, R11 ;  /* 0x000000ffff1b7224 */ /* 0x000fce00078e000b */
[----:B------:R-:W-:Y:S05]  /*0fb0*/  CALL.REL.NOINC `($_Z13initial_coffefiPfS_S_S_i$__internal_accurate_pow) ;  /* 0x0000001000687944 */ /* 0x000fea0003c00000 */
[----:B------:R-:W-:Y:S05]  /*0fc0*/  BSYNC.RECONVERGENT B0 ;  /* 0x0000000000007941 */ /* 0x000fea0003800200 */
.L_x_57:
[C---:B------:R-:W-:Y:S01]  /*0fd0*/  DADD R8, R2.reuse, 2 ;  /* 0x4000000002087429 */ /* 0x040fe20000000000 */
[----:B------:R-:W0:Y:S01]  /*0fe0*/  F2F.F64.F32 R26, R26 ;  /* 0x0000001a001a7310 */ /* 0x000e220000201800 */
[C---:B------:R-:W-:Y:S01]  /*0ff0*/  DSETP.NEU.AND P1, PT, R2.reuse, RZ, PT ;  /* 0x000000ff0200722a */ /* 0x040fe20003f2d000 */
[----:B------:R-:W-:Y:S01]  /*1000*/  BSSY.RECONVERGENT B0, `(.L_x_58) ;  /* 0x000000c000007945 */ /* 0x000fe20003800200 */
[----:B------:R-:W-:-:S06]  /*1010*/  DSETP.NEU.AND P0, PT, R2, 1, PT ;  /* 0x3ff000000200742a */ /* 0x000fcc0003f0d000 */
[----:B------:R-:W-:-:S04]  /*1020*/  LOP3.LUT R8, R9, 0x7ff00000, RZ, 0xc0, !PT ;  /* 0x7ff0000009087812 */ /* 0x000fc800078ec0ff */
[----:B------:R-:W-:Y:S02]  /*1030*/  ISETP.NE.AND P2, PT, R8, 0x7ff00000, PT ;  /* 0x7ff000000800780c */ /* 0x000fe40003f45270 */
[----:B------:R-:W-:-:S11]  /*1040*/  @!P1 CS2R R10, SRZ ;  /* 0x00000000000a9805 */ /* 0x000fd6000001ff00 */
[----:B0-----:R-:W-:Y:S05]  /*1050*/  @P2 BRA `(.L_x_59) ;  /* 0x0000000000182947 */ /* 0x001fea0003800000 */
[----:B------:R-:W-:-:S14]  /*1060*/  DSETP.NAN.AND P1, PT, R2, R2, PT ;  /* 0x000000020200722a */ /* 0x000fdc0003f28000 */
[----:B------:R-:W-:Y:S01]  /*1070*/  @P1 DADD R10, R2, 2 ;  /* 0x40000000020a1429 */ /* 0x000fe20000000000 */
[----:B------:R-:W-:Y:S10]  /*1080*/  @P1 BRA `(.L_x_59) ;  /* 0x00000000000c1947 */ /* 0x000ff40003800000 */
[----:B------:R-:W-:-:S14]  /*1090*/  DSETP.NEU.AND P1, PT, |R2|, +INF , PT ;  /* 0x7ff000000200742a */ /* 0x000fdc0003f2d200 */
[----:B------:R-:W-:Y:S02]  /*10a0*/  @!P1 IMAD.MOV.U32 R10, RZ, RZ, 0x0 ;  /* 0x00000000ff0a9424 */ /* 0x000fe400078e00ff */
[----:B------:R-:W-:-:S07]  /*10b0*/  @!P1 IMAD.MOV.U32 R11, RZ, RZ, 0x7ff00000 ;  /* 0x7ff00000ff0b9424 */ /* 0x000fce00078e00ff */
.L_x_59:
[----:B------:R-:W-:Y:S05]  /*10c0*/  BSYNC.RECONVERGENT B0 ;  /* 0x0000000000007941 */ /* 0x000fea0003800200 */
.L_x_58:
        /* <DEDUP_REMOVED lines=19> */
[----:B------:R-:W-:Y:S02]  /*1200*/  IMAD.MOV.U32 R13, RZ, RZ, R27 ;  /* 0x000000ffff0d7224 */ /* 0x000fe400078e001b */
[----:B------:R-:W-:-:S07]  /*1210*/  VIADD R12, R12, 0xfff00000 ;  /* 0xfff000000c0c7836 */ /* 0x000fce0000000000 */
[----:B------:R-:W-:Y:S05]  /*1220*/  CALL.REL.NOINC `($__internal_3_$__cuda_sm20_dblrcp_rn_slowpath_v3) ;  /* 0x0000000400b87944 */ /* 0x000fea0003c00000 */
.L_x_61:
[----:B------:R-:W-:Y:S05]  /*1230*/  BSYNC.RECONVERGENT B0 ;  /* 0x0000000000007941 */ /* 0x000fea0003800200 */
.L_x_60:
        /* <DEDUP_REMOVED lines=8> */
[----:B-1----:R0:W-:Y:S04]  /*12c0*/  STG.E desc[UR4][R14.64], R21 ;  /* 0x000000150e007986 */ /* 0x0021e8000c101904 */
[----:B---3--:R-:W2:Y:S01]  /*12d0*/  LDG.E R0, desc[UR4][R8.64] ;  /* 0x0000000408007981 */ /* 0x008ea2000c1e1900 */
[----:B----4-:R-:W-:Y:S01]  /*12e0*/  IMAD.WIDE R18, R4, 0x4, R18 ;  /* 0x0000000404127825 */ /* 0x010fe200078e0212 */
[----:B------:R-:W1:Y:S03]  /*12f0*/  MUFU.RCP64H R11, R7 ;  /* 0x00000007000b7308 */ /* 0x000e660000001800 */
[----:B------:R-:W-:Y:S02]  /*1300*/  IMAD.MOV.U32 R10, RZ, RZ, 0x1 ;  /* 0x00000001ff0a7424 */ /* 0x000fe400078e00ff */
[----:B--2---:R-:W-:-:S04]  /*1310*/  FMUL R0, R0, UR6 ;  /* 0x0000000600007c20 */ /* 0x004fc80008400000 */
[----:B------:R-:W2:Y:S02]  /*1320*/  F2F.F64.F32 R12, R0 ;  /* 0x00000000000c7310 */ /* 0x000ea40000201800 */
[----:B--2---:R-:W-:-:S06]  /*1330*/  DMUL R12, R2, R12 ;  /* 0x0000000c020c7228 */ /* 0x004fcc0000000000 */
[----:B------:R-:W2:Y:S02]  /*1340*/  F2F.F64.F32 R2, R21 ;  /* 0x0000001500027310 */ /* 0x000ea40000201800 */
[----:B------:R-:W-:-:S08]  /*1350*/  DFMA R12, R12, -0.5, R16 ;  /* 0xbfe000000c0c782b */ /* 0x000fd00000000010 */
[----:B--2---:R-:W-:-:S10]  /*1360*/  DMUL R2, R2, R12 ;  /* 0x0000000c02027228 */ /* 0x004fd40000000000 */
[----:B------:R-:W2:Y:S02]  /*1370*/  F2F.F32.F64 R3, R2 ;  /* 0x0000000200037310 */ /* 0x000ea40000301000 */
[----:B--2---:R2:W-:Y:S04]  /*1380*/  STG.E desc[UR4][R18.64], R3 ;  /* 0x0000000312007986 */ /* 0x0045e8000c101904 */
[----:B------:R-:W3:Y:S01]  /*1390*/  LDG.E R8, desc[UR4][R8.64] ;  /* 0x0000000408087981 */ /* 0x000ee2000c1e1900 */
[----:B-1----:R-:W-:Y:S01]  /*13a0*/  DFMA R12, -R6, R10, 1 ;  /* 0x3ff00000060c742b */ /* 0x002fe2000000010a */
[----:B------:R-:W-:Y:S07]  /*13b0*/  BSSY.RECONVERGENT B0, `(.L_x_62) ;  /* 0x0000013000007945 */ /* 0x000fee0003800200 */
[----:B------:R-:W-:-:S08]  /*13c0*/  DFMA R12, R12, R12, R12 ;  /* 0x0000000c0c0c722b */ /* 0x000fd0000000000c */
[----:B------:R-:W-:Y:S01]  /*13d0*/  DFMA R12, R10, R12, R10 ;  /* 0x0000000c0a0c722b */ /* 0x000fe2000000000a */
[----:B------:R-:W-:-:S07]  /*13e0*/  IMAD.IADD R10, R4, 0x1, -R5 ;  /* 0x00000001040a7824 */ /* 0x000fce00078e0a05 */
[----:B0-----:R-:W-:Y:S01]  /*13f0*/  DFMA R14, -R6, R12, 1 ;  /* 0x3ff00000060e742b */ /* 0x001fe2000000010c */
[----:B------:R-:W0:Y:S07]  /*1400*/  I2F.F64 R10, R10 ;  /* 0x0000000a000a7312 */ /* 0x000e2e0000201c00 */
[----:B------:R-:W-:-:S08]  /*1410*/  DFMA R14, R12, R14, R12 ;  /* 0x0000000e0c0e722b */ /* 0x000fd0000000000c */
[----:B0-----:R-:W-:Y:S01]  /*1420*/  DMUL R28, R14, R10 ;  /* 0x0000000a0e1c7228 */ /* 0x001fe20000000000 */
[----:B------:R-:W-:-:S07]  /*1430*/  FSETP.GEU.AND P1, PT, |R11|, 6.5827683646048100446e-37, PT ;  /* 0x036000000b00780b */ /* 0x000fce0003f2e200 */
[----:B--2---:R-:W-:-:S08]  /*1440*/  DFMA R2, -R6, R28, R10 ;  /* 0x0000001c0602722b */ /* 0x004fd0000000010a */
[----:B------:R-:W-:-:S10]  /*1450*/  DFMA R28, R14, R2, R28 ;  /* 0x000000020e1c722b */ /* 0x000fd4000000001c */
[----:B------:R-:W-:-:S05]  /*1460*/  FFMA R0, RZ, R7, R29 ;  /* 0x00000007ff007223 */ /* 0x000fca000000001d */
[----:B------:R-:W-:Y:S01]  /*1470*/  FSETP.GT.AND P0, PT, |R0|, 1.469367938527859385e-39, PT ;  /* 0x001000000000780b */ /* 0x000fe20003f04200 */
[----:B---3--:R-:W-:-:S12]  /*1480*/  FMUL R2, R8, UR6 ;  /* 0x0000000608027c20 */ /* 0x008fd80008400000 */
[----:B------:R-:W-:Y:S05]  /*1490*/  @P0 BRA P1, `(.L_x_63) ;  /* 0x0000000000100947 */ /* 0x000fea0000800000 */
[----:B------:R-:W-:Y:S01]  /*14a0*/  IMAD.MOV.U32 R8, RZ, RZ, R6 ;  /* 0x000000ffff087224 */ /* 0x000fe200078e0006 */
[----:B------:R-:W-:Y:S01]  /*14b0*/  MOV R0, 0x14e0 ;  /* 0x000014e000007802 */ /* 0x000fe20000000f00 */
[----:B------:R-:W-:-:S07]  /*14c0*/  IMAD.MOV.U32 R9, RZ, RZ, R7 ;  /* 0x000000ffff097224 */ /* 0x000fce00078e0007 */
[----:B------:R-:W-:Y:S05]  /*14d0*/  CALL.REL.NOINC `($__internal_4_$__cuda_sm20_div_rn_f64_full) ;  /* 0x0000000400ac7944 */ /* 0x000fea0003c00000 */
.L_x_63:
[----:B------:R-:W-:Y:S05]  /*14e0*/  BSYNC.RECONVERGENT B0 ;  /* 0x0000000000007941 */ /* 0x000fea0003800200 */
.L_x_62:
[----:B------:R-:W-:Y:S01]  /*14f0*/  DADD R10, -RZ, |R28| ;  /* 0x00000000ff0a7229 */ /* 0x000fe2000000051c */
[----:B------:R-:W-:Y:S01]  /*1500*/  BSSY.RECONVERGENT B0, `(.L_x_64) ;  /* 0x0000004000007945 */ /* 0x000fe20003800200 */
[----:B------:R-:W-:-:S08]  /*1510*/  MOV R0, 0x1540 ;  /* 0x0000154000007802 */ /* 0x000fd00000000f00 */
[----:B------:R-:W-:-:S07]  /*1520*/  MOV R27, R11 ;  /* 0x0000000b001b7202 */ /* 0x000fce0000000f00 */
[----:B------:R-:W-:Y:S05]  /*1530*/  CALL.REL.NOINC `($_Z13initial_coffefiPfS_S_S_i$__internal_accurate_pow) ;  /* 0x0000000c00087944 */ /* 0x000fea0003c00000 */
[----:B------:R-:W-:Y:S05]  /*1540*/  BSYNC.RECONVERGENT B0 ;  /* 0x0000000000007941 */ /* 0x000fea0003800200 */
.L_x_64:
        /* <DEDUP_REMOVED lines=15> */
.L_x_66:
[----:B------:R-:W-:Y:S05]  /*1640*/  BSYNC.RECONVERGENT B0 ;  /* 0x0000000000007941 */ /* 0x000fea0003800200 */
.L_x_65:
        /* <DEDUP_REMOVED lines=16> */
[----:B------:R-:W-:Y:S02]  /*1750*/  LOP3.LUT R0, R13, 0x7fffffff, RZ, 0xc0, !PT ;  /* 0x7fffffff0d007812 */ /* 0x000fe400078ec0ff */
[----:B------:R-:W-:-:S03]  /*1760*/  MOV R8, R12 ;  /* 0x0000000c00087202 */ /* 0x000fc60000000f00 */
[----:B------:R-:W-:Y:S01]  /*1770*/  VIADD R12, R0, 0xfff00000 ;  /* 0xfff00000000c7836 */ /* 0x000fe20000000000 */
[----:B------:R-:W-:-:S07]  /*1780*/  MOV R0, 0x17a0 ;  /* 0x000017a000007802 */ /* 0x000fce0000000f00 */
[----:B------:R-:W-:Y:S05]  /*1790*/  CALL.REL.NOINC `($__internal_3_$__cuda_sm20_dblrcp_rn_slowpath_v3) ;  /* 0x00000000005c7944 */ /* 0x000fea0003c00000 */
[----:B------:R-:W-:Y:S02]  /*17a0*/  IMAD.MOV.U32 R8, RZ, RZ, R10 ;  /* 0x000000ffff087224 */ /* 0x000fe400078e000a */
[----:B------:R-:W-:-:S07]  /*17b0*/  IMAD.MOV.U32 R9, RZ, RZ, R11 ;  /* 0x000000ffff097224 */ /* 0x000fce00078e000b */
.L_x_68:
[----:B------:R-:W-:Y:S05]  /*17c0*/  BSYNC.RECONVERGENT B0 ;  /* 0x0000000000007941 */ /* 0x000fea0003800200 */
.L_x_67:
[----:B------:R-:W0:Y:S01]  /*17d0*/  LDC.64 R6, c[0x0][0x398] ;  /* 0x0000e600ff067b82 */ /* 0x000e220000000a00 */
[----:B------:R-:W1:Y:S01]  /*17e0*/  F2F.F32.F64 R9, R8 ;  /* 0x0000000800097310 */ /* 0x000e620000301000 */
[----:B------:R-:W2:Y:S06]  /*17f0*/  LDCU UR6, c[0x0][0x380] ;  /* 0x00007000ff0677ac */ /* 0x000eac0008000800 */
[----:B------:R-:W3:Y:S01]  /*1800*/  LDC.64 R12, c[0x4][RZ] ;  /* 0x01000000ff0c7b82 */ /* 0x000ee20000000a00 */
[----:B------:R-:W-:Y:S02]  /*1810*/  IMAD.MOV.U32 R14, RZ, RZ, 0x0 ;  /* 0x00000000ff0e7424 */ /* 0x000fe400078e00ff */
[----:B------:R-:W-:-:S05]  /*1820*/  IMAD.MOV.U32 R15, RZ, RZ, 0x3ff00000 ;  /* 0x3ff00000ff0f7424 */ /* 0x000fca00078e00ff */
        /* <DEDUP_REMOVED lines=14> */
        .weak           $__internal_3_$__cuda_sm20_dblrcp_rn_slowpath_v3
        .type           $__internal_3_$__cuda_sm20_dblrcp_rn_slowpath_v3,@function
        .size           $__internal_3_$__cuda_sm20_dblrcp_rn_slowpath_v3,($__internal_4_$__cuda_sm20_div_rn_f64_full - $__internal_3_$__cuda_sm20_dblrcp_rn_slowpath_v3)
$__internal_3_$__cuda_sm20_dblrcp_rn_slowpath_v3:
[----:B------:R-:W-:Y:S01]  /*1910*/  MOV R9, R13 ;  /* 0x0000000d00097202 */ /* 0x000fe20000000f00 */
[----:B------:R-:W-:Y:S05]  /*1920*/  BSSY.RECONVERGENT B1, `(.L_x_69) ;  /* 0x0000023000017945 */ /* 0x000fea0003800200 */
[----:B------:R-:W-:-:S14]  /*1930*/  DSETP.GTU.AND P0, PT, |R8|, +INF , PT ;  /* 0x7ff000000800742a */ /* 0x000fdc0003f0c200 */
[----:B------:R-:W-:Y:S05]  /*1940*/  @P0 BRA `(.L_x_70) ;  /* 0x0000000000780947 */ /* 0x000fea0003800000 */
[----:B------:R-:W-:-:S05]  /*1950*/  LOP3.LUT R13, R13, 0x7fffffff, RZ, 0xc0, !PT ;  /* 0x7fffffff0d0d7812 */ /* 0x000fca00078ec0ff */
[----:B------:R-:W-:-:S05]  /*1960*/  VIADD R10, R13, 0xffffffff ;  /* 0xffffffff0d0a7836 */ /* 0x000fca0000000000 */
[----:B------:R-:W-:-:S13]  /*1970*/  ISETP.GE.U32.AND P0, PT, R10, 0x7fefffff, PT ;  /* 0x7fefffff0a00780c */ /* 0x000fda0003f06070 */
[----:B------:R-:W-:Y:S01]  /*1980*/  @P0 LOP3.LUT R11, R9, 0x7ff00000, RZ, 0x3c, !PT ;  /* 0x7ff00000090b0812 */ /* 0x000fe200078e3cff */
[----:B------:R-:W-:Y:S01]  /*1990*/  @P0 IMAD.MOV.U32 R10, RZ, RZ, RZ ;  /* 0x000000ffff0a0224 */ /* 0x000fe200078e00ff */
[----:B------:R-:W-:Y:S06]  /*19a0*/  @P0 BRA `(.L_x_71) ;  /* 0x0000000000680947 */ /* 0x000fec0003800000 */
[----:B------:R-:W-:-:S13]  /*19b0*/  ISETP.GE.U32.AND P0, PT, R13, 0x1000001, PT ;  /* 0x010000010d00780c */ /* 0x000fda0003f06070 */
[----:B------:R-:W-:Y:S05]  /*19c0*/  @!P0 BRA `(.L_x_72) ;  /* 0x0000000000348947 */ /* 0x000fea0003800000 */
[----:B------:R-:W-:Y:S02]  /*19d0*/  VIADD R11, R9, 0xc0200000 ;  /* 0xc0200000090b7836 */ /* 0x000fe40000000000 */
[----:B------:R-:W-:Y:S02]  /*19e0*/  IMAD.MOV.U32 R10, RZ, RZ, R8 ;  /* 0x000000ffff0a7224 */ /* 0x000fe400078e0008 */
[----:B------:R-:W0:Y:S04]  /*19f0*/  MUFU.RCP64H R13, R11 ;  /* 0x0000000b000d7308 */ /* 0x000e280000001800 */
[----:B0-----:R-:W-:-:S08]  /*1a00*/  DFMA R14, -R10, R12, 1 ;  /* 0x3ff000000a0e742b */ /* 0x001fd0000000010c */
[----:B------:R-:W-:-:S08]  /*1a10*/  DFMA R14, R14, R14, R14 ;  /* 0x0000000e0e0e722b */ /* 0x000fd0000000000e */
[----:B------:R-:W-:-:S08]  /*1a20*/  DFMA R14, R12, R14, R12 ;  /* 0x0000000e0c0e722b */ /* 0x000fd0000000000c */
[----:B------:R-:W-:-:S08]  /*1a30*/  DFMA R12, -R10, R14, 1 ;  /* 0x3ff000000a0c742b */ /* 0x000fd0000000010e */
[----:B------:R-:W-:-:S08]  /*1a40*/  DFMA R12, R14, R12, R14 ;  /* 0x0000000c0e0c722b */ /* 0x000fd0000000000e */
[----:B------:R-:W-:-:S08]  /*1a50*/  DMUL R12, R12, 2.2250738585072013831e-308 ;  /* 0x001000000c0c7828 */ /* 0x000fd00000000000 */
[----:B------:R-:W-:-:S08]  /*1a60*/  DFMA R8, -R8, R12, 1 ;  /* 0x3ff000000808742b */ /* 0x000fd0000000010c */
[----:B------:R-:W-:-:S08]  /*1a70*/  DFMA R8, R8, R8, R8 ;  /* 0x000000080808722b */ /* 0x000fd00000000008 */
[----:B------:R-:W-:Y:S01]  /*1a80*/  DFMA R10, R12, R8, R12 ;  /* 0x000000080c0a722b */ /* 0x000fe2000000000c */
[----:B------:R-:W-:Y:S10]  /*1a90*/  BRA `(.L_x_71) ;  /* 0x00000000002c7947 */ /* 0x000ff40003800000 */
.L_x_72:
[----:B------:R-:W-:-:S06]  /*1aa0*/  DMUL R8, R8, 8.11296384146066816958e+31 ;  /* 0x4690000008087828 */ /* 0x000fcc0000000000 */
[----:B------:R-:W0:Y:S02]  /*1ab0*/  MUFU.RCP64H R13, R9 ;  /* 0x00000009000d7308 */ /* 0x000e240000001800 */
[----:B0-----:R-:W-:-:S08]  /*1ac0*/  DFMA R10, -R8, R12, 1 ;  /* 0x3ff00000080a742b */ /* 0x001fd0000000010c */
[----:B------:R-:W-:-:S08]  /*1ad0*/  DFMA R10, R10, R10, R10 ;  /* 0x0000000a0a0a722b */ /* 0x000fd0000000000a */
[----:B------:R-:W-:-:S08]  /*1ae0*/  DFMA R10, R12, R10, R12 ;  /* 0x0000000a0c0a722b */ /* 0x000fd0000000000c */
[----:B------:R-:W-:-:S08]  /*1af0*/  DFMA R12, -R8, R10, 1 ;  /* 0x3ff00000080c742b */ /* 0x000fd0000000010a */
[----:B------:R-:W-:-:S08]  /*1b00*/  DFMA R10, R10, R12, R10 ;  /* 0x0000000c0a0a722b */ /* 0x000fd0000000000a */
[----:B------:R-:W-:Y:S01]  /*1b10*/  DMUL R10, R10, 8.11296384146066816958e+31 ;  /* 0x469000000a0a7828 */ /* 0x000fe20000000000 */
[----:B------:R-:W-:Y:S10]  /*1b20*/  BRA `(.L_x_71) ;  /* 0x0000000000087947 */ /* 0x000ff40003800000 */
.L_x_70:
[----:B------:R-:W-:Y:S01]  /*1b30*/  LOP3.LUT R11, R9, 0x80000, RZ, 0xfc, !PT ;  /* 0x00080000090b7812 */ /* 0x000fe200078efcff */
[----:B------:R-:W-:-:S07]  /*1b40*/  IMAD.MOV.U32 R10, RZ, RZ, R8 ;  /* 0x000000ffff0a7224 */ /* 0x000fce00078e0008 */
.L_x_71:
[----:B------:R-:W-:Y:S05]  /*1b50*/  BSYNC.RECONVERGENT B1 ;  /* 0x0000000000017941 */ /* 0x000fea0003800200 */
.L_x_69:
[----:B------:R-:W-:Y:S01]  /*1b60*/  MOV R8, R0 ;  /* 0x0000000000087202 */ /* 0x000fe20000000f00 */
[----:B------:R-:W-:-:S04]  /*1b70*/  IMAD.MOV.U32 R9, RZ, RZ, 0x0 ;  /* 0x00000000ff097424 */ /* 0x000fc800078e00ff */
[----:B------:R-:W-:Y:S05]  /*1b80*/  RET.REL.NODEC R8 `(_Z13initial_coffefiPfS_S_S_i) ;  /* 0xffffffe4081c7950 */ /* 0x000fea0003c3ffff */
        .weak           $__internal_4_$__cuda_sm20_div_rn_f64_full
        .type           $__internal_4_$__cuda_sm20_div_rn_f64_full,@function
        .size           $__internal_4_$__cuda_sm20_div_rn_f64_full,($_Z13initial_coffefiPfS_S_S_i$__internal_accurate_pow - $__internal_4_$__cuda_sm20_div_rn_f64_full)
$__internal_4_$__cuda_sm20_div_rn_f64_full:
[C---:B------:R-:W-:Y:S01]  /*1b90*/  FSETP.GEU.AND P0, PT, |R9|.reuse, 1.469367938527859385e-39, PT ;  /* 0x001000000900780b */ /* 0x040fe20003f0e200 */
[----:B------:R-:W-:Y:S01]  /*1ba0*/  IMAD.MOV.U32 R12, RZ, RZ, 0x1 ;  /* 0x00000001ff0c7424 */ /* 0x000fe200078e00ff */
[----:B------:R-:W-:Y:S01]  /*1bb0*/  LOP3.LUT R24, R9, 0x800fffff, RZ, 0xc0, !PT ;  /* 0x800fffff09187812 */ /* 0x000fe200078ec0ff */
[----:B------:R-:W-:Y:S01]  /*1bc0*/  IMAD.MOV.U32 R20, RZ, RZ, 0x1ca00000 ;  /* 0x1ca00000ff147424 */ /* 0x000fe200078e00ff */
[C---:B------:R-:W-:Y:S01]  /*1bd0*/  FSETP.GEU.AND P2, PT, |R11|.reuse, 1.469367938527859385e-39, PT ;  /* 0x001000000b00780b */ /* 0x040fe20003f4e200 */
[----:B------:R-:W-:Y:S01]  /*1be0*/  BSSY.RECONVERGENT B1, `(.L_x_73) ;  /* 0x0000052000017945 */ /* 0x000fe20003800200 */
[----:B------:R-:W-:Y:S01]  /*1bf0*/  LOP3.LUT R25, R24, 0x3ff00000, RZ, 0xfc, !PT ;  /* 0x3ff0000018197812 */ /* 0x000fe200078efcff */
[----:B------:R-:W-:Y:S01]  /*1c00*/  IMAD.MOV.U32 R24, RZ, RZ, R8 ;  /* 0x000000ffff187224 */ /* 0x000fe200078e0008 */
[----:B------:R-:W-:Y:S02]  /*1c10*/  LOP3.LUT R3, R11, 0x7ff00000, RZ, 0xc0, !PT ;  /* 0x7ff000000b037812 */ /* 0x000fe400078ec0ff */
[----:B------:R-:W-:-:S03]  /*1c20*/  LOP3.LUT R22, R9, 0x7ff00000, RZ, 0xc0, !PT ;  /* 0x7ff0000009167812 */ /* 0x000fc600078ec0ff */
[----:B------:R-:W-:Y:S01]  /*1c30*/  @!P0 DMUL R24, R8, 8.98846567431157953865e+307 ;  /* 0x7fe0000008188828 */ /* 0x000fe20000000000 */
[----:B------:R-:W-:Y:S01]  /*1c40*/  ISETP.GE.U32.AND P1, PT, R3, R22, PT ;  /* 0x000000160300720c */ /* 0x000fe20003f26070 */
[----:B------:R-:W-:Y:S02]  /*1c50*/  IMAD.MOV.U32 R21, RZ, RZ, R3 ;  /* 0x000000ffff157224 */ /* 0x000fe400078e0003 */
[----:B------:R-:W-:Y:S02]  /*1c60*/  @!P2 LOP3.LUT R14, R9, 0x7ff00000, RZ, 0xc0, !PT ;  /* 0x7ff00000090ea812 */ /* 0x000fe400078ec0ff */
[----:B------:R-:W0:Y:S02]  /*1c70*/  MUFU.RCP64H R13, R25 ;  /* 0x00000019000d7308 */ /* 0x000e240000001800 */
[----:B------:R-:W-:Y:S02]  /*1c80*/  @!P2 ISETP.GE.U32.AND P3, PT, R3, R14, PT ;  /* 0x0000000e0300a20c */ /* 0x000fe40003f66070 */
[----:B------:R-:W-:-:S02]  /*1c90*/  @!P0 LOP3.LUT R22, R25, 0x7ff00000, RZ, 0xc0, !PT ;  /* 0x7ff0000019168812 */ /* 0x000fc400078ec0ff */
[----:B------:R-:W-:-:S04]  /*1ca0*/  @!P2 SEL R15, R20, 0x63400000, !P3 ;  /* 0x63400000140fa807 */ /* 0x000fc80005800000 */
[----:B------:R-:W-:-:S04]  /*1cb0*/  @!P2 LOP3.LUT R18, R15, 0x80000000, R11, 0xf8, !PT ;  /* 0x800000000f12a812 */ /* 0x000fc800078ef80b */
[----:B------:R-:W-:Y:S02]  /*1cc0*/  @!P2 LOP3.LUT R19, R18, 0x100000, RZ, 0xfc, !PT ;  /* 0x001000001213a812 */ /* 0x000fe400078efcff */
[----:B------:R-:W-:Y:S01]  /*1cd0*/  @!P2 MOV R18, RZ ;  /* 0x000000ff0012a202 */ /* 0x000fe20000000f00 */
[----:B0-----:R-:W-:-:S08]  /*1ce0*/  DFMA R16, R12, -R24, 1 ;  /* 0x3ff000000c10742b */ /* 0x001fd00000000818 */
[----:B------:R-:W-:-:S08]  /*1cf0*/  DFMA R16, R16, R16, R16 ;  /* 0x000000101010722b */ /* 0x000fd00000000010 */
[----:B------:R-:W-:Y:S01]  /*1d00*/  DFMA R16, R12, R16, R12 ;  /* 0x000000100c10722b */ /* 0x000fe2000000000c */
[----:B------:R-:W-:Y:S01]  /*1d10*/  SEL R13, R20, 0x63400000, !P1 ;  /* 0x63400000140d7807 */ /* 0x000fe20004800000 */
[----:B------:R-:W-:-:S03]  /*1d20*/  IMAD.MOV.U32 R12, RZ, RZ, R10 ;  /* 0x000000ffff0c7224 */ /* 0x000fc600078e000a */
[----:B------:R-:W-:-:S03]  /*1d30*/  LOP3.LUT R13, R13, 0x800fffff, R11, 0xf8, !PT ;  /* 0x800fffff0d0d7812 */ /* 0x000fc600078ef80b */
[----:B------:R-:W-:-:S03]  /*1d40*/  DFMA R14, R16, -R24, 1 ;  /* 0x3ff00000100e742b */ /* 0x000fc60000000818 */
[----:B------:R-:W-:-:S05]  /*1d50*/  @!P2 DFMA R12, R12, 2, -R18 ;  /* 0x400000000c0ca82b */ /* 0x000fca0000000812 */
[----:B------:R-:W-:-:S05]  /*1d60*/  DFMA R14, R16, R14, R16 ;  /* 0x0000000e100e722b */ /* 0x000fca0000000010 */
[----:B------:R-:W-:-:S03]  /*1d70*/  @!P2 LOP3.LUT R21, R13, 0x7ff00000, RZ, 0xc0, !PT ;  /* 0x7ff000000d15a812 */ /* 0x000fc600078ec0ff */
[----:B------:R-:W-:Y:S02]  /*1d80*/  DMUL R16, R14, R12 ;  /* 0x0000000c0e107228 */ /* 0x000fe40000000000 */
[----:B------:R-:W-:-:S05]  /*1d90*/  VIADD R23, R21, 0xffffffff ;  /* 0xffffffff15177836 */ /* 0x000fca0000000000 */
[----:B------:R-:W-:Y:S01]  /*1da0*/  ISETP.GT.U32.AND P0, PT, R23, 0x7feffffe, PT ;  /* 0x7feffffe1700780c */ /* 0x000fe20003f04070 */
[----:B------:R-:W-:Y:S01]  /*1db0*/  VIADD R23, R22, 0xffffffff ;  /* 0xffffffff16177836 */ /* 0x000fe20000000000 */
[----:B------:R-:W-:-:S04]  /*1dc0*/  DFMA R18, R16, -R24, R12 ;  /* 0x800000181012722b */ /* 0x000fc8000000000c */
[----:B------:R-:W-:-:S04]  /*1dd0*/  ISETP.GT.U32.OR P0, PT, R23, 0x7feffffe, P0 ;  /* 0x7feffffe1700780c */ /* 0x000fc80000704470 */
[----:B------:R-:W-:-:S09]  /*1de0*/  DFMA R18, R14, R18, R16 ;  /* 0x000000120e12722b */ /* 0x000fd20000000010 */
[----:B------:R-:W-:Y:S05]  /*1df0*/  @P0 BRA `(.L_x_74) ;  /* 0x00000000006c0947 */ /* 0x000fea0003800000 */
[----:B------:R-:W-:-:S04]  /*1e00*/  LOP3.LUT R14, R9, 0x7ff00000, RZ, 0xc0, !PT ;  /* 0x7ff00000090e7812 */ /* 0x000fc800078ec0ff */
[CC--:B------:R-:W-:Y:S02]  /*1e10*/  VIADDMNMX R10, R3.reuse, -R14.reuse, 0xb9600000, !PT ;  /* 0xb9600000030a7446 */ /* 0x0c0fe4000780090e */
[----:B------:R-:W-:Y:S02]  /*1e20*/  ISETP.GE.U32.AND P0, PT, R3, R14, PT ;  /* 0x0000000e0300720c */ /* 0x000fe40003f06070 */
[----:B------:R-:W-:Y:S02]  /*1e30*/  VIMNMX R3, PT, PT, R10, 0x46a00000, PT ;  /* 0x46a000000a037848 */ /* 0x000fe40003fe0100 */
[----:B------:R-:W-:Y:S02]  /*1e40*/  SEL R20, R20, 0x63400000, !P0 ;  /* 0x6340000014147807 */ /* 0x000fe40004000000 */
[----:B------:R-:W-:-:S03]  /*1e50*/  MOV R10, RZ ;  /* 0x000000ff000a7202 */ /* 0x000fc60000000f00 */
        /* <DEDUP_REMOVED lines=12> */
[----:B------:R-:W-:Y:S01]  /*1f20*/  DMUL.RP R10, R18, R10 ;  /* 0x0000000a120a7228 */ /* 0x000fe20000008000 */
[----:B------:R-:W-:Y:S01]  /*1f30*/  IMAD.MOV.U32 R8, RZ, RZ, RZ ;  /* 0x000000ffff087224 */ /* 0x000fe200078e00ff */
[----:B------:R-:W-:-:S05]  /*1f40*/  IADD3 R3, PT, PT, -R3, -0x43300000, RZ ;  /* 0xbcd0000003037810 */ /* 0x000fca0007ffe1ff */
[----:B------:R-:W-:-:S03]  /*1f50*/  DFMA R8, R14, -R8, R18 ;  /* 0x800000080e08722b */ /* 0x000fc60000000012 */
[----:B------:R-:W-:-:S07]  /*1f60*/  LOP3.LUT R17, R11, R17, RZ, 0x3c, !PT ;  /* 0x000000110b117212 */ /* 0x000fce00078e3cff */
[----:B------:R-:W-:-:S04]  /*1f70*/  FSETP.NEU.AND P0, PT, |R9|, R3, PT ;  /* 0x000000030900720b */ /* 0x000fc80003f0d200 */
[----:B------:R-:W-:Y:S02]  /*1f80*/  FSEL R14, R10, R14, !P0 ;  /* 0x0000000e0a0e7208 */ /* 0x000fe40004000000 */
[----:B------:R-:W-:Y:S01]  /*1f90*/  FSEL R15, R17, R15, !P0 ;  /* 0x0000000f110f7208 */ /* 0x000fe20004000000 */
[----:B------:R-:W-:Y:S06]  /*1fa0*/  BRA `(.L_x_75) ;  /* 0x0000000000547947 */ /* 0x000fec0003800000 */
.L_x_74:
[----:B------:R-:W-:-:S14]  /*1fb0*/  DSETP.NAN.AND P0, PT, R10, R10, PT ;  /* 0x0000000a0a00722a */ /* 0x000fdc0003f08000 */
[----:B------:R-:W-:Y:S05]  /*1fc0*/  @P0 BRA `(.L_x_76) ;  /* 0x0000000000440947 */ /* 0x000fea0003800000 */
[----:B------:R-:W-:-:S14]  /*1fd0*/  DSETP.NAN.AND P0, PT, R8, R8, PT ;  /* 0x000000080800722a */ /* 0x000fdc0003f08000 */
[----:B------:R-:W-:Y:S05]  /*1fe0*/  @P0 BRA `(.L_x_77) ;  /* 0x0000000000300947 */ /* 0x000fea0003800000 */
[----:B------:R-:W-:Y:S01]  /*1ff0*/  ISETP.NE.AND P0, PT, R21, R22, PT ;  /* 0x000000161500720c */ /* 0x000fe20003f05270 */
[----:B------:R-:W-:Y:S02]  /*2000*/  IMAD.MOV.U32 R14, RZ, RZ, 0x0 ;  /* 0x00000000ff0e7424 */ /* 0x000fe400078e00ff */
[----:B------:R-:W-:-:S10]  /*2010*/  IMAD.MOV.U32 R15, RZ, RZ, -0x80000 ;  /* 0xfff80000ff0f7424 */ /* 0x000fd400078e00ff */
[----:B------:R-:W-:Y:S05]  /*2020*/  @!P0 BRA `(.L_x_75) ;  /* 0x0000000000348947 */ /* 0x000fea0003800000 */
[----:B------:R-:W-:Y:S02]  /*2030*/  ISETP.NE.AND P0, PT, R21, 0x7ff00000, PT ;  /* 0x7ff000001500780c */ /* 0x000fe40003f05270 */
[----:B------:R-:W-:Y:S02]  /*2040*/  LOP3.LUT R15, R11, 0x80000000, R9, 0x48, !PT ;  /* 0x800000000b0f7812 */ /* 0x000fe400078e4809 */
[----:B------:R-:W-:-:S13]  /*2050*/  ISETP.EQ.OR P0, PT, R22, RZ, !P0 ;  /* 0x000000ff1600720c */ /* 0x000fda0004702670 */
[----:B------:R-:W-:Y:S02]  /*2060*/  @P0 LOP3.LUT R3, R15, 0x7ff00000, RZ, 0xfc, !PT ;  /* 0x7ff000000f030812 */ /* 0x000fe400078efcff */
[----:B------:R-:W-:Y:S01]  /*2070*/  @!P0 MOV R14, RZ ;  /* 0x000000ff000e8202 */ /* 0x000fe20000000f00 */
[----:B------:R-:W-:Y:S02]  /*2080*/  @P0 IMAD.MOV.U32 R14, RZ, RZ, RZ ;  /* 0x000000ffff0e0224 */ /* 0x000fe400078e00ff */
[----:B------:R-:W-:Y:S01]  /*2090*/  @P0 IMAD.MOV.U32 R15, RZ, RZ, R3 ;  /* 0x000000ffff0f0224 */ /* 0x000fe200078e0003 */
[----:B------:R-:W-:Y:S06]  /*20a0*/  BRA `(.L_x_75) ;  /* 0x0000000000147947 */ /* 0x000fec0003800000 */
.L_x_77:
[----:B------:R-:W-:Y:S01]  /*20b0*/  LOP3.LUT R15, R9, 0x80000, RZ, 0xfc, !PT ;  /* 0x00080000090f7812 */ /* 0x000fe200078efcff */
[----:B------:R-:W-:Y:S01]  /*20c0*/  IMAD.MOV.U32 R14, RZ, RZ, R8 ;  /* 0x000000ffff0e7224 */ /* 0x000fe200078e0008 */
[----:B------:R-:W-:Y:S06]  /*20d0*/  BRA `(.L_x_75) ;  /* 0x0000000000087947 */ /* 0x000fec0003800000 */
.L_x_76:
[----:B------:R-:W-:Y:S01]  /*20e0*/  LOP3.LUT R15, R11, 0x80000, RZ, 0xfc, !PT ;  /* 0x000800000b0f7812 */ /* 0x000fe200078efcff */
[----:B------:R-:W-:-:S07]  /*20f0*/  IMAD.MOV.U32 R14, RZ, RZ, R10 ;  /* 0x000000ffff0e7224 */ /* 0x000fce00078e000a */
.L_x_75:
[----:B------:R-:W-:Y:S05]  /*2100*/  BSYNC.RECONVERGENT B1 ;  /* 0x0000000000017941 */ /* 0x000fea0003800200 */
.L_x_73:
[----:B------:R-:W-:Y:S01]  /*2110*/  IMAD.MOV.U32 R8, RZ, RZ, R0 ;  /* 0x000000ffff087224 */ /* 0x000fe200078e0000 */
[----:B------:R-:W-:Y:S01]  /*2120*/  MOV R29, R15 ;  /* 0x0000000f001d7202 */ /* 0x000fe20000000f00 */
[----:B------:R-:W-:Y:S02]  /*2130*/  IMAD.MOV.U32 R9, RZ, RZ, 0x0 ;  /* 0x00000000ff097424 */ /* 0x000fe400078e00ff */
[----:B------:R-:W-:Y:S02]  /*2140*/  IMAD.MOV.U32 R28, RZ, RZ, R14 ;  /* 0x000000ffff1c7224 */ /* 0x000fe400078e000e */
[----:B------:R-:W-:Y:S05]  /*2150*/  RET.REL.NODEC R8 `(_Z13initial_coffefiPfS_S_S_i) ;  /* 0xffffffdc08a87950 */ /* 0x000fea0003c3ffff */
        .type           $_Z13initial_coffefiPfS_S_S_i$__internal_accurate_pow,@function
        .size           $_Z13initial_coffefiPfS_S_S_i$__internal_accurate_pow,(.L_x_265 - $_Z13initial_coffefiPfS_S_S_i$__internal_accurate_pow)
$_Z13initial_coffefiPfS_S_S_i$__internal_accurate_pow:
[----:B------:R-:W-:Y:S01]  /*2160*/  ISETP.GT.U32.AND P0, PT, R27, 0xfffff, PT ;  /* 0x000fffff1b00780c */ /* 0x000fe20003f04070 */
[----:B------:R-:W-:Y:S01]  /*2170*/  IMAD.MOV.U32 R8, RZ, RZ, R10 ;  /* 0x000000ffff087224 */ /* 0x000fe200078e000a */
[----:B------:R-:W-:Y:S01]  /*2180*/  UMOV UR6, 0x7d2cafe2 ;  /* 0x7d2cafe200067882 */ /* 0x000fe20000000000 */
[--C-:B------:R-:W-:Y:S01]  /*2190*/  IMAD.MOV.U32 R9, RZ, RZ, R27.reuse ;  /* 0x000000ffff097224 */ /* 0x100fe200078e001b */
[----:B------:R-:W-:Y:S01]  /*21a0*/  UMOV UR7, 0x3eb0f5ff ;  /* 0x3eb0f5ff00077882 */ /* 0x000fe20000000000 */
[--C-:B------:R-:W-:Y:S01]  /*21b0*/  IMAD.MOV.U32 R11, RZ, RZ, R27.reuse ;  /* 0x000000ffff0b7224 */ /* 0x100fe200078e001b */
[----:B------:R-:W-:Y:S01]  /*21c0*/  SHF.R.U32.HI R27, RZ, 0x14, R27 ;  /* 0x00000014ff1b7819 */ /* 0x000fe2000001161b */
[----:B------:R-:W-:Y:S01]  /*21d0*/  IMAD.MOV.U32 R14, RZ, RZ, 0x41ad3b5a ;  /* 0x41ad3b5aff0e7424 */ /* 0x000fe200078e00ff */
[----:B------:R-:W-:Y:S01]  /*21e0*/  UMOV UR8, 0x3b39803f ;  /* 0x3b39803f00087882 */ /* 0x000fe20000000000 */
[----:B------:R-:W-:Y:S01]  /*21f0*/  IMAD.MOV.U32 R15, RZ, RZ, 0x3ed0f5d2 ;  /* 0x3ed0f5d2ff0f7424 */ /* 0x000fe200078e00ff */
[----:B------:R-:W-:-:S03]  /*2200*/  UMOV UR9, 0x3c7abc9e ;  /* 0x3c7abc9e00097882 */ /* 0x000fc60000000000 */
[----:B------:R-:W-:-:S10]  /*2210*/  @!P0 DMUL R8, R8, 1.80143985094819840000e+16 ;  /* 0x4350000008088828 */ /* 0x000fd40000000000 */
[----:B------:R-:W-:Y:S01]  /*2220*/  @!P0 MOV R11, R9 ;  /* 0x00000009000b8202 */ /* 0x000fe20000000f00 */
[----:B------:R-:W-:Y:S01]  /*2230*/  @!P0 IMAD.MOV.U32 R10, RZ, RZ, R8 ;  /* 0x000000ffff0a8224 */ /* 0x000fe200078e0008 */
[----:B------:R-:W-:Y:S02]  /*2240*/  @!P0 LEA.HI R27, R9, 0xffffffca, RZ, 0xc ;  /* 0xffffffca091b8811 */ /* 0x000fe400078f60ff */
[----:B------:R-:W-:Y:S01]  /*2250*/  LOP3.LUT R11, R11, 0x800fffff, RZ, 0xc0, !PT ;  /* 0x800fffff0b0b7812 */ /* 0x000fe200078ec0ff */
[----:B------:R-:W-:Y:S01]  /*2260*/  IMAD.MOV.U32 R12, RZ, RZ, R10 ;  /* 0x000000ffff0c7224 */ /* 0x000fe200078e000a */
[----:B------:R-:W-:Y:S02]  /*2270*/  MOV R10, RZ ;  /* 0x000000ff000a7202 */ /* 0x000fe40000000f00 */
[----:B------:R-:W-:Y:S02]  /*2280*/  LOP3.LUT R13, R11, 0x3ff00000, RZ, 0xfc, !PT ;  /* 0x3ff000000b0d7812 */ /* 0x000fe400078efcff */
[----:B------:R-:W-:-:S02]  /*2290*/  IADD3 R8, PT, PT, R27, -0x3ff, RZ ;  /* 0xfffffc011b087810 */ /* 0x000fc40007ffe0ff */
[----:B------:R-:W-:-:S13]  /*22a0*/  ISETP.GE.U32.AND P1, PT, R13, 0x3ff6a09f, PT ;  /* 0x3ff6a09f0d00780c */ /* 0x000fda0003f26070 */
[----:B------:R-:W-:Y:S02]  /*22b0*/  @P1 VIADD R11, R13, 0xfff00000 ;  /* 0xfff000000d0b1836 */ /* 0x000fe40000000000 */
[----:B------:R-:W-:Y:S02]  /*22c0*/  @P1 VIADD R8, R27, 0xfffffc02 ;  /* 0xfffffc021b081836 */ /* 0x000fe40000000000 */
        /* <DEDUP_REMOVED lines=33> */
[----:B------:R-:W-:-:S03]  /*24e0*/  DMUL R24, R10, R16 ;  /* 0x000000100a187228 */ /* 0x000fc60000000000 */
[----:B------:R-:W-:-:S08]  /*24f0*/  DFMA R12, R22, R20, UR6 ;  /* 0x00000006160c7e2b */ /* 0x000fd00008000014 */
[----:B------:R-:W-:Y:S01]  /*2500*/  DADD R18, -R12, UR6 ;  /* 0x000000060c127e29 */ /* 0x000fe20008000100 */
[----:B------:R-:W-:Y:S01]  /*2510*/  UMOV UR6, 0xb9e7b0 ;  /* 0x00b9e7b000067882 */ /* 0x000fe20000000000 */
[----:B------:R-:W-:-:S06]  /*2520*/  UMOV UR7, 0x3c46a4cb ;  /* 0x3c46a4cb00077882 */ /* 0x000fcc0000000000 */
[----:B------:R-:W-:Y:S02]  /*2530*/  DFMA R18, R22, R20, R18 ;  /* 0x000000141612722b */ /* 0x000fe40000000012 */
[----:B------:R-:W-:Y:S01]  /*2540*/  DFMA R20, R10, R10, -R16 ;  /* 0x0000000a0a14722b */ /* 0x000fe20000000810 */
[----:B------:R-:W-:Y:S02]  /*2550*/  VIADD R23, R15, 0x100000 ;  /* 0x001000000f177836 */ /* 0x000fe40000000000 */
[----:B------:R-:W-:-:S06]  /*2560*/  IMAD.MOV.U32 R22, RZ, RZ, R14 ;  /* 0x000000ffff167224 */ /* 0x000fcc00078e000e */
[----:B------:R-:W-:Y:S02]  /*2570*/  DFMA R20, R10, R22, R20 ;  /* 0x000000160a14722b */ /* 0x000fe40000000014 */
        /* <DEDUP_REMOVED lines=19> */
[----:B------:R-:W-:-:S08]  /*26b0*/  DADD R10, R12, R10 ;  /* 0x000000000c0a7229 */ /* 0x000fd0000000000a */
[----:B------:R-:W-:Y:S01]  /*26c0*/  DADD R14, R14, R10 ;  /* 0x000000000e0e7229 */ /* 0x000fe2000000000a */
[----:B------:R-:W-:Y:S01]  /*26d0*/  LOP3.LUT R10, R8, 0x80000000, RZ, 0x3c, !PT ;  /* 0x80000000080a7812 */ /* 0x000fe200078e3cff */
[----:B------:R-:W-:-:S06]  /*26e0*/  IMAD.MOV.U32 R11, RZ, RZ, 0x43300000 ;  /* 0x43300000ff0b7424 */ /* 0x000fcc00078e00ff */
[----:B------:R-:W-:Y:S02]  /*26f0*/  DADD R12, R16, R14 ;  /* 0x00000000100c7229 */ /* 0x000fe4000000000e */
[----:B------:R-:W-:Y:S01]  /*2700*/  DADD R10, R10, -UR6 ;  /* 0x800000060a0a7e29 */ /* 0x000fe20008000000 */
[----:B------:R-:W-:Y:S01]  /*2710*/  UMOV UR6, 0xfefa39ef ;  /* 0xfefa39ef00067882 */ /* 0x000fe20000000000 */
[----:B------:R-:W-:-:S04]  /*2720*/  UMOV UR7, 0x3fe62e42 ;  /* 0x3fe62e4200077882 */ /* 0x000fc80000000000 */
[--C-:B------:R-:W-:Y:S02]  /*2730*/  DADD R18, R16, -R12.reuse ;  /* 0x0000000010127229 */ /* 0x100fe4000000080c */
[----:B------:R-:W-:-:S06]  /*2740*/  DFMA R8, R10, UR6, R12 ;  /* 0x000000060a087c2b */ /* 0x000fcc000800000c */
[----:B------:R-:W-:Y:S02]  /*2750*/  DADD R18, R14, R18 ;  /* 0x000000000e127229 */ /* 0x000fe40000000012 */
[----:B------:R-:W-:-:S08]  /*2760*/  DFMA R16, R10, -UR6, R8 ;  /* 0x800000060a107c2b */ /* 0x000fd00008000008 */
        /* <DEDUP_REMOVED lines=22> */
[----:B------:R-:W-:Y:S01]  /*28d0*/  MOV R8, 0xfca213ea ;  /* 0xfca213ea00087802 */ /* 0x000fe20000000f00 */
[----:B------:R-:W-:Y:S01]  /*28e0*/  IMAD.MOV.U32 R9, RZ, RZ, 0x3e928af3 ;  /* 0x3e928af3ff097424 */ /* 0x000fe200078e00ff */
[----:B------:R-:W-:-:S05]  /*28f0*/  UMOV UR7, 0x3e5ade15 ;  /* 0x3e5ade1500077882 */ /* 0x000fca0000000000 */
        /* <DEDUP_REMOVED lines=36> */
[----:B------:R-:W-:-:S04]  /*2b40*/  @!P1 SHF.R.S32.HI R11, RZ, 0x1, R11 ;  /* 0x00000001ff0b9819 */ /* 0x000fc8000001140b */
[----:B------:R-:W-:Y:S01]  /*2b50*/  @!P1 LEA R9, R11, R9, 0x14 ;  /* 0x000000090b099211 */ /* 0x000fe200078ea0ff */
[----:B------:R-:W-:-:S05]  /*2b60*/  @!P1 IMAD.IADD R10, R10, 0x1, -R11 ;  /* 0x000000010a0a9824 */ /* 0x000fca00078e0a0b */
[----:B------:R-:W-:Y:S01]  /*2b70*/  @!P1 LEA R11, R10, 0x3ff00000, 0x14 ;  /* 0x3ff000000a0b9811 */ /* 0x000fe200078ea0ff */
[----:B------:R-:W-:-:S06]  /*2b80*/  @!P1 IMAD.MOV.U32 R10, RZ, RZ, RZ ;  /* 0x000000ffff0a9224 */ /* 0x000fcc00078e00ff */
[----:B------:R-:W-:-:S11]  /*2b90*/  @!P1 DMUL R16, R8, R10 ;  /* 0x0000000a08109228 */ /* 0x000fd60000000000 */
.L_x_78:
[----:B------:R-:W-:Y:S01]  /*2ba0*/  DFMA R12, R12, R16, R16 ;  /* 0x000000100c0c722b */ /* 0x000fe20000000010 */
[----:B------:R-:W-:Y:S01]  /*2bb0*/  IMAD.MOV.U32 R8, RZ, RZ, R0 ;  /* 0x000000ffff087224 */ /* 0x000fe200078e0000 */
[----:B------:R-:W-:Y:S01]  /*2bc0*/  DSETP.NEU.AND P0, PT, |R16|, +INF , PT ;  /* 0x7ff000001000742a */ /* 0x000fe20003f0d200 */
[----:B------:R-:W-:-:S07]  /*2bd0*/  IMAD.MOV.U32 R9, RZ, RZ, 0x0 ;  /* 0x00000000ff097424 */ /* 0x000fce00078e00ff */
[----:B------:R-:W-:Y:S02]  /*2be0*/  FSEL R10, R16, R12, !P0 ;  /* 0x0000000c100a7208 */ /* 0x000fe40004000000 */
[----:B------:R-:W-:Y:S01]  /*2bf0*/  FSEL R11, R17, R13, !P0 ;  /* 0x0000000d110b7208 */ /* 0x000fe20004000000 */
[----:B------:R-:W-:Y:S06]  /*2c00*/  RET.REL.NODEC R8 `(_Z13initial_coffefiPfS_S_S_i) ;  /* 0xffffffd008fc7950 */ /* 0x000fec0003c3ffff */
.L_x_79:
        /* <DEDUP_REMOVED lines=15> */
.L_x_265:


//--------------------- .text._Z6get_d0fffiiiiPf  --------------------------
	.section	.text._Z6get_d0fffiiiiPf,"ax",@progbits
	.align	128
        .global         _Z6get_d0fffiiiiPf
        .type           _Z6get_d0fffiiiiPf,@function
        .size           _Z6get_d0fffiiiiPf,(.L_x_266 - _Z6get_d0fffiiiiPf)
        .other          _Z6get_d0fffiiiiPf,@"STO_CUDA_ENTRY STV_DEFAULT"
_Z6get_d0fffiiiiPf:
.text._Z6get_d0fffiiiiPf:
[----:B------:R-:W-:Y:S08]  /*0000*/  LDC R1, c[0x0][0x37c] ;  /* 0x0000df00ff017b82 */ /* 0x000ff00000000800 */
[----:B------:R-:W0:Y:S01]  /*0010*/  LDC.64 R14, c[0x0][0x388] ;  /* 0x0000e200ff0e7b82 */ /* 0x000e220000000a00 */
[----:B------:R-:W0:Y:S07]  /*0020*/  LDCU.64 UR4, c[0x0][0x390] ;  /* 0x00007200ff0477ac */ /* 0x000e2e0008000a00 */
[----:B------:R-:W1:Y:S01]  /*0030*/  LDC.64 R8, c[0x0][0x3a0] ;  /* 0x0000e800ff087b82 */ /* 0x000e620000000a00 */
[----:B0-----:R-:W-:-:S04]  /*0040*/  IMAD R15, R15, UR4, RZ ;  /* 0x000000040f0f7c24 */ /* 0x001fc8000f8e02ff */
[----:B------:R-:W-:Y:S01]  /*0050*/  IMAD R15, R15, UR5, RZ ;  /* 0x000000050f0f7c24 */ /* 0x000fe2000f8e02ff */
[----:B------:R-:W0:Y:S04]  /*0060*/  LDCU.64 UR4, c[0x0][0x358] ;  /* 0x00006b00ff0477ac */ /* 0x000e280008000a00 */
[----:B------:R-:W-:-:S04]  /*0070*/  LEA.HI R15, R15, R15, RZ, 0x1 ;  /* 0x0000000f0f0f7211 */ /* 0x000fc800078f08ff */
[----:B------:R-:W-:-:S05]  /*0080*/  SHF.R.S32.HI R15, RZ, 0x1, R15 ;  /* 0x00000001ff0f7819 */ /* 0x000fca000001140f */
[----:B-1----:R-:W-:-:S05]  /*0090*/  IMAD.WIDE R8, R15, 0x4, R8 ;  /* 0x000000040f087825 */ /* 0x002fca00078e0208 */
[----:B0-----:R0:W2:Y:S01]  /*00a0*/  LDG.E R0, desc[UR4][R8.64] ;  /* 0x0000000408007981 */ /* 0x0010a2000c1e1900 */
[----:B------:R-:W1:Y:S01]  /*00b0*/  MUFU.RCP64H R5, 1.762939453125 ;  /* 0x3ffc350000057908 */ /* 0x000e620000001800 */
[----:B------:R-:W-:Y:S01]  /*00c0*/  IMAD.MOV.U32 R2, RZ, RZ, 0x0 ;  /* 0x00000000ff027424 */ /* 0x000fe200078e00ff */
[----:B------:R-:W-:Y:S01]  /*00d0*/  UMOV UR6, 0x3ae80f1e ;  /* 0x3ae80f1e00067882 */ /* 0x000fe20000000000 */
[----:B------:R-:W-:Y:S01]  /*00e0*/  IMAD.MOV.U32 R3, RZ, RZ, 0x3ffc3500 ;  /* 0x3ffc3500ff037424 */ /* 0x000fe200078e00ff */
[----:B------:R-:W-:Y:S01]  /*00f0*/  UMOV UR7, 0x3eb1380b ;  /* 0x3eb1380b00077882 */ /* 0x000fe20000000000 */
[----:B------:R-:W-:Y:S01]  /*0100*/  IMAD.MOV.U32 R4, RZ, RZ, RZ ;  /* 0x000000ffff047224 */ /* 0x000fe200078e00ff */
[----:B------:R-:W-:Y:S01]  /*0110*/  UMOV UR8, 0x0 ;  /* 0x0000000000087882 */ /* 0x000fe20000000000 */
[----:B------:R-:W-:Y:S01]  /*0120*/  IMAD.MOV.U32 R10, RZ, RZ, -0x748574fc ;  /* 0x8b7a8b04ff0a7424 */ /* 0x000fe200078e00ff */
[----:B------:R-:W3:Y:S01]  /*0130*/  MUFU.RCP64H R13, 3 ;  /* 0x40080000000d7908 */ /* 0x000ee20000001800 */
[----:B------:R-:W-:Y:S01]  /*0140*/  IMAD.MOV.U32 R11, RZ, RZ, 0x3ed0ee25 ;  /* 0x3ed0ee25ff0b7424 */ /* 0x000fe200078e00ff */
[----:B------:R-:W-:Y:S01]  /*0150*/  UMOV UR9, 0x40310000 ;  /* 0x4031000000097882 */ /* 0x000fe20000000000 */
[----:B------:R-:W-:Y:S01]  /*0160*/  IMAD.MOV.U32 R12, RZ, RZ, 0x1 ;  /* 0x00000001ff0c7424 */ /* 0x000fe200078e00ff */
[----:B-1----:R-:W-:-:S08]  /*0170*/  DFMA R2, R4, -R2, 1 ;  /* 0x3ff000000402742b */ /* 0x002fd00000000802 */
[----:B------:R-:W-:-:S08]  /*0180*/  DFMA R2, R2, R2, R2 ;  /* 0x000000020202722b */ /* 0x000fd00000000002 */
[----:B------:R-:W-:-:S08]  /*0190*/  DFMA R4, R4, R2, R4 ;  /* 0x000000020404722b */ /* 0x000fd00000000004 */
[----:B------:R-:W-:-:S08]  /*01a0*/  DMUL R2, R4, -0.237060546875 ;  /* 0xbfce580004027828 */ /* 0x000fd00000000000 */
[----:B------:R-:W-:-:S08]  /*01b0*/  DFMA R2, R4, -0.237060546875, R2 ;  /* 0xbfce58000402782b */ /* 0x000fd00000000002 */
[C---:B------:R-:W-:Y:S02]  /*01c0*/  DMUL R6, R2.reuse, R2 ;  /* 0x0000000202067228 */ /* 0x040fe40000000000 */
[----:B------:R-:W-:-:S06]  /*01d0*/  DADD R18, -R2, -0.237060546875 ;  /* 0xbfce580002127429 */ /* 0x000fcc0000000100 */
[----:B0-----:R-:W-:Y:S01]  /*01e0*/  DFMA R8, R6, UR6, R10 ;  /* 0x0000000606087c2b */ /* 0x001fe2000800000a */
[----:B------:R-:W-:Y:S01]  /*01f0*/  UMOV UR6, 0x9f02676f ;  /* 0x9f02676f00067882 */ /* 0x000fe20000000000 */
[----:B------:R-:W-:Y:S01]  /*0200*/  UMOV UR7, 0x3ef3b266 ;  /* 0x3ef3b26600077882 */ /* 0x000fe20000000000 */
[----:B------:R-:W-:Y:S01]  /*0210*/  IMAD.MOV.U32 R10, RZ, RZ, 0x0 ;  /* 0x00000000ff0a7424 */ /* 0x000fe200078e00ff */
[----:B------:R-:W-:Y:S01]  /*0220*/  DADD R18, R18, R18 ;  /* 0x0000000012127229 */ /* 0x000fe20000000012 */
[----:B------:R-:W-:-:S03]  /*0230*/  IMAD.MOV.U32 R11, RZ, RZ, 0x40080000 ;  /* 0x40080000ff0b7424 */ /* 0x000fc600078e00ff */
[----:B------:R-:W-:Y:S01]  /*0240*/  DFMA R8, R6, R8, UR6 ;  /* 0x0000000606087e2b */ /* 0x000fe20008000008 */
[----:B------:R-:W-:Y:S01]  /*0250*/  UMOV UR6, 0xa9ab0956 ;  /* 0xa9ab095600067882 */ /* 0x000fe20000000000 */
[----:B------:R-:W-:Y:S01]  /*0260*/  UMOV UR7, 0x3f1745cb ;  /* 0x3f1745cb00077882 */ /* 0x000fe20000000000 */
[----:B---3--:R-:W-:Y:S02]  /*0270*/  DFMA R22, R12, -R10, 1 ;  /* 0x3ff000000c16742b */ /* 0x008fe4000000080a */
[----:B------:R-:W-:-:S03]  /*0280*/  DFMA R18, -R2, -0.237060546875, R18 ;  /* 0xbfce58000212782b */ /* 0x000fc60000000112 */
[----:B------:R-:W-:Y:S01]  /*0290*/  DFMA R16, R6, R8, UR6 ;  /* 0x0000000606107e2b */ /* 0x000fe20008000008 */
[----:B------:R-:W-:Y:S01]  /*02a0*/  UMOV UR6, 0x2d1b5154 ;  /* 0x2d1b515400067882 */ /* 0x000fe20000000000 */
[----:B------:R-:W0:Y:S01]  /*02b0*/  LDC.64 R8, c[0x0][0x380] ;  /* 0x0000e000ff087b82 */ /* 0x000e220000000a00 */
[----:B------:R-:W-:Y:S01]  /*02c0*/  UMOV UR7, 0x3f3c71c7 ;  /* 0x3f3c71c700077882 */ /* 0x000fe20000000000 */
[----:B------:R-:W-:Y:S02]  /*02d0*/  DFMA R22, R22, R22, R22 ;  /* 0x000000161616722b */ /* 0x000fe40000000016 */
[----:B------:R-:W-:Y:S02]  /*02e0*/  DMUL R18, R4, R18 ;  /* 0x0000001204127228 */ /* 0x000fe40000000000 */
[----:B------:R-:W-:Y:S01]  /*02f0*/  DFMA R16, R6, R16, UR6 ;  /* 0x0000000606107e2b */ /* 0x000fe20008000010 */
[----:B------:R-:W-:Y:S01]  /*0300*/  UMOV UR6, 0x923be72d ;  /* 0x923be72d00067882 */ /* 0x000fe20000000000 */
[----:B------:R-:W-:-:S02]  /*0310*/  UMOV UR7, 0x3f624924 ;  /* 0x3f62492400077882 */ /* 0x000fc40000000000 */
[----:B------:R-:W-:-:S04]  /*0320*/  DFMA R12, R12, R22, R12 ;  /* 0x000000160c0c722b */ /* 0x000fc8000000000c */
[----:B------:R-:W-:Y:S01]  /*0330*/  DFMA R20, R6, R16, UR6 ;  /* 0x0000000606147e2b */ /* 0x000fe20008000010 */
[----:B------:R-:W-:Y:S01]  /*0340*/  UMOV UR6, 0x9999a3c4 ;  /* 0x9999a3c400067882 */ /* 0x000fe20000000000 */
[----:B------:R-:W-:Y:S01]  /*0350*/  UMOV UR7, 0x3f899999 ;  /* 0x3f89999900077882 */ /* 0x000fe20000000000 */
[----:B------:R-:W-:Y:S01]  /*0360*/  MOV R16, 0xfefa39ef ;  /* 0xfefa39ef00107802 */ /* 0x000fe20000000f00 */
[----:B------:R-:W-:-:S04]  /*0370*/  IMAD.MOV.U32 R17, RZ, RZ, 0x3fe62e42 ;  /* 0x3fe62e42ff117424 */ /* 0x000fc800078e00ff */
[----:B------:R-:W-:Y:S01]  /*0380*/  DFMA R20, R6, R20, UR6 ;  /* 0x0000000606147e2b */ /* 0x000fe20008000014 */
[----:B------:R-:W-:Y:S01]  /*0390*/  UMOV UR6, 0x55555554 ;  /* 0x5555555400067882 */ /* 0x000fe20000000000 */
[----:B0-----:R-:W-:Y:S01]  /*03a0*/  FADD R15, R8, R9 ;  /* 0x00000009080f7221 */ /* 0x001fe20000000000 */
[----:B------:R-:W-:Y:S01]  /*03b0*/  UMOV UR7, 0x3fb55555 ;  /* 0x3fb5555500077882 */ /* 0x000fe20000000000 */
[----:B------:R-:W-:Y:S02]  /*03c0*/  DFMA R8, R16, UR8, R2 ;  /* 0x0000000810087c2b */ /* 0x000fe40008000002 */
[----:B------:R-:W-:Y:S01]  /*03d0*/  FADD R22, R15, R14 ;  /* 0x0000000e0f167221 */ /* 0x000fe20000000000 */
[----:B------:R-:W-:Y:S02]  /*03e0*/  DFMA R14, R12, -R10, 1 ;  /* 0x3ff000000c0e742b */ /* 0x000fe4000000080a */
[----:B------:R-:W-:Y:S01]  /*03f0*/  DFMA R20, R6, R20, UR6 ;  /* 0x0000000606147e2b */ /* 0x000fe20008000014 */
[----:B------:R-:W0:Y:S01]  /*0400*/  F2F.F64.F32 R10, R22 ;  /* 0x00000016000a7310 */ /* 0x000e220000201800 */
[----:B------:R-:W1:Y:S01]  /*0410*/  LDCU UR6, c[0x0][0x398] ;  /* 0x00007300ff0677ac */ /* 0x000e620008000800 */
[----:B------:R-:W-:Y:S01]  /*0420*/  DFMA R4, -R16, 17, R8 ;  /* 0x403100001004782b */ /* 0x000fe20000000108 */
[----:B------:R-:W-:-:S02]  /*0430*/  IMAD.MOV.U32 R16, RZ, RZ, 0x3b39803f ;  /* 0x3b39803fff107424 */ /* 0x000fc400078e00ff */
[----:B------:R-:W-:Y:S01]  /*0440*/  DFMA R12, R12, R14, R12 ;  /* 0x0000000e0c0c722b */ /* 0x000fe2000000000c */
[----:B------:R-:W-:Y:S01]  /*0450*/  IMAD.MOV.U32 R17, RZ, RZ, 0x3c7abc9e ;  /* 0x3c7abc9eff117424 */ /* 0x000fe200078e00ff */
[----:B------:R-:W-:-:S03]  /*0460*/  DMUL R20, R6, R20 ;  /* 0x0000001406147228 */ /* 0x000fc60000000000 */
[----:B------:R-:W-:-:S05]  /*0470*/  DADD R4, -R2, R4 ;  /* 0x0000000002047229 */ /* 0x000fca0000000104 */
[----:B------:R-:W-:Y:S01]  /*0480*/  DFMA R18, R2, R20, R18 ;  /* 0x000000140212722b */ /* 0x000fe20000000012 */
[----:B0-----:R-:W-:Y:S01]  /*0490*/  FSETP.GEU.AND P1, PT, |R11|, 6.5827683646048100446e-37, PT ;  /* 0x036000000b00780b */ /* 0x001fe20003f2e200 */
[----:B------:R-:W-:-:S06]  /*04a0*/  DMUL R2, R10, R12 ;  /* 0x0000000c0a027228 */ /* 0x000fcc0000000000 */
[----:B------:R-:W-:Y:S02]  /*04b0*/  DADD R4, R18, -R4 ;  /* 0x0000000012047229 */ /* 0x000fe40000000804 */
[----:B------:R-:W-:-:S06]  /*04c0*/  DFMA R14, R2, -3, R10 ;  /* 0xc0080000020e782b */ /* 0x000fcc000000000a */
[----:B------:R-:W-:Y:S02]  /*04d0*/  DFMA R4, R16, UR8, R4 ;  /* 0x0000000810047c2b */ /* 0x000fe40008000004 */
[----:B------:R-:W-:Y:S01]  /*04e0*/  DFMA R2, R12, R14, R2 ;  /* 0x0000000e0c02722b */ /* 0x000fe20000000002 */
[----:B-1----:R-:W-:Y:S05]  /*04f0*/  I2F.F64 R12, UR6 ;  /* 0x00000006000c7d12 */ /* 0x002fea0008201c00 */
[----:B------:R-:W-:-:S04]  /*0500*/  DADD R4, R8, R4 ;  /* 0x0000000008047229 */ /* 0x000fc80000000004 */
[----:B------:R-:W-:-:S05]  /*0510*/  FFMA R8, RZ, 2.125, R3 ;  /* 0x40080000ff087823 */ /* 0x000fca0000000003 */
[----:B------:R-:W-:Y:S01]  /*0520*/  FSETP.GT.AND P0, PT, |R8|, 1.469367938527859385e-39, PT ;  /* 0x001000000800780b */ /* 0x000fe20003f04200 */
[----:B--2---:R-:W0:Y:S02]  /*0530*/  F2F.F64.F32 R6, R0 ;  /* 0x0000000000067310 */ /* 0x004e240000201800 */
[----:B0-----:R-:W-:-:S08]  /*0540*/  DMUL R6, R6, 10 ;  /* 0x4024000006067828 */ /* 0x001fd00000000000 */
[----:B------:R-:W-:Y:S02]  /*0550*/  DMUL R4, R4, R6 ;  /* 0x0000000604047228 */ /* 0x000fe40000000000 */
[----:B------:R-:W-:Y:S01]  /*0560*/  DADD R6, R12, R12 ;  /* 0x000000000c067229 */ /* 0x000fe2000000000c */
[----:B------:R-:W-:Y:S10]  /*0570*/  @P0 BRA P1, `(.L_x_80) ;  /* 0x0000000000200947 */ /* 0x000ff40000800000 */
[----:B------:R-:W-:Y:S01]  /*0580*/  IMAD.MOV.U32 R8, RZ, RZ, R10 ;  /* 0x000000ffff087224 */ /* 0x000fe200078e000a */
[----:B------:R-:W-:Y:S01]  /*0590*/  MOV R13, 0x40080000 ;  /* 0x40080000000d7802 */ /* 0x000fe20000000f00 */
[----:B------:R-:W-:Y:S01]  /*05a0*/  IMAD.MOV.U32 R9, RZ, RZ, R11 ;  /* 0x000000ffff097224 */ /* 0x000fe200078e000b */
[----:B------:R-:W-:Y:S01]  /*05b0*/  MOV R0, 0x5e0 ;  /* 0x000005e000007802 */ /* 0x000fe20000000f00 */
[----:B------:R-:W-:-:S07]  /*05c0*/  IMAD.MOV.U32 R12, RZ, RZ, RZ ;  /* 0x000000ffff0c7224 */ /* 0x000fce00078e00ff */
[----:B------:R-:W-:Y:S05]  /*05d0*/  CALL.REL.NOINC `($__internal_5_$__cuda_sm20_div_rn_f64_full) ;  /* 0x0000000000747944 */ /* 0x000fea0003c00000 */
[----:B------:R-:W-:Y:S02]  /*05e0*/  IMAD.MOV.U32 R2, RZ, RZ, R16 ;  /* 0x000000ffff027224 */ /* 0x000fe400078e0010 */
[----:B------:R-:W-:-:S07]  /*05f0*/  IMAD.MOV.U32 R3, RZ, RZ, R17 ;  /* 0x000000ffff037224 */ /* 0x000fce00078e0011 */
.L_x_80:
[----:B------:R-:W-:Y:S01]  /*0600*/  DMUL R6, R6, R2 ;  /* 0x0000000206067228 */ /* 0x000fe20000000000 */
[----:B------:R-:W-:Y:S01]  /*0610*/  FSETP.GEU.AND P1, PT, |R5|, 6.5827683646048100446e-37, PT ;  /* 0x036000000500780b */ /* 0x000fe20003f2e200 */
[----:B------:R-:W-:-:S04]  /*0620*/  IMAD.MOV.U32 R2, RZ, RZ, 0x1 ;  /* 0x00000001ff027424 */ /* 0x000fc800078e00ff */
[----:B------:R-:W0:Y:S02]  /*0630*/  MUFU.RCP64H R3, R7 ;  /* 0x0000000700037308 */ /* 0x000e240000001800 */
[----:B0-----:R-:W-:-:S08]  /*0640*/  DFMA R8, -R6, R2, 1 ;  /* 0x3ff000000608742b */ /* 0x001fd00000000102 */
[----:B------:R-:W-:-:S08]  /*0650*/  DFMA R8, R8, R8, R8 ;  /* 0x000000080808722b */ /* 0x000fd00000000008 */
[----:B------:R-:W-:-:S08]  /*0660*/  DFMA R8, R2, R8, R2 ;  /* 0x000000080208722b */ /* 0x000fd00000000002 */
[----:B------:R-:W-:-:S08]  /*0670*/  DFMA R2, -R6, R8, 1 ;  /* 0x3ff000000602742b */ /* 0x000fd00000000108 */
[----:B------:R-:W-:-:S08]  /*0680*/  DFMA R2, R8, R2, R8 ;  /* 0x000000020802722b */ /* 0x000fd00000000008 */
[----:B------:R-:W-:-:S08]  /*0690*/  DMUL R8, R4, R2 ;  /* 0x0000000204087228 */ /* 0x000fd00000000000 */
[----:B------:R-:W-:-:S08]  /*06a0*/  DFMA R10, -R6, R8, R4 ;  /* 0x00000008060a722b */ /* 0x000fd00000000104 */
[----:B------:R-:W-:-:S10]  /*06b0*/  DFMA R2, R2, R10, R8 ;  /* 0x0000000a0202722b */ /* 0x000fd40000000008 */
[----:B------:R-:W-:-:S05]  /*06c0*/  FFMA R0, RZ, R7, R3 ;  /* 0x00000007ff007223 */ /* 0x000fca0000000003 */
[----:B------:R-:W-:-:S13]  /*06d0*/  FSETP.GT.AND P0, PT, |R0|, 1.469367938527859385e-39, PT ;  /* 0x001000000000780b */ /* 0x000fda0003f04200 */
[----:B------:R-:W-:Y:S05]  /*06e0*/  @P0 BRA P1, `(.L_x_81) ;  /* 0x0000000000200947 */ /* 0x000fea0000800000 */
[----:B------:R-:W-:Y:S01]  /*06f0*/  IMAD.MOV.U32 R8, RZ, RZ, R4 ;  /* 0x000000ffff087224 */ /* 0x000fe200078e0004 */
[----:B------:R-:W-:Y:S01]  /*0700*/  MOV R13, R7 ;  /* 0x00000007000d7202 */ /* 0x000fe20000000f00 */
[----:B------:R-:W-:Y:S01]  /*0710*/  IMAD.MOV.U32 R9, RZ, RZ, R5 ;  /* 0x000000ffff097224 */ /* 0x000fe200078e0005 */
[----:B------:R-:W-:Y:S01]  /*0720*/  MOV R0, 0x750 ;  /* 0x0000075000007802 */ /* 0x000fe20000000f00 */
[----:B------:R-:W-:-:S07]  /*0730*/  IMAD.MOV.U32 R12, RZ, RZ, R6 ;  /* 0x000000ffff0c7224 */ /* 0x000fce00078e0006 */
[----:B------:R-:W-:Y:S05]  /*0740*/  CALL.REL.NOINC `($__internal_5_$__cuda_sm20_div_rn_f64_full) ;  /* 0x0000000000187944 */ /* 0x000fea0003c00000 */
[----:B------:R-:W-:Y:S02]  /*0750*/  IMAD.MOV.U32 R2, RZ, RZ, R16 ;  /* 0x000000ffff027224 */ /* 0x000fe400078e0010 */
[----:B------:R-:W-:-:S07]  /*0760*/  IMAD.MOV.U32 R3, RZ, RZ, R17 ;  /* 0x000000ffff037224 */ /* 0x000fce00078e0011 */
.L_x_81:
[----:B------:R-:W0:Y:S01]  /*0770*/  LDC.64 R4, c[0x4][RZ] ;  /* 0x01000000ff047b82 */ /* 0x000e220000000a00 */
[----:B------:R-:W0:Y:S02]  /*0780*/  F2F.F32.F64 R3, R2 ;  /* 0x0000000200037310 */ /* 0x000e240000301000 */
[----:B0-----:R-:W-:Y:S01]  /*0790*/  STG.E desc[UR4][R4.64], R3 ;  /* 0x0000000304007986 */ /* 0x001fe2000c101904 */
[----:B------:R-:W-:Y:S05]  /*07a0*/  EXIT ;  /* 0x000000000000794d */ /* 0x000fea0003800000 */
        .weak           $__internal_5_$__cuda_sm20_div_rn_f64_full
        .type           $__internal_5_$__cuda_sm20_div_rn_f64_full,@function
        .size           $__internal_5_$__cuda_sm20_div_rn_f64_full,(.L_x_266 - $__internal_5_$__cuda_sm20_div_rn_f64_full)
$__internal_5_$__cuda_sm20_div_rn_f64_full:
[C---:B------:R-:W-:Y:S01]  /*07b0*/  FSETP.GEU.AND P0, PT, |R13|.reuse, 1.469367938527859385e-39, PT ;  /* 0x001000000d00780b */ /* 0x040fe20003f0e200 */
[----:B------:R-:W-:Y:S01]  /*07c0*/  IMAD.MOV.U32 R14, RZ, RZ, 0x1 ;  /* 0x00000001ff0e7424 */ /* 0x000fe200078e00ff */
[C---:B------:R-:W-:Y:S01]  /*07d0*/  LOP3.LUT R10, R13.reuse, 0x800fffff, RZ, 0xc0, !PT ;  /* 0x800fffff0d0a7812 */ /* 0x040fe200078ec0ff */
[----:B------:R-:W-:Y:S01]  /*07e0*/  IMAD.MOV.U32 R17, RZ, RZ, 0x1ca00000 ;  /* 0x1ca00000ff117424 */ /* 0x000fe200078e00ff */
[----:B------:R-:W-:Y:S02]  /*07f0*/  LOP3.LUT R21, R13, 0x7ff00000, RZ, 0xc0, !PT ;  /* 0x7ff000000d157812 */ /* 0x000fe400078ec0ff */
[----:B------:R-:W-:Y:S01]  /*0800*/  LOP3.LUT R11, R10, 0x3ff00000, RZ, 0xfc, !PT ;  /* 0x3ff000000a0b7812 */ /* 0x000fe200078efcff */
[----:B------:R-:W-:Y:S01]  /*0810*/  IMAD.MOV.U32 R10, RZ, RZ, R12 ;  /* 0x000000ffff0a7224 */ /* 0x000fe200078e000c */
[----:B------:R-:W-:-:S04]  /*0820*/  LOP3.LUT R16, R9, 0x7ff00000, RZ, 0xc0, !PT ;  /* 0x7ff0000009107812 */ /* 0x000fc800078ec0ff */
[----:B------:R-:W-:Y:S01]  /*0830*/  ISETP.GE.U32.AND P1, PT, R16, R21, PT ;  /* 0x000000151000720c */ /* 0x000fe20003f26070 */
[----:B------:R-:W-:Y:S01]  /*0840*/  @!P0 DMUL R10, R12, 8.98846567431157953865e+307 ;  /* 0x7fe000000c0a8828 */ /* 0x000fe20000000000 */
[----:B------:R-:W-:-:S05]  /*0850*/  IMAD.MOV.U32 R22, RZ, RZ, R16 ;  /* 0x000000ffff167224 */ /* 0x000fca00078e0010 */
[----:B------:R-:W0:Y:S02]  /*0860*/  MUFU.RCP64H R15, R11 ;  /* 0x0000000b000f7308 */ /* 0x000e240000001800 */
[----:B0-----:R-:W-:-:S08]  /*0870*/  DFMA R2, R14, -R10, 1 ;  /* 0x3ff000000e02742b */ /* 0x001fd0000000080a */
[----:B------:R-:W-:-:S08]  /*0880*/  DFMA R2, R2, R2, R2 ;  /* 0x000000020202722b */ /* 0x000fd00000000002 */
[----:B------:R-:W-:Y:S01]  /*0890*/  DFMA R14, R14, R2, R14 ;  /* 0x000000020e0e722b */ /* 0x000fe2000000000e */
[----:B------:R-:W-:Y:S02]  /*08a0*/  SEL R3, R17, 0x63400000, !P1 ;  /* 0x6340000011037807 */ /* 0x000fe40004800000 */
[----:B------:R-:W-:Y:S02]  /*08b0*/  FSETP.GEU.AND P1, PT, |R9|, 1.469367938527859385e-39, PT ;  /* 0x001000000900780b */ /* 0x000fe40003f2e200 */
[----:B------:R-:W-:-:S03]  /*08c0*/  LOP3.LUT R3, R3, 0x800fffff, R9, 0xf8, !PT ;  /* 0x800fffff03037812 */ /* 0x000fc600078ef809 */
[----:B------:R-:W-:Y:S01]  /*08d0*/  DFMA R18, R14, -R10, 1 ;  /* 0x3ff000000e12742b */ /* 0x000fe2000000080a */
[----:B------:R-:W-:-:S07]  /*08e0*/  MOV R2, R8 ;  /* 0x0000000800027202 */ /* 0x000fce0000000f00 */
[----:B------:R-:W-:Y:S01]  /*08f0*/  DFMA R14, R14, R18, R14 ;  /* 0x000000120e0e722b */ /* 0x000fe2000000000e */
[----:B------:R-:W-:Y:S10]  /*0900*/  @P1 BRA `(.L_x_82) ;  /* 0x0000000000201947 */ /* 0x000ff40003800000 */
[----:B------:R-:W-:Y:S01]  /*0910*/  LOP3.LUT R19, R13, 0x7ff00000, RZ, 0xc0, !PT ;  /* 0x7ff000000d137812 */ /* 0x000fe200078ec0ff */
[----:B------:R-:W-:-:S03]  /*0920*/  IMAD.MOV.U32 R18, RZ, RZ, RZ ;  /* 0x000000ffff127224 */ /* 0x000fc600078e00ff */
[----:B------:R-:W-:-:S04]  /*0930*/  ISETP.GE.U32.AND P1, PT, R16, R19, PT ;  /* 0x000000131000720c */ /* 0x000fc80003f26070 */
[----:B------:R-:W-:-:S04]  /*0940*/  SEL R19, R17, 0x63400000, !P1 ;  /* 0x6340000011137807 */ /* 0x000fc80004800000 */
[----:B------:R-:W-:-:S04]  /*0950*/  LOP3.LUT R19, R19, 0x80000000, R9, 0xf8, !PT ;  /* 0x8000000013137812 */ /* 0x000fc800078ef809 */
[----:B------:R-:W-:-:S06]  /*0960*/  LOP3.LUT R19, R19, 0x100000, RZ, 0xfc, !PT ;  /* 0x0010000013137812 */ /* 0x000fcc00078efcff */
[----:B------:R-:W-:-:S10]  /*0970*/  DFMA R2, R2, 2, -R18 ;  /* 0x400000000202782b */ /* 0x000fd40000000812 */
[----:B------:R-:W-:-:S07]  /*0980*/  LOP3.LUT R22, R3, 0x7ff00000, RZ, 0xc0, !PT ;  /* 0x7ff0000003167812 */ /* 0x000fce00078ec0ff */
.L_x_82:
[----:B------:R-:W-:Y:S01]  /*0990*/  IMAD.MOV.U32 R23, RZ, RZ, R21 ;  /* 0x000000ffff177224 */ /* 0x000fe200078e0015 */
[----:B------:R-:W-:Y:S01]  /*09a0*/  @!P0 LOP3.LUT R23, R11, 0x7ff00000, RZ, 0xc0, !PT ;  /* 0x7ff000000b178812 */ /* 0x000fe200078ec0ff */
[----:B------:R-:W-:Y:S01]  /*09b0*/  VIADD R24, R22, 0xffffffff ;  /* 0xffffffff16187836 */ /* 0x000fe20000000000 */
[----:B------:R-:W-:-:S03]  /*09c0*/  DMUL R18, R14, R2 ;  /* 0x000000020e127228 */ /* 0x000fc60000000000 */
[----:B------:R-:W-:Y:S01]  /*09d0*/  VIADD R25, R23, 0xffffffff ;  /* 0xffffffff17197836 */ /* 0x000fe20000000000 */
[----:B------:R-:W-:-:S04]  /*09e0*/  ISETP.GT.U32.AND P0, PT, R24, 0x7feffffe, PT ;  /* 0x7feffffe1800780c */ /* 0x000fc80003f04070 */
[----:B------:R-:W-:Y:S01]  /*09f0*/  ISETP.GT.U32.OR P0, PT, R25, 0x7feffffe, P0 ;  /* 0x7feffffe1900780c */ /* 0x000fe20000704470 */
[----:B------:R-:W-:-:S08]  /*0a00*/  DFMA R20, R18, -R10, R2 ;  /* 0x8000000a1214722b */ /* 0x000fd00000000002 */
[----:B------:R-:W-:-:S04]  /*0a10*/  DFMA R14, R14, R20, R18 ;  /* 0x000000140e0e722b */ /* 0x000fc80000000012 */
[----:B------:R-:W-:Y:S07]  /*0a20*/  @P0 BRA `(.L_x_83) ;  /* 0x00000000006c0947 */ /* 0x000fee0003800000 */
[----:B------:R-:W-:-:S04]  /*0a30*/  LOP3.LUT R9, R13, 0x7ff00000, RZ, 0xc0, !PT ;  /* 0x7ff000000d097812 */ /* 0x000fc800078ec0ff */
[CC--:B------:R-:W-:Y:S02]  /*0a40*/  VIADDMNMX R8, R16.reuse, -R9.reuse, 0xb9600000, !PT ;  /* 0xb960000010087446 */ /* 0x0c0fe40007800909 */
[----:B------:R-:W-:Y:S02]  /*0a50*/  ISETP.GE.U32.AND P0, PT, R16, R9, PT ;  /* 0x000000091000720c */ /* 0x000fe40003f06070 */
[----:B------:R-:W-:Y:S02]  /*0a60*/  VIMNMX R8, PT, PT, R8, 0x46a00000, PT ;  /* 0x46a0000008087848 */ /* 0x000fe40003fe0100 */
[----:B------:R-:W-:-:S05]  /*0a70*/  SEL R17, R17, 0x63400000, !P0 ;  /* 0x6340000011117807 */ /* 0x000fca0004000000 */
[----:B------:R-:W-:Y:S01]  /*0a80*/  IMAD.IADD R18, R8, 0x1, -R17 ;  /* 0x0000000108127824 */ /* 0x000fe200078e0a11 */
[----:B------:R-:W-:-:S03]  /*0a90*/  MOV R8, RZ ;  /* 0x000000ff00087202 */ /* 0x000fc60000000f00 */
        /* <DEDUP_REMOVED lines=12> */
[----:B------:R-:W-:-:S06]  /*0b60*/  IMAD.MOV.U32 R2, RZ, RZ, RZ ;  /* 0x000000ffff027224 */ /* 0x000fcc00078e00ff */
[----:B------:R-:W-:-:S03]  /*0b70*/  DFMA R2, R16, -R2, R14 ;  /* 0x800000021002722b */ /* 0x000fc6000000000e */
[----:B------:R-:W-:-:S03]  /*0b80*/  LOP3.LUT R13, R9, R13, RZ, 0x3c, !PT ;  /* 0x0000000d090d7212 */ /* 0x000fc600078e3cff */
[----:B------:R-:W-:-:S04]  /*0b90*/  IADD3 R2, PT, PT, -R18, -0x43300000, RZ ;  /* 0xbcd0000012027810 */ /* 0x000fc80007ffe1ff */
[----:B------:R-:W-:-:S04]  /*0ba0*/  FSETP.NEU.AND P0, PT, |R3|, R2, PT ;  /* 0x000000020300720b */ /* 0x000fc80003f0d200 */
[----:B------:R-:W-:Y:S02]  /*0bb0*/  FSEL R16, R8, R16, !P0 ;  /* 0x0000001008107208 */ /* 0x000fe40004000000 */
[----:B------:R-:W-:Y:S01]  /*0bc0*/  FSEL R17, R13, R17, !P0 ;  /* 0x000000110d117208 */ /* 0x000fe20004000000 */
[----:B------:R-:W-:Y:S06]  /*0bd0*/  BRA `(.L_x_84) ;  /* 0x0000000000547947 */ /* 0x000fec0003800000 */
.L_x_83:
        /* <DEDUP_REMOVED lines=11> */
[----:B------:R-:W-:Y:S01]  /*0c90*/  @P0 LOP3.LUT R2, R17, 0x7ff00000, RZ, 0xfc, !PT ;  /* 0x7ff0000011020812 */ /* 0x000fe200078efcff */
[----:B------:R-:W-:Y:S01]  /*0ca0*/  @!P0 IMAD.MOV.U32 R16, RZ, RZ, RZ ;  /* 0x000000ffff108224 */ /* 0x000fe200078e00ff */
[----:B------:R-:W-:-:S03]  /*0cb0*/  @P0 MOV R16, RZ ;  /* 0x000000ff00100202 */ /* 0x000fc60000000f00 */
[----:B------:R-:W-:Y:S01]  /*0cc0*/  @P0 IMAD.MOV.U32 R17, RZ, RZ, R2 ;  /* 0x000000ffff110224 */ /* 0x000fe200078e0002 */
[----:B------:R-:W-:Y:S06]  /*0cd0*/  BRA `(.L_x_84) ;  /* 0x0000000000147947 */ /* 0x000fec0003800000 */
.L_x_86:
[----:B------:R-:W-:Y:S01]  /*0ce0*/  LOP3.LUT R17, R13, 0x80000, RZ, 0xfc, !PT ;  /* 0x000800000d117812 */ /* 0x000fe200078efcff */
[----:B------:R-:W-:Y:S01]  /*0cf0*/  IMAD.MOV.U32 R16, RZ, RZ, R12 ;  /* 0x000000ffff107224 */ /* 0x000fe200078e000c */
[----:B------:R-:W-:Y:S06]  /*0d00*/  BRA `(.L_x_84) ;  /* 0x0000000000087947 */ /* 0x000fec0003800000 */
.L_x_85:
[----:B------:R-:W-:Y:S01]  /*0d10*/  LOP3.LUT R17, R9, 0x80000, RZ, 0xfc, !PT ;  /* 0x0008000009117812 */ /* 0x000fe200078efcff */
[----:B------:R-:W-:-:S07]  /*0d20*/  IMAD.MOV.U32 R16, RZ, RZ, R8 ;  /* 0x000000ffff107224 */ /* 0x000fce00078e0008 */
.L_x_84:
[----:B------:R-:W-:Y:S02]  /*0d30*/  IMAD.MOV.U32 R2, RZ, RZ, R0 ;  /* 0x000000ffff027224 */ /* 0x000fe400078e0000 */
[----:B------:R-:W-:-:S04]  /*0d40*/  IMAD.MOV.U32 R3, RZ, RZ, 0x0 ;  /* 0x00000000ff037424 */ /* 0x000fc800078e00ff */
[----:B------:R-:W-:Y:S05]  /*0d50*/  RET.REL.NODEC R2 `(_Z6get_d0fffiiiiPf) ;  /* 0xfffffff002a87950 */ /* 0x000fea0003c3ffff */
.L_x_87:
        /* <DEDUP_REMOVED lines=10> */
.L_x_266:


//--------------------- .text._Z13update_stressiiiiiiffffPfS_S_S_S_S_iS_S_S_S_S_S_S_S_S_S_S_S_S_S_S_S_S_S_S_S_iiiiiiibS_S_ --------------------------
	.section	.text._Z13update_stressiiiiiiffffPfS_S_S_S_S_iS_S_S_S_S_S_S_S_S_S_S_S_S_S_S_S_S_S_S_S_iiiiiiibS_S_,"ax",@progbits
	.align	128
        .global         _Z13update_stressiiiiiiffffPfS_S_S_S_S_iS_S_S_S_S_S_S_S_S_S_S_S_S_S_S_S_S_S_S_S_iiiiiiibS_S_
        .type           _Z13update_stressiiiiiiffffPfS_S_S_S_S_iS_S_S_S_S_S_S_S_S_S_S_S_S_S_S_S_S_S_S_S_iiiiiiibS_S_,@function
        .size           _Z13update_stressiiiiiiffffPfS_S_S_S_S_iS_S_S_S_S_S_S_S_S_S_S_S_S_S_S_S_S_S_S_S_iiiiiiibS_S_,(.L_x_270 - _Z13update_stressiiiiiiffffPfS_S_S_S_S_iS_S_S_S_S_S_S_S_S_S_S_S_S_S_S_S_S_S_S_S_iiiiiiibS_S_)
        .other          _Z13update_stressiiiiiiffffPfS_S_S_S_S_iS_S_S_S_S_S_S_S_S_S_S_S_S_S_S_S_S_S_S_S_iiiiiiibS_S_,@"STO_CUDA_ENTRY STV_DEFAULT"
_Z13update_stressiiiiiiffffPfS_S_S_S_S_iS_S_S_S_S_S_S_S_S_S_S_S_S_S_S_S_S_S_S_S_iiiiiiibS_S_:
.text._Z13update_stressiiiiiiffffPfS_S_S_S_S_iS_S_S_S_S_S_S_S_S_S_S_S_S_S_S_S_S_S_S_S_iiiiiiibS_S_:
[----:B------:R-:W0:Y:S08]  /*0000*/  LDC R1, c[0x0][0x37c] ;  /* 0x0000df00ff017b82 */ /* 0x000e300000000800 */
[----:B------:R-:W1:Y:S01]  /*0010*/  LDC.64 R10, c[0x0][0x398] ;  /* 0x0000e600ff0a7b82 */ /* 0x000e620000000a00 */
[----:B------:R-:W2:Y:S01]  /*0020*/  S2R R7, SR_TID.X ;  /* 0x0000000000077919 */ /* 0x000ea20000002100 */
[----:B0-----:R-:W-:Y:S01]  /*0030*/  VIADD R1, R1, 0xffffffb8 ;  /* 0xffffffb801017836 */ /* 0x001fe20000000000 */
[----:B------:R-:W0:Y:S05]  /*0040*/  S2R R9, SR_TID.Y ;  /* 0x0000000000097919 */ /* 0x000e2a0000002200 */
[----:B------:R-:W2:Y:S08]  /*0050*/  S2UR UR4, SR_CTAID.X ;  /* 0x00000000000479c3 */ /* 0x000eb00000002500 */
[----:B------:R-:W2:Y:S01]  /*0060*/  LDC R2, c[0x0][0x360] ;  /* 0x0000d800ff027b82 */ /* 0x000ea20000000800 */
[----:B-1----:R-:W1:Y:S07]  /*0070*/  MUFU.RCP R0, R11 ;  /* 0x0000000b00007308 */ /* 0x002e6e0000001000 */
[----:B------:R-:W0:Y:S01]  /*0080*/  S2UR UR5, SR_CTAID.Y ;  /* 0x00000000000579c3 */ /* 0x000e220000002600 */
[----:B------:R-:W3:Y:S07]  /*0090*/  FCHK P0, R10, R11 ;  /* 0x0000000b0a007302 */ /* 0x000eee0000000000 */
[----:B------:R-:W0:Y:S08]  /*00a0*/  LDC R8, c[0x0][0x364] ;  /* 0x0000d900ff087b82 */ /* 0x000e300000000800 */
[----:B------:R-:W4:Y:S01]  /*00b0*/  LDC R6, c[0x0][0x398] ;  /* 0x0000e600ff067b82 */ /* 0x000f220000000800 */
[----:B-1----:R-:W-:-:S04]  /*00c0*/  FFMA R3, R0, -R11, 1 ;  /* 0x3f80000000037423 */ /* 0x002fc8000000080b */
[----:B------:R-:W-:Y:S01]  /*00d0*/  FFMA R3, R0, R3, R0 ;  /* 0x0000000300037223 */ /* 0x000fe20000000000 */
[----:B--2---:R-:W-:-:S03]  /*00e0*/  IMAD R0, R2, UR4, R7 ;  /* 0x0000000402007c24 */ /* 0x004fc6000f8e0207 */
[----:B------:R-:W-:-:S04]  /*00f0*/  FFMA R4, R3, R10, RZ ;  /* 0x0000000a03047223 */ /* 0x000fc800000000ff */
[----:B------:R-:W-:Y:S01]  /*0100*/  FFMA R5, R4, -R11, R10 ;  /* 0x8000000b04057223 */ /* 0x000fe2000000000a */
[----:B0-----:R-:W-:-:S03]  /*0110*/  IMAD R2, R8, UR5, R9 ;  /* 0x0000000508027c24 */ /* 0x001fc6000f8e0209 */
[----:B------:R-:W-:Y:S01]  /*0120*/  FFMA R3, R3, R5, R4 ;  /* 0x0000000503037223 */ /* 0x000fe20000000004 */
[----:B---3--:R-:W-:Y:S06]  /*0130*/  @!P0 BRA `(.L_x_88) ;  /* 0x0000000000108947 */ /* 0x008fec0003800000 */
[----:B------:R-:W0:Y:S01]  /*0140*/  LDC R5, c[0x0][0x39c] ;  /* 0x0000e700ff057b82 */ /* 0x000e220000000800 */
[----:B------:R-:W-:-:S07]  /*0150*/  MOV R8, 0x170 ;  /* 0x0000017000087802 */ /* 0x000fce0000000f00 */
[----:B0---4-:R-:W-:Y:S05]  /*0160*/  CALL.REL.NOINC `($__internal_8_$__cuda_sm3x_div_rn_noftz_f32_slowpath) ;  /* 0x0000006000fc7944 */ /* 0x011fea0003c00000 */
[----:B------:R-:W-:-:S07]  /*0170*/  IMAD.MOV.U32 R3, RZ, RZ, R5 ;  /* 0x000000ffff037224 */ /* 0x000fce00078e0005 */
.L_x_88:
[----:B------:R-:W0:Y:S01]  /*0180*/  LDC R7, c[0x0][0x3a0] ;  /* 0x0000e800ff077b82 */ /* 0x000e220000000800 */
[----:B------:R-:W1:Y:S02]  /*0190*/  LDCU UR4, c[0x0][0x398] ;  /* 0x00007300ff0477ac */ /* 0x000e640008000800 */
[----:B-1----:R-:W-:Y:S01]  /*01a0*/  IMAD.U32 R10, RZ, RZ, UR4 ;  /* 0x00000004ff0a7e24 */ /* 0x002fe2000f8e00ff */
[----:B0-----:R-:W0:Y:S08]  /*01b0*/  MUFU.RCP R4, R7 ;  /* 0x0000000700047308 */ /* 0x001e300000001000 */
[----:B------:R-:W1:Y:S01]  /*01c0*/  FCHK P0, R10, R7 ;  /* 0x000000070a007302 */ /* 0x000e620000000000 */
[----:B0-----:R-:W-:-:S04]  /*01d0*/  FFMA R5, R4, -R7, 1 ;  /* 0x3f80000004057423 */ /* 0x001fc80000000807 */
[----:B------:R-:W-:-:S04]  /*01e0*/  FFMA R4, R4, R5, R4 ;  /* 0x0000000504047223 */ /* 0x000fc80000000004 */
[----:B------:R-:W-:-:S04]  /*01f0*/  FFMA R5, R4, UR4, RZ ;  /* 0x0000000404057c23 */ /* 0x000fc800080000ff */
[----:B------:R-:W-:-:S04]  /*0200*/  FFMA R8, R5, -R7, UR4 ;  /* 0x0000000405087e23 */ /* 0x000fc80008000807 */
[----:B------:R-:W-:Y:S01]  /*0210*/  FFMA R4, R4, R8, R5 ;  /* 0x0000000804047223 */ /* 0x000fe20000000005 */
[----:B-1----:R-:W-:Y:S06]  /*0220*/  @!P0 BRA `(.L_x_89) ;  /* 0x0000000000108947 */ /* 0x002fec0003800000 */
[----:B------:R-:W0:Y:S01]  /*0230*/  LDC R5, c[0x0][0x3a0] ;  /* 0x0000e800ff057b82 */ /* 0x000e220000000800 */
[----:B------:R-:W-:-:S07]  /*0240*/  MOV R8, 0x260 ;  /* 0x0000026000087802 */ /* 0x000fce0000000f00 */
[----:B0---4-:R-:W-:Y:S05]  /*0250*/  CALL.REL.NOINC `($__internal_8_$__cuda_sm3x_div_rn_noftz_f32_slowpath) ;  /* 0x0000006000c07944 */ /* 0x011fea0003c00000 */
[----:B------:R-:W-:-:S07]  /*0260*/  IMAD.MOV.U32 R4, RZ, RZ, R5 ;  /* 0x000000ffff047224 */ /* 0x000fce00078e0005 */
.L_x_89:
[----:B------:R-:W0:Y:S01]  /*0270*/  LDC R9, c[0x0][0x3a4] ;  /* 0x0000e900ff097b82 */ /* 0x000e220000000800 */
[----:B------:R-:W1:Y:S02]  /*0280*/  LDCU UR4, c[0x0][0x398] ;  /* 0x00007300ff0477ac */ /* 0x000e640008000800 */
[----:B-1----:R-:W-:Y:S01]  /*0290*/  MOV R10, UR4 ;  /* 0x00000004000a7c02 */ /* 0x002fe20008000f00 */
        /* <DEDUP_REMOVED lines=11> */
.L_x_90:
[----:B----4-:R-:W0:Y:S02]  /*0350*/  LDC R6, c[0x0][0x390] ;  /* 0x0000e400ff067b82 */ /* 0x010e240000000800 */
[----:B0-----:R-:W-:-:S13]  /*0360*/  ISETP.GE.AND P0, PT, R6, 0x1, PT ;  /* 0x000000010600780c */ /* 0x001fda0003f06270 */
[----:B------:R-:W-:Y:S05]  /*0370*/  @!P0 EXIT ;  /* 0x000000000000894d */ /* 0x000fea0003800000 */
[----:B------:R-:W0:Y:S01]  /*0380*/  LDC R7, c[0x0][0x490] ;  /* 0x00012400ff077b82 */ /* 0x000e220000000800 */
[----:B------:R-:W1:Y:S01]  /*0390*/  LDCU UR9, c[0x0][0x38c] ;  /* 0x00007180ff0977ac */ /* 0x000e620008000800 */
[----:B------:R-:W0:Y:S06]  /*03a0*/  LDCU UR8, c[0x0][0x3d8] ;  /* 0x00007b00ff0877ac */ /* 0x000e2c0008000800 */
[----:B------:R-:W2:Y:S01]  /*03b0*/  LDC.64 R20, c[0x0][0x468] ;  /* 0x00011a00ff147b82 */ /* 0x000ea20000000a00 */
[----:B------:R-:W3:Y:S01]  /*03c0*/  LDCU UR12, c[0x0][0x394] ;  /* 0x00007280ff0c77ac */ /* 0x000ee20008000800 */
[----:B------:R-:W4:Y:S06]  /*03d0*/  LDCU UR7, c[0x0][0x480] ;  /* 0x00009000ff0777ac */ /* 0x000f2c0008000800 */
[----:B------:R-:W5:Y:S01]  /*03e0*/  LDC.64 R22, c[0x0][0x460] ;  /* 0x00011800ff167b82 */ /* 0x000f620000000a00 */
[----:B------:R-:W4:Y:S01]  /*03f0*/  LDCU UR4, c[0x0][0x488] ;  /* 0x00009100ff0477ac */ /* 0x000f220008000800 */
[----:B-1----:R-:W-:Y:S01]  /*0400*/  UIADD3 UR5, UPT, UPT, UR9, -0x4, URZ ;  /* 0xfffffffc09057890 */ /* 0x002fe2000fffe0ff */
[----:B------:R-:W1:Y:S01]  /*0410*/  LDCU.64 UR10, c[0x0][0x358] ;  /* 0x00006b00ff0a77ac */ /* 0x000e620008000a00 */
[----:B0-----:R-:W-:Y:S01]  /*0420*/  IADD3 R6, PT, PT, R0, -UR8, -R7 ;  /* 0x8000000800067c10 */ /* 0x001fe2000fffe807 */
[----:B---3--:R-:W-:-:S03]  /*0430*/  USHF.L.U32 UR14, UR12, 0x1, URZ ;  /* 0x000000010c0e7899 */ /* 0x008fc600080006ff */
[----:B------:R-:W-:Y:S01]  /*0440*/  ISETP.GE.AND P0, PT, R2, UR5, PT ;  /* 0x0000000502007c0c */ /* 0x000fe2000bf06270 */
[----:B------:R-:W-:Y:S01]  /*0450*/  IMAD R7, R6, R6, R6 ;  /* 0x0000000606077224 */ /* 0x000fe200078e0206 */
[----:B------:R-:W-:Y:S02]  /*0460*/  UIMAD UR13, UR12, UR9, URZ ;  /* 0x000000090c0d72a4 */ /* 0x000fe4000f8e02ff */
[----:B------:R-:W-:Y:S01]  /*0470*/  UIADD3 UR5, UPT, UPT, -UR14, URZ, URZ ;  /* 0x000000ff0e057290 */ /* 0x000fe2000fffe1ff */
[----:B------:R-:W-:Y:S01]  /*0480*/  ISETP.GT.U32.AND P0, PT, R2, 0x3, !P0 ;  /* 0x000000030200780c */ /* 0x000fe20004704070 */
[----:B--2---:R-:W-:Y:S01]  /*0490*/  IMAD.WIDE.U32 R20, R0, 0x4, R20 ;  /* 0x0000000400147825 */ /* 0x004fe200078e0014 */
[----:B------:R-:W-:Y:S01]  /*04a0*/  IADD3 R6, PT, PT, R6, 0x1, R7 ;  /* 0x0000000106067810 */ /* 0x000fe20007ffe007 */
[----:B----4-:R-:W-:Y:S02]  /*04b0*/  UIADD3 UR7, UPT, UPT, UR8, UR7, URZ ;  /* 0x0000000708077290 */ /* 0x010fe4000fffe0ff */
[----:B------:R-:W-:Y:S01]  /*04c0*/  UIADD3 UR8, UPT, UPT, UR8, UR4, URZ ;  /* 0x0000000408087290 */ /* 0x000fe2000fffe0ff */
[----:B-----5:R-:W-:Y:S01]  /*04d0*/  IMAD.WIDE.U32 R22, R0, 0x4, R22 ;  /* 0x0000000400167825 */ /* 0x020fe200078e0016 */
[----:B------:R-:W-:Y:S01]  /*04e0*/  UIMAD UR9, UR9, UR5, URZ ;  /* 0x00000005090972a4 */ /* 0x000fe2000f8e02ff */
[----:B-1----:R-:W-:-:S11]  /*04f0*/  UMOV UR4, URZ ;  /* 0x000000ff00047c82 */ /* 0x002fd60008000000 */
.L_x_145:
[----:B------:R-:W0:Y:S01]  /*0500*/  LDCU UR5, c[0x0][0x38c] ;  /* 0x00007180ff0577ac */ /* 0x000e220008000800 */
[----:B-1----:R-:W1:Y:S01]  /*0510*/  LDC R24, c[0x0][0x390] ;  /* 0x0000e400ff187b82 */ /* 0x002e620000000800 */
[----:B---3-5:R-:W-:Y:S01]  /*0520*/  IMAD.U32 R9, RZ, RZ, UR13 ;  /* 0x0000000dff097e24 */ /* 0x028fe2000f8e00ff */
[----:B------:R-:W-:Y:S01]  /*0530*/  BSSY.RECONVERGENT B0, `(.L_x_91) ;  /* 0x0000594000007945 */ /* 0x000fe20003800200 */
[----:B--2---:R-:W2:Y:S01]  /*0540*/  LDCU UR6, c[0x0][0x394] ;  /* 0x00007280ff0677ac */ /* 0x004ea20008000800 */
[----:B0---4-:R-:W-:-:S04]  /*0550*/  IMAD.U32 R7, RZ, RZ, UR5 ;  /* 0x00000005ff077e24 */ /* 0x011fc8000f8e00ff */
[----:B------:R-:W-:Y:S02]  /*0560*/  IMAD R7, R7, UR4, R2 ;  /* 0x0000000407077c24 */ /* 0x000fe4000f8e0202 */
[----:B-1----:R-:W-:Y:S02]  /*0570*/  IMAD R8, R24, R9, -0x4 ;  /* 0xfffffffc18087424 */ /* 0x002fe400078e0209 */
[----:B--2---:R-:W-:-:S05]  /*0580*/  IMAD R7, R7, UR6, R0 ;  /* 0x0000000607077c24 */ /* 0x004fca000f8e0200 */
[----:B------:R-:W-:-:S04]  /*0590*/  ISETP.GE.AND P1, PT, R7, R8, PT ;  /* 0x000000080700720c */ /* 0x000fc80003f26270 */
[----:B------:R-:W-:-:S13]  /*05a0*/  ISETP.LT.OR P1, PT, R7, 0x4, P1 ;  /* 0x000000040700780c */ /* 0x000fda0000f21670 */
[----:B------:R-:W-:Y:S05]  /*05b0*/  @P1 BRA `(.L_x_92) ;  /* 0x00000058002c1947 */ /* 0x000fea0003800000 */
[----:B------:R-:W0:Y:S01]  /*05c0*/  LDCU.U8 UR5, c[0x0][0x49c] ;  /* 0x00009380ff0577ac */ /* 0x000e220008000000 */
[----:B------:R-:W-:Y:S01]  /*05d0*/  BSSY.RECONVERGENT B1, `(.L_x_93) ;  /* 0x00000ad000017945 */ /* 0x000fe20003800200 */
[----:B0-----:R-:W-:-:S04]  /*05e0*/  UPRMT UR5, UR5, 0x8880, URZ ;  /* 0x0000888005057896 */ /* 0x001fc800080000ff */
[----:B------:R-:W-:-:S09]  /*05f0*/  UISETP.NE.AND UP0, UPT, UR5, URZ, UPT ;  /* 0x000000ff0500728c */ /* 0x000fd2000bf05270 */
[----:B------:R-:W-:Y:S05]  /*0600*/  BRA.U !UP0, `(.L_x_94) ;  /* 0x00000009088c7547 */ /* 0x000fea000b800000 */
[----:B------:R-:W0:Y:S08]  /*0610*/  LDC R12, c[0x0][0x498] ;  /* 0x00012600ff0c7b82 */ /* 0x000e300000000800 */
[----:B------:R-:W1:Y:S01]  /*0620*/  LDC R15, c[0x0][0x494] ;  /* 0x00012500ff0f7b82 */ /* 0x000e620000000800 */
[----:B0-----:R-:W-:-:S04]  /*0630*/  IABS R11, R12 ;  /* 0x0000000c000b7213 */ /* 0x001fc80000000000 */
[----:B------:R-:W0:Y:S08]  /*0640*/  I2F.RP R10, R11 ;  /* 0x0000000b000a7306 */ /* 0x000e300000209400 */
[----:B0-----:R-:W0:Y:S02]  /*0650*/  MUFU.RCP R10, R10 ;  /* 0x0000000a000a7308 */ /* 0x001e240000001000 */
[----:B0-----:R-:W-:-:S06]  /*0660*/  VIADD R8, R10, 0xffffffe ;  /* 0x0ffffffe0a087836 */ /* 0x001fcc0000000000 */
[----:B------:R0:W2:Y:S02]  /*0670*/  F2I.FTZ.U32.TRUNC.NTZ R9, R8 ;  /* 0x0000000800097305 */ /* 0x0000a4000021f000 */
[----:B0-----:R-:W-:Y:S02]  /*0680*/  HFMA2 R8, -RZ, RZ, 0, 0 ;  /* 0x00000000ff087431 */ /* 0x001fe400000001ff */
[----:B--2---:R-:W-:-:S04]  /*0690*/  IMAD.MOV R14, RZ, RZ, -R9 ;  /* 0x000000ffff0e7224 */ /* 0x004fc800078e0a09 */
[----:B------:R-:W-:Y:S01]  /*06a0*/  IMAD R13, R14, R11, RZ ;  /* 0x0000000b0e0d7224 */ /* 0x000fe200078e02ff */
[----:B-1----:R-:W-:-:S03]  /*06b0*/  IABS R14, R15 ;  /* 0x0000000f000e7213 */ /* 0x002fc60000000000 */
[----:B------:R-:W-:-:S06]  /*06c0*/  IMAD.HI.U32 R9, R9, R13, R8 ;  /* 0x0000000d09097227 */ /* 0x000fcc00078e0008 */
[----:B------:R-:W-:-:S04]  /*06d0*/  IMAD.HI.U32 R9, R9, R14, RZ ;  /* 0x0000000e09097227 */ /* 0x000fc800078e00ff */
[----:B------:R-:W-:-:S04]  /*06e0*/  IMAD.MOV R10, RZ, RZ, -R9 ;  /* 0x000000ffff0a7224 */ /* 0x000fc800078e0a09 */
[C---:B------:R-:W-:Y:S02]  /*06f0*/  IMAD R8, R11.reuse, R10, R14 ;  /* 0x0000000a0b087224 */ /* 0x040fe400078e020e */
[----:B------:R-:W0:Y:S03]  /*0700*/  LDC R10, c[0x0][0x48c] ;  /* 0x00012300ff0a7b82 */ /* 0x000e260000000800 */
[----:B------:R-:W-:-:S13]  /*0710*/  ISETP.GT.U32.AND P2, PT, R11, R8, PT ;  /* 0x000000080b00720c */ /* 0x000fda0003f44070 */
[----:B------:R-:W-:Y:S02]  /*0720*/  @!P2 IMAD.IADD R8, R8, 0x1, -R11 ;  /* 0x000000010808a824 */ /* 0x000fe400078e0a0b */
[----:B------:R-:W-:Y:S01]  /*0730*/  @!P2 VIADD R9, R9, 0x1 ;  /* 0x000000010909a836 */ /* 0x000fe20000000000 */
[----:B------:R-:W-:Y:S02]  /*0740*/  ISETP.NE.AND P2, PT, R12, RZ, PT ;  /* 0x000000ff0c00720c */ /* 0x000fe40003f45270 */
[----:B------:R-:W-:Y:S02]  /*0750*/  ISETP.GE.U32.AND P1, PT, R8, R11, PT ;  /* 0x0000000b0800720c */ /* 0x000fe40003f26070 */
[----:B------:R-:W-:Y:S01]  /*0760*/  LOP3.LUT R8, R15, R12, RZ, 0x3c, !PT ;  /* 0x0000000c0f087212 */ /* 0x000fe200078e3cff */
[----:B------:R-:W1:Y:S03]  /*0770*/  LDC R11, c[0x0][0x484] ;  /* 0x00012100ff0b7b82 */ /* 0x000e660000000800 */
[----:B------:R-:W-:-:S07]  /*0780*/  ISETP.GE.AND P3, PT, R8, RZ, PT ;  /* 0x000000ff0800720c */ /* 0x000fce0003f66270 */
[----:B------:R-:W-:-:S06]  /*0790*/  @P1 VIADD R9, R9, 0x1 ;  /* 0x0000000109091836 */ /* 0x000fcc0000000000 */
[----:B------:R-:W-:Y:S02]  /*07a0*/  @!P3 IADD3 R9, PT, PT, -R9, RZ, RZ ;  /* 0x000000ff0909b210 */ /* 0x000fe40007ffe1ff */
[----:B------:R-:W-:-:S05]  /*07b0*/  @!P2 LOP3.LUT R9, RZ, R12, RZ, 0x33, !PT ;  /* 0x0000000cff09a212 */ /* 0x000fca00078e33ff */
[----:B------:R-:W-:Y:S02]  /*07c0*/  IMAD.MOV R8, RZ, RZ, -R9 ;  /* 0x000000ffff087224 */ /* 0x000fe400078e0a09 */
[----:B0-----:R-:W-:Y:S02]  /*07d0*/  IMAD R9, R9, R10, UR8 ;  /* 0x0000000809097e24 */ /* 0x001fe4000f8e020a */
[----:B------:R-:W-:-:S03]  /*07e0*/  IMAD R8, R12, R8, R15 ;  /* 0x000000080c087224 */ /* 0x000fc600078e020f */
[----:B------:R-:W-:Y:S01]  /*07f0*/  IADD3 R9, PT, PT, -R9, UR4, RZ ;  /* 0x0000000409097c10 */ /* 0x000fe2000fffe1ff */
[----:B-1----:R-:W-:-:S04]  /*0800*/  IMAD R11, R8, R11, UR7 ;  /* 0x00000007080b7e24 */ /* 0x002fc8000f8e020b */
[----:B------:R-:W-:Y:S02]  /*0810*/  IMAD.IADD R11, R2, 0x1, -R11 ;  /* 0x00000001020b7824 */ /* 0x000fe400078e0a0b */
[----:B------:R-:W-:Y:S02]  /*0820*/  IMAD R10, R9, R9, R9 ;  /* 0x00000009090a7224 */ /* 0x000fe400078e0209 */
[----:B------:R-:W-:-:S05]  /*0830*/  IMAD R8, R11, R11, R11 ;  /* 0x0000000b0b087224 */ /* 0x000fca00078e020b */
[----:B------:R-:W-:-:S04]  /*0840*/  IADD3 R8, PT, PT, R6, R11, R8 ;  /* 0x0000000b06087210 */ /* 0x000fc80007ffe008 */
[----:B------:R-:W-:-:S05]  /*0850*/  IADD3 R8, PT, PT, R8, R9, R10 ;  /* 0x0000000908087210 */ /* 0x000fca0007ffe00a */
[----:B------:R-:W-:-:S05]  /*0860*/  VIADD R10, R8, 0x2 ;  /* 0x00000002080a7836 */ /* 0x000fca0000000000 */
[----:B------:R-:W-:-:S13]  /*0870*/  ISETP.GT.U32.AND P1, PT, R10, 0xe1, PT ;  /* 0x000000e10a00780c */ /* 0x000fda0003f24070 */
[----:B------:R-:W-:Y:S05]  /*0880*/  @P1 BRA `(.L_x_95) ;  /* 0x0000000400d01947 */ /* 0x000fea0003800000 */
[----:B------:R-:W-:Y:S02]  /*0890*/  ISETP.GE.U32.AND P1, PT, R10, 0x11, PT ;  /* 0x000000110a00780c */ /* 0x000fe40003f26070 */
[----:B------:R-:W-:-:S11]  /*08a0*/  CS2R R8, SRZ ;  /* 0x0000000000087805 */ /* 0x000fd6000001ff00 */
[----:B------:R-:W-:Y:S05]  /*08b0*/  @!P1 BRA `(.L_x_96) ;  /* 0x0000000400f89947 */ /* 0x000fea0003800000 */
[----:B------:R-:W-:Y:S01]  /*08c0*/  I2FP.F32.U32 R9, R10 ;  /* 0x0000000a00097245 */ /* 0x000fe20000201000 */
[----:B------:R-:W-:Y:S03]  /*08d0*/  BSSY.RECONVERGENT B2, `(.L_x_97) ;  /* 0x000000e000027945 */ /* 0x000fe60003800200 */
[----:B------:R0:W1:Y:S01]  /*08e0*/  MUFU.RSQ R8, R9 ;  /* 0x0000000900087308 */ /* 0x0000620000001400 */
[----:B------:R-:W-:-:S05]  /*08f0*/  VIADD R10, R9, 0xf3000000 ;  /* 0xf3000000090a7836 */ /* 0x000fca0000000000 */
[----:B------:R-:W-:-:S13]  /*0900*/  ISETP.GT.U32.AND P1, PT, R10, 0x727fffff, PT ;  /* 0x727fffff0a00780c */ /* 0x000fda0003f24070 */
[----:B01----:R-:W-:Y:S05]  /*0910*/  @!P1 BRA `(.L_x_98) ;  /* 0x0000000000149947 */ /* 0x003fea0003800000 */
[----:B------:R-:W-:Y:S02]  /*0920*/  MOV R8, R9 ;  /* 0x0000000900087202 */ /* 0x000fe40000000f00 */
[----:B------:R-:W-:-:S07]  /*0930*/  MOV R19, 0x950 ;  /* 0x0000095000137802 */ /* 0x000fce0000000f00 */
[----:B------:R-:W-:Y:S05]  /*0940*/  CALL.REL.NOINC `($__internal_7_$__cuda_sm20_sqrt_rn_f32_slowpath) ;  /* 0x0000005800a87944 */ /* 0x000fea0003c00000 */
[----:B------:R-:W-:Y:S01]  /*0950*/  IMAD.MOV.U32 R16, RZ, RZ, R13 ;  /* 0x000000ffff107224 */ /* 0x000fe200078e000d */
[----:B------:R-:W-:Y:S06]  /*0960*/  BRA `(.L_x_99) ;  /* 0x0000000000107947 */ /* 0x000fec0003800000 */
.L_x_98:
[----:B------:R-:W-:Y:S01]  /*0970*/  FMUL.FTZ R16, R9, R8 ;  /* 0x0000000809107220 */ /* 0x000fe20000410000 */
[----:B------:R-:W-:-:S03]  /*0980*/  FMUL.FTZ R8, R8, 0.5 ;  /* 0x3f00000008087820 */ /* 0x000fc60000410000 */
[----:B------:R-:W-:-:S04]  /*0990*/  FFMA R9, -R16, R16, R9 ;  /* 0x0000001010097223 */ /* 0x000fc80000000109 */
[----:B------:R-:W-:-:S07]  /*09a0*/  FFMA R16, R9, R8, R16 ;  /* 0x0000000809107223 */ /* 0x000fce0000000010 */
.L_x_99:
[----:B------:R-:W-:Y:S05]  /*09b0*/  BSYNC.RECONVERGENT B2 ;  /* 0x0000000000027941 */ /* 0x000fea0003800200 */
.L_x_97:
[----:B------:R-:W0:Y:S01]  /*09c0*/  MUFU.RCP64H R11, 44 ;  /* 0x40460000000b7908 */ /* 0x000e220000001800 */
[----:B------:R-:W-:Y:S02]  /*09d0*/  IMAD.MOV.U32 R14, RZ, RZ, 0x0 ;  /* 0x00000000ff0e7424 */ /* 0x000fe400078e00ff */
[----:B------:R-:W-:Y:S01]  /*09e0*/  FADD R16, R16, -4 ;  /* 0xc080000010107421 */ /* 0x000fe20000000000 */
[----:B------:R-:W-:Y:S01]  /*09f0*/  IMAD.MOV.U32 R15, RZ, RZ, 0x40460000 ;  /* 0x40460000ff0f7424 */ /* 0x000fe200078e00ff */
[----:B------:R-:W-:Y:S01]  /*0a00*/  BSSY.RECONVERGENT B2, `(.L_x_100) ;  /* 0x0000012000027945 */ /* 0x000fe20003800200 */
[----:B------:R-:W-:-:S06]  /*0a10*/  IMAD.MOV.U32 R10, RZ, RZ, 0x1 ;  /* 0x00000001ff0a7424 */ /* 0x000fcc00078e00ff */
[----:B0-----:R-:W-:-:S08]  /*0a20*/  DFMA R8, R10, -R14, 1 ;  /* 0x3ff000000a08742b */ /* 0x001fd0000000080e */
[----:B------:R-:W-:Y:S02]  /*0a30*/  DFMA R12, R8, R8, R8 ;  /* 0x00000008080c722b */ /* 0x000fe40000000008 */
[----:B------:R-:W0:Y:S06]  /*0a40*/  F2F.F64.F32 R8, R16 ;  /* 0x0000001000087310 */ /* 0x000e2c0000201800 */
[----:B------:R-:W-:-:S08]  /*0a50*/  DFMA R12, R10, R12, R10 ;  /* 0x0000000c0a0c722b */ /* 0x000fd0000000000a */
[----:B------:R-:W-:Y:S02]  /*0a60*/  DFMA R10, R12, -R14, 1 ;  /* 0x3ff000000c0a742b */ /* 0x000fe4000000080e */
[----:B0-----:R-:W-:-:S06]  /*0a70*/  DMUL R18, R8, 4 ;  /* 0x4010000008127828 */ /* 0x001fcc0000000000 */
[----:B------:R-:W-:-:S04]  /*0a80*/  DFMA R10, R12, R10, R12 ;  /* 0x0000000a0c0a722b */ /* 0x000fc8000000000c */
[----:B------:R-:W-:-:S04]  /*0a90*/  FSETP.GEU.AND P2, PT, |R19|, 6.5827683646048100446e-37, PT ;  /* 0x036000001300780b */ /* 0x000fc80003f4e200 */
[----:B------:R-:W-:-:S08]  /*0aa0*/  DMUL R8, R18, R10 ;  /* 0x0000000a12087228 */ /* 0x000fd00000000000 */
[----:B------:R-:W-:-:S08]  /*0ab0*/  DFMA R12, R8, -44, R18 ;  /* 0xc0460000080c782b */ /* 0x000fd00000000012 */
[----:B------:R-:W-:-:S10]  /*0ac0*/  DFMA R8, R10, R12, R8 ;  /* 0x0000000c0a08722b */ /* 0x000fd40000000008 */
[----:B------:R-:W-:-:S05]  /*0ad0*/  FFMA R10, RZ, 3.09375, R9 ;  /* 0x40460000ff0a7823 */ /* 0x000fca0000000009 */
[----:B------:R-:W-:-:S13]  /*0ae0*/  FSETP.GT.AND P1, PT, |R10|, 1.469367938527859385e-39, PT ;  /* 0x001000000a00780b */ /* 0x000fda0003f24200 */
[----:B------:R-:W-:Y:S05]  /*0af0*/  @P1 BRA P2, `(.L_x_101) ;  /* 0x0000000000081947 */ /* 0x000fea0001000000 */
[----:B------:R-:W-:-:S07]  /*0b00*/  MOV R14, 0xb20 ;  /* 0x00000b20000e7802 */ /* 0x000fce0000000f00 */
[----:B------:R-:W-:Y:S05]  /*0b10*/  CALL.REL.NOINC `($__internal_6_$__cuda_sm20_div_rn_f64_full) ;  /* 0x0000005000ec7944 */ /* 0x000fea0003c00000 */
.L_x_101:
[----:B------:R-:W-:Y:S05]  /*0b20*/  BSYNC.RECONVERGENT B2 ;  /* 0x0000000000027941 */ /* 0x000fea0003800200 */
.L_x_100:
[----:B------:R-:W-:Y:S01]  /*0b30*/  UMOV UR16, 0x542fe938 ;  /* 0x542fe93800107882 */ /* 0x000fe20000000000 */
[----:B------:R-:W-:Y:S01]  /*0b40*/  UMOV UR17, 0x400921fb ;  /* 0x400921fb00117882 */ /* 0x000fe20000000000 */
[----:B------:R-:W-:Y:S01]  /*0b50*/  BSSY.RECONVERGENT B3, `(.L_x_102) ;  /* 0x000001b000037945 */ /* 0x000fe20003800200 */
[----:B------:R-:W-:-:S08]  /*0b60*/  DMUL R8, R8, UR16 ;  /* 0x0000001008087c28 */ /* 0x000fd00008000000 */
[----:B------:R-:W-:-:S14]  /*0b70*/  DSETP.NEU.AND P1, PT, |R8|, +INF , PT ;  /* 0x7ff000000800742a */ /* 0x000fdc0003f2d200 */
[----:B------:R-:W-:Y:S01]  /*0b80*/  @!P1 DMUL R26, RZ, R8 ;  /* 0x00000008ff1a9228 */ /* 0x000fe20000000000 */
[----:B------:R-:W-:Y:S01]  /*0b90*/  @!P1 MOV R25, 0x1 ;  /* 0x0000000100199802 */ /* 0x000fe20000000f00 */
[----:B------:R-:W-:Y:S09]  /*0ba0*/  @!P1 BRA `(.L_x_103) ;  /* 0x0000000000549947 */ /* 0x000ff20003800000 */
[----:B------:R-:W-:Y:S01]  /*0bb0*/  UMOV UR16, 0x6dc9c883 ;  /* 0x6dc9c88300107882 */ /* 0x000fe20000000000 */
[----:B------:R-:W-:Y:S01]  /*0bc0*/  UMOV UR17, 0x3fe45f30 ;  /* 0x3fe45f3000117882 */ /* 0x000fe20000000000 */
[C---:B------:R-:W-:Y:S01]  /*0bd0*/  DSETP.GE.AND P1, PT, |R8|.reuse, 2.14748364800000000000e+09, PT ;  /* 0x41e000000800742a */ /* 0x040fe20003f26200 */
[----:B------:R-:W-:Y:S01]  /*0be0*/  BSSY.RECONVERGENT B2, `(.L_x_104) ;  /* 0x0000010000027945 */ /* 0x000fe20003800200 */
[----:B------:R-:W-:Y:S01]  /*0bf0*/  DMUL R10, R8, UR16 ;  /* 0x00000010080a7c28 */ /* 0x000fe20008000000 */
[----:B------:R-:W-:Y:S01]  /*0c00*/  UMOV UR16, 0x54442d18 ;  /* 0x54442d1800107882 */ /* 0x000fe20000000000 */
[----:B------:R-:W-:-:S08]  /*0c10*/  UMOV UR17, 0x3ff921fb ;  /* 0x3ff921fb00117882 */ /* 0x000fd00000000000 */
[----:B------:R-:W0:Y:S08]  /*0c20*/  F2I.F64 R10, R10 ;  /* 0x0000000a000a7311 */ /* 0x000e300000301100 */
[----:B0-----:R-:W0:Y:S02]  /*0c30*/  I2F.F64 R26, R10 ;  /* 0x0000000a001a7312 */ /* 0x001e240000201c00 */
[----:B0-----:R-:W-:Y:S01]  /*0c40*/  DFMA R12, R26, -UR16, R8 ;  /* 0x800000101a0c7c2b */ /* 0x001fe20008000008 */
[----:B------:R-:W-:Y:S01]  /*0c50*/  UMOV UR16, 0x33145c00 ;  /* 0x33145c0000107882 */ /* 0x000fe20000000000 */
[----:B------:R-:W-:-:S06]  /*0c60*/  UMOV UR17, 0x3c91a626 ;  /* 0x3c91a62600117882 */ /* 0x000fcc0000000000 */
[----:B------:R-:W-:Y:S01]  /*0c70*/  DFMA R12, R26, -UR16, R12 ;  /* 0x800000101a0c7c2b */ /* 0x000fe2000800000c */
[----:B------:R-:W-:Y:S01]  /*0c80*/  UMOV UR16, 0x252049c0 ;  /* 0x252049c000107882 */ /* 0x000fe20000000000 */
[----:B------:R-:W-:-:S06]  /*0c90*/  UMOV UR17, 0x397b839a ;  /* 0x397b839a00117882 */ /* 0x000fcc0000000000 */
[----:B------:R-:W-:Y:S01]  /*0ca0*/  DFMA R26, R26, -UR16, R12 ;  /* 0x800000101a1a7c2b */ /* 0x000fe2000800000c */
[----:B------:R-:W-:Y:S10]  /*0cb0*/  @!P1 BRA `(.L_x_105) ;  /* 0x0000000000089947 */ /* 0x000ff40003800000 */
[----:B------:R-:W-:-:S07]  /*0cc0*/  MOV R18, 0xce0 ;  /* 0x00000ce000127802 */ /* 0x000fce0000000f00 */
[----:B------:R-:W-:Y:S05]  /*0cd0*/  CALL.REL.NOINC `($_Z13update_stressiiiiiiffffPfS_S_S_S_S_iS_S_S_S_S_S_S_S_S_S_S_S_S_S_S_S_S_S_S_S_iiiiiiibS_S_$__internal_trig_reduction_slowpathd) ;  /* 0x0000005c00b07944 */ /* 0x000fea0003c00000 */
.L_x_105:
[----:B------:R-:W-:Y:S05]  /*0ce0*/  BSYNC.RECONVERGENT B2 ;  /* 0x0000000000027941 */ /* 0x000fea0003800200 */
.L_x_104:
[----:B------:R-:W-:-:S07]  /*0cf0*/  VIADD R25, R10, 0x1 ;  /* 0x000000010a197836 */ /* 0x000fce0000000000 */
.L_x_103:
[----:B------:R-:W-:Y:S05]  /*0d00*/  BSYNC.RECONVERGENT B3 ;  /* 0x0000000000037941 */ /* 0x000fea0003800200 */
.L_x_102:
[----:B------:R-:W0:Y:S01]  /*0d10*/  LDCU.64 UR16, c[0x4][0x18] ;  /* 0x01000300ff1077ac */ /* 0x000e220008000a00 */
[----:B------:R-:W-:Y:S01]  /*0d20*/  IMAD.SHL.U32 R8, R25, 0x40, RZ ;  /* 0x0000004019087824 */ /* 0x000fe200078e00ff */
[----:B------:R-:W1:Y:S04]  /*0d30*/  LDC.64 R34, c[0x0][0x478] ;  /* 0x00011e00ff227b82 */ /* 0x000e680000000a00 */
[----:B------:R-:W-:-:S04]  /*0d40*/  LOP3.LUT R8, R8, 0x40, RZ, 0xc0, !PT ;  /* 0x0000004008087812 */ /* 0x000fc800078ec0ff */
[----:B------:R-:W2:Y:S01]  /*0d50*/  LDC.64 R36, c[0x0][0x470] ;  /* 0x00011c00ff247b82 */ /* 0x000ea20000000a00 */
[----:B0-----:R-:W-:-:S05]  /*0d60*/  IADD3 R28, P1, PT, R8, UR16, RZ ;  /* 0x00000010081c7c10 */ /* 0x001fca000ff3e0ff */
[----:B------:R-:W-:-:S05]  /*0d70*/  IMAD.X R29, RZ, RZ, UR17, P1 ;  /* 0x00000011ff1d7e24 */ /* 0x000fca00088e06ff */
[----:B------:R-:W3:Y:S04]  /*0d80*/  LDG.E.128.CONSTANT R8, desc[UR10][R28.64] ;  /* 0x0000000a1c087981 */ /* 0x000ee8000c1e9d00 */
[----:B------:R-:W4:Y:S04]  /*0d90*/  LDG.E.128.CONSTANT R12, desc[UR10][R28.64+0x10] ;  /* 0x0000100a1c0c7981 */ /* 0x000f28000c1e9d00 */
[----:B------:R0:W5:Y:S01]  /*0da0*/  LDG.E.128.CONSTANT R16, desc[UR10][R28.64+0x20] ;  /* 0x0000200a1c107981 */ /* 0x000162000c1e9d00 */
[----:B-1----:R-:W-:-:S04]  /*0db0*/  IMAD.WIDE.U32 R34, R7, 0x4, R34 ;  /* 0x0000000407227825 */ /* 0x002fc800078e0022 */
[----:B--2---:R-:W-:Y:S01]  /*0dc0*/  IMAD.WIDE.U32 R36, R7, 0x4, R36 ;  /* 0x0000000407247825 */ /* 0x004fe200078e0024 */
[----:B------:R-:W2:Y:S04]  /*0dd0*/  LDG.E R31, desc[UR10][R34.64] ;  /* 0x0000000a221f7981 */ /* 0x000ea8000c1e1900 */
[----:B------:R-:W5:Y:S01]  /*0de0*/  LDG.E R30, desc[UR10][R36.64] ;  /* 0x0000000a241e7981 */ /* 0x000f62000c1e1900 */
[----:B------:R-:W-:Y:S01]  /*0df0*/  LOP3.LUT R32, R25, 0x1, RZ, 0xc0, !PT ;  /* 0x0000000119207812 */ /* 0x000fe200078ec0ff */
[----:B0-----:R-:W-:Y:S01]  /*0e00*/  DMUL R28, R26, R26 ;  /* 0x0000001a1a1c7228 */ /* 0x001fe20000000000 */
[----:B------:R-:W-:Y:S02]  /*0e10*/  MOV R33, 0x3da8ff83 ;  /* 0x3da8ff8300217802 */ /* 0x000fe40000000f00 */
[----:B------:R-:W-:Y:S01]  /*0e20*/  ISETP.NE.U32.AND P1, PT, R32, 0x1, PT ;  /* 0x000000012000780c */ /* 0x000fe20003f25070 */
[----:B------:R-:W-:-:S03]  /*0e30*/  IMAD.MOV.U32 R32, RZ, RZ, 0x20fd8164 ;  /* 0x20fd8164ff207424 */ /* 0x000fc600078e00ff */
[----:B------:R-:W-:Y:S02]  /*0e40*/  FSEL R33, -R33, 0.11223486810922622681, !P1 ;  /* 0x3de5db6521217808 */ /* 0x000fe40004800100 */
[----:B------:R-:W-:-:S06]  /*0e50*/  FSEL R32, R32, -8.06006814911005101289e+34, !P1 ;  /* 0xf9785eba20207808 */ /* 0x000fcc0004800000 */
[----:B---3--:R-:W-:-:S08]  /*0e60*/  DFMA R8, R28, R32, R8 ;  /* 0x000000201c08722b */ /* 0x008fd00000000008 */
[----:B------:R-:W-:-:S08]  /*0e70*/  DFMA R8, R28, R8, R10 ;  /* 0x000000081c08722b */ /* 0x000fd0000000000a */
[C---:B----4-:R-:W-:Y:S01]  /*0e80*/  DFMA R8, R28.reuse, R8, R12 ;  /* 0x000000081c08722b */ /* 0x050fe2000000000c */
[----:B--2---:R-:W0:Y:S07]  /*0e90*/  F2F.F64.F32 R12, R31 ;  /* 0x0000001f000c7310 */ /* 0x004e2e0000201800 */
[C---:B------:R-:W-:Y:S01]  /*0ea0*/  DFMA R8, R28.reuse, R8, R14 ;  /* 0x000000081c08722b */ /* 0x040fe2000000000e */
[----:B-----5:R-:W1:Y:S07]  /*0eb0*/  F2F.F64.F32 R14, R30 ;  /* 0x0000001e000e7310 */ /* 0x020e6e0000201800 */
[----:B------:R-:W-:-:S08]  /*0ec0*/  DFMA R8, R28, R8, R16 ;  /* 0x000000081c08722b */ /* 0x000fd00000000010 */
[----:B------:R-:W-:-:S08]  /*0ed0*/  DFMA R8, R28, R8, R18 ;  /* 0x000000081c08722b */ /* 0x000fd00000000012 */
[----:B------:R-:W-:Y:S02]  /*0ee0*/  DFMA R26, R8, R26, R26 ;  /* 0x0000001a081a722b */ /* 0x000fe4000000001a */
[----:B------:R-:W-:-:S10]  /*0ef0*/  DFMA R8, R28, R8, 1 ;  /* 0x3ff000001c08742b */ /* 0x000fd40000000008 */
[----:B------:R-:W-:Y:S02]  /*0f00*/  FSEL R10, R8, R26, !P1 ;  /* 0x0000001a080a7208 */ /* 0x000fe40004800000 */
[----:B------:R-:W-:Y:S02]  /*0f10*/  FSEL R11, R9, R27, !P1 ;  /* 0x0000001b090b7208 */ /* 0x000fe40004800000 */
[----:B------:R-:W-:-:S04]  /*0f20*/  LOP3.LUT P1, RZ, R25, 0x2, RZ, 0xc0, !PT ;  /* 0x0000000219ff7812 */ /* 0x000fc8000782c0ff */
[----:B------:R-:W-:-:S10]  /*0f30*/  DADD R8, RZ, -R10 ;  /* 0x00000000ff087229 */ /* 0x000fd4000000080a */
[----:B------:R-:W-:Y:S02]  /*0f40*/  FSEL R8, R10, R8, !P1 ;  /* 0x000000080a087208 */ /* 0x000fe40004800000 */
[----:B------:R-:W-:-:S06]  /*0f50*/  FSEL R9, R11, R9, !P1 ;  /* 0x000000090b097208 */ /* 0x000fcc0004800000 */
[----:B------:R-:W-:-:S08]  /*0f60*/  DADD R8, -R8, 1 ;  /* 0x3ff0000008087429 */ /* 0x000fd00000000100 */
[----:B------:R-:W-:-:S08]  /*0f70*/  DMUL R10, R8, 0.5 ;  /* 0x3fe00000080a7828 */ /* 0x000fd00000000000 */
[C---:B0-----:R-:W-:Y:S02]  /*0f80*/  DMUL R12, R10.reuse, R12 ;  /* 0x0000000c0a0c7228 */ /* 0x041fe40000000000 */
[----:B-1----:R-:W-:-:S04]  /*0f90*/  DMUL R14, R10, R14 ;  /* 0x0000000e0a0e7228 */ /* 0x002fc80000000000 */
[----:B------:R1:W2:Y:S08]  /*0fa0*/  F2F.F32.F64 R8, R12 ;  /* 0x0000000c00087310 */ /* 0x0002b00000301000 */
[----:B------:R1:W3:Y:S01]  /*0fb0*/  F2F.F32.F64 R9, R14 ;  /* 0x0000000e00097310 */ /* 0x0002e20000301000 */
[----:B------:R-:W-:Y:S05]  /*0fc0*/  BRA `(.L_x_96) ;  /* 0x0000000000347947 */ /* 0x000fea0003800000 */
.L_x_95:
[----:B------:R-:W0:Y:S08]  /*0fd0*/  LDC.64 R8, c[0x0][0x478] ;  /* 0x00011e00ff087b82 */ /* 0x000e300000000a00 */
[----:B------:R-:W1:Y:S01]  /*0fe0*/  LDC.64 R12, c[0x0][0x470] ;  /* 0x00011c00ff0c7b82 */ /* 0x000e620000000a00 */
[----:B0-----:R-:W-:-:S05]  /*0ff0*/  IMAD.WIDE.U32 R10, R7, 0x4, R8 ;  /* 0x00000004070a7825 */ /* 0x001fca00078e0008 */
[----:B------:R0:W5:Y:S01]  /*1000*/  LDG.E R8, desc[UR10][R10.64] ;  /* 0x0000000a0a087981 */ /* 0x000162000c1e1900 */
[----:B-1----:R-:W-:-:S05]  /*1010*/  IMAD.WIDE.U32 R12, R7, 0x4, R12 ;  /* 0x00000004070c7825 */ /* 0x002fca00078e000c */
[----:B------:R0:W5:Y:S01]  /*1020*/  LDG.E R9, desc[UR10][R12.64] ;  /* 0x0000000a0c097981 */ /* 0x000162000c1e1900 */
[----:B------:R-:W-:Y:S05]  /*1030*/  BRA `(.L_x_96) ;  /* 0x0000000000187947 */ /* 0x000fea0003800000 */
.L_x_94:
[----:B------:R-:W0:Y:S08]  /*1040*/  LDC.64 R8, c[0x0][0x478] ;  /* 0x00011e00ff087b82 */ /* 0x000e300000000a00 */
[----:B------:R-:W1:Y:S01]  /*1050*/  LDC.64 R12, c[0x0][0x470] ;  /* 0x00011c00ff0c7b82 */ /* 0x000e620000000a00 */
[----:B0-----:R-:W-:-:S05]  /*1060*/  IMAD.WIDE.U32 R10, R7, 0x4, R8 ;  /* 0x00000004070a7825 */ /* 0x001fca00078e0008 */
[----:B------:R4:W5:Y:S01]  /*1070*/  LDG.E R8, desc[UR10][R10.64] ;  /* 0x0000000a0a087981 */ /* 0x000962000c1e1900 */
[----:B-1----:R-:W-:-:S05]  /*1080*/  IMAD.WIDE.U32 R12, R7, 0x4, R12 ;  /* 0x00000004070c7825 */ /* 0x002fca00078e000c */
[----:B------:R4:W5:Y:S02]  /*1090*/  LDG.E R9, desc[UR10][R12.64] ;  /* 0x0000000a0c097981 */ /* 0x000964000c1e1900 */
.L_x_96:
[----:B------:R-:W-:Y:S05]  /*10a0*/  BSYNC.RECONVERGENT B1 ;  /* 0x0000000000017941 */ /* 0x000fea0003800200 */
.L_x_93:
[----:B0---4-:R-:W-:Y:S01]  /*10b0*/  IMAD.U32 R10, RZ, RZ, UR4 ;  /* 0x00000004ff0a7e24 */ /* 0x011fe2000f8e00ff */
[----:B------:R-:W-:Y:S01]  /*10c0*/  UIADD3 UR5, UPT, UPT, UR12, -0x4, URZ ;  /* 0xfffffffc0c057890 */ /* 0x000fe2000fffe0ff */
[----:B------:R-:W-:-:S03]  /*10d0*/  VIADD R24, R24, 0xfffffffc ;  /* 0xfffffffc18187836 */ /* 0x000fc60000000000 */
[----:B------:R-:W-:-:S04]  /*10e0*/  ISETP.LT.U32.OR P1, PT, R10, 0x4, !P0 ;  /* 0x000000040a00780c */ /* 0x000fc80004721470 */
[----:B------:R-:W-:-:S04]  /*10f0*/  ISETP.LE.OR P1, PT, R24, UR4, P1 ;  /* 0x0000000418007c0c */ /* 0x000fc80008f23670 */
[----:B------:R-:W-:-:S04]  /*1100*/  ISETP.LT.OR P1, PT, R0, 0x4, P1 ;  /* 0x000000040000780c */ /* 0x000fc80000f21670 */
[----:B------:R-:W-:-:S13]  /*1110*/  ISETP.GE.OR P1, PT, R0, UR5, P1 ;  /* 0x0000000500007c0c */ /* 0x000fda0008f26670 */
[----:B------:R-:W-:Y:S05]  /*1120*/  @P1 BRA `(.L_x_92) ;  /* 0x0000004c00501947 */ /* 0x000fea0003800000 */
[----:B------:R-:W0:Y:S01]  /*1130*/  LDC.64 R24, c[0x0][0x3a8] ;  /* 0x0000ea00ff187b82 */ /* 0x000e220000000a00 */
[C---:B------:R-:W-:Y:S01]  /*1140*/  VIADD R29, R7.reuse, -UR13 ;  /* 0x8000000d071d7c36 */ /* 0x040fe20008000000 */
[C---:B------:R-:W-:Y:S01]  /*1150*/  IADD3 R31, PT, PT, R7.reuse, -UR13, RZ ;  /* 0x8000000d071f7c10 */ /* 0x040fe2000fffe0ff */
[C---:B-1----:R-:W-:Y:S01]  /*1160*/  VIADD R13, R7.reuse, UR13 ;  /* 0x0000000d070d7c36 */ /* 0x042fe20008000000 */
[----:B------:R-:W1:Y:S01]  /*1170*/  LDCU UR5, c[0x0][0x394] ;  /* 0x00007280ff0577ac */ /* 0x000e620008000800 */
[----:B------:R-:W-:Y:S02]  /*1180*/  IMAD.U32 R15, RZ, RZ, UR9 ;  /* 0x00000009ff0f7e24 */ /* 0x000fe4000f8e00ff */
[----:B------:R-:W-:Y:S01]  /*1190*/  VIADD R17, R7, UR9 ;  /* 0x0000000907117c36 */ /* 0x000fe20008000000 */
[----:B------:R-:W4:Y:S01]  /*11a0*/  LDC R30, c[0x0][0x394] ;  /* 0x0000e500ff1e7b82 */ /* 0x000f220000000800 */
[----:B------:R-:W-:Y:S01]  /*11b0*/  IMAD.U32 R43, RZ, RZ, UR9 ;  /* 0x00000009ff2b7e24 */ /* 0x000fe2000f8e00ff */
[----:B------:R-:W-:-:S02]  /*11c0*/  ULEA UR6, -UR12, URZ, 0x2 ;  /* 0x000000ff0c067291 */ /* 0x000fc4000f8e11ff */
[----:B------:R-:W-:Y:S02]  /*11d0*/  UIMAD UR19, UR12, -0x3, URZ ;  /* 0xfffffffd0c1378a4 */ /* 0x000fe4000f8e02ff */
[----:B------:R-:W-:Y:S01]  /*11e0*/  UIADD3 UR15, UPT, UPT, -UR14, URZ, URZ ;  /* 0x000000ff0e0f7290 */ /* 0x000fe2000fffe1ff */
[----:B------:R-:W2:Y:S01]  /*11f0*/  LDCU UR18, c[0x3][0x4] ;  /* 0x00c00080ff1277ac */ /* 0x000ea20008000800 */
[----:B------:R-:W3:Y:S01]  /*1200*/  LDCU.64 UR16, c[0x3][0x8] ;  /* 0x00c00100ff1077ac */ /* 0x000ee20008000a00 */
[----:B0-----:R-:W-:-:S04]  /*1210*/  IMAD.WIDE R10, R29, 0x4, R24 ;  /* 0x000000041d0a7825 */ /* 0x001fc800078e0218 */
[----:B------:R-:W-:-:S04]  /*1220*/  IMAD.WIDE.U32 R36, R7, 0x4, R24 ;  /* 0x0000000407247825 */ /* 0x000fc800078e0018 */
[--C-:B------:R-:W-:Y:S01]  /*1230*/  IMAD.WIDE R34, R31, 0x4, R24.reuse ;  /* 0x000000041f227825 */ /* 0x100fe200078e0218 */
[----:B------:R0:W2:Y:S03]  /*1240*/  LDG.E R39, desc[UR10][R36.64] ;  /* 0x0000000a24277981 */ /* 0x0000a6000c1e1900 */
[----:B------:R-:W-:Y:S01]  /*1250*/  IMAD.WIDE R32, R13, 0x4, R24 ;  /* 0x000000040d207825 */ /* 0x000fe200078e0218 */
[----:B------:R4:W2:Y:S03]  /*1260*/  LDG.E R28, desc[UR10][R34.64] ;  /* 0x0000000a221c7981 */ /* 0x0008a6000c1e1900 */
[----:B------:R-:W-:Y:S01]  /*1270*/  IMAD.WIDE R10, R15, 0x4, R10 ;  /* 0x000000040f0a7825 */ /* 0x000fe200078e020a */
[----:B------:R-:W3:Y:S03]  /*1280*/  LDG.E R19, desc[UR10][R32.64] ;  /* 0x0000000a20137981 */ /* 0x000ee6000c1e1900 */
[----:B------:R-:W-:-:S02]  /*1290*/  IMAD.U32 R15, RZ, RZ, UR13 ;  /* 0x0000000dff0f7e24 */ /* 0x000fc4000f8e00ff */
[----:B------:R-:W-:Y:S01]  /*12a0*/  IMAD.WIDE R26, R17, 0x4, R24 ;  /* 0x00000004111a7825 */ /* 0x000fe200078e0218 */
[----:B------:R-:W3:Y:S03]  /*12b0*/  LDG.E R11, desc[UR10][R10.64] ;  /* 0x0000000a0a0b7981 */ /* 0x000ee6000c1e1900 */
[----:B------:R-:W-:Y:S01]  /*12c0*/  IMAD.WIDE R14, R15, 0x4, R32 ;  /* 0x000000040f0e7825 */ /* 0x000fe200078e0220 */
[----:B------:R1:W3:Y:S04]  /*12d0*/  LDG.E R40, desc[UR10][R26.64] ;  /* 0x0000000a1a287981 */ /* 0x0002e8000c1e1900 */
[----:B------:R1:W3:Y:S01]  /*12e0*/  LDG.E R16, desc[UR10][R14.64] ;  /* 0x0000000a0e107981 */ /* 0x0002e2000c1e1900 */
[----:B0-----:R-:W-:Y:S01]  /*12f0*/  MOV R37, UR13 ;  /* 0x0000000d00257c02 */ /* 0x001fe20008000f00 */
[----:B------:R-:W-:-:S04]  /*1300*/  IMAD.WIDE R42, R43, 0x4, R26 ;  /* 0x000000042b2a7825 */ /* 0x000fc800078e021a */
[----:B----4-:R-:W-:Y:S01]  /*1310*/  IMAD.IADD R35, R7, 0x1, -R30 ;  /* 0x0000000107237824 */ /* 0x010fe200078e0a1e */
[----:B------:R-:W4:Y:S01]  /*1320*/  LDG.E R34, desc[UR10][R42.64] ;  /* 0x0000000a2a227981 */ /* 0x000f22000c1e1900 */
[----:B------:R-:W-:-:S04]  /*1330*/  IMAD.WIDE R36, R37, 0x4, R14 ;  /* 0x0000000425247825 */ /* 0x000fc800078e020e */
[----:B-1----:R-:W-:Y:S01]  /*1340*/  IMAD.WIDE R26, R35, 0x4, R24 ;  /* 0x00000004231a7825 */ /* 0x002fe200078e0218 */
[----:B------:R0:W4:Y:S03]  /*1350*/  LDG.E R45, desc[UR10][R36.64] ;  /* 0x0000000a242d7981 */ /* 0x000126000c1e1900 */
[----:B------:R-:W-:Y:S02]  /*1360*/  IMAD.U32 R33, RZ, RZ, UR14 ;  /* 0x0000000eff217e24 */ /* 0x000fe4000f8e00ff */
[----:B------:R-:W-:Y:S01]  /*1370*/  VIADD R35, R7, -UR5 ;  /* 0x8000000507237c36 */ /* 0x000fe20008000000 */
[----:B------:R-:W-:Y:S01]  /*1380*/  MOV R41, UR6 ;  /* 0x0000000600297c02 */ /* 0x000fe20008000f00 */
[----:B------:R-:W-:Y:S01]  /*1390*/  IMAD.WIDE R26, R33, 0x4, R26 ;  /* 0x00000004211a7825 */ /* 0x000fe200078e021a */
[----:B------:R-:W1:Y:S03]  /*13a0*/  LDCU UR5, c[0x3][URZ] ;  /* 0x00c00000ff0577ac */ /* 0x000e660008000800 */
[----:B------:R-:W-:Y:S01]  /*13b0*/  IMAD.WIDE R32, R35, 0x4, R24 ;  /* 0x0000000423207825 */ /* 0x000fe200078e0218 */
[----:B------:R-:W4:Y:S03]  /*13c0*/  LDG.E R43, desc[UR10][R26.64] ;  /* 0x0000000a1a2b7981 */ /* 0x000f26000c1e1900 */
[----:B------:R-:W-:Y:S01]  /*13d0*/  IMAD.U32 R15, RZ, RZ, UR19 ;  /* 0x00000013ff0f7e24 */ /* 0x000fe2000f8e00ff */
[----:B------:R1:W4:Y:S01]  /*13e0*/  LDG.E R10, desc[UR10][R32.64] ;  /* 0x0000000a200a7981 */ /* 0x000322000c1e1900 */
[----:B------:R-:W-:-:S02]  /*13f0*/  IMAD.U32 R12, RZ, RZ, UR15 ;  /* 0x0000000fff0c7e24 */ /* 0x000fc4000f8e00ff */
[----:B------:R-:W-:-:S04]  /*1400*/  IMAD.WIDE R14, R15, 0x4, R26 ;  /* 0x000000040f0e7825 */ /* 0x000fc800078e021a */
[----:B0-----:R-:W-:Y:S01]  /*1410*/  VIADD R37, R7, 0xffffffff ;  /* 0xffffffff07257836 */ /* 0x001fe20000000000 */
[----:B------:R0:W4:Y:S01]  /*1420*/  LDG.E R36, desc[UR10][R14.64] ;  /* 0x0000000a0e247981 */ /* 0x000122000c1e1900 */
[----:B-1----:R-:W-:-:S04]  /*1430*/  IMAD.WIDE R32, R41, 0x4, R26 ;  /* 0x0000000429207825 */ /* 0x002fc800078e021a */
[----:B------:R-:W-:Y:S01]  /*1440*/  IMAD.WIDE R26, R30, 0x4, R26 ;  /* 0x000000041e1a7825 */ /* 0x000fe200078e021a */
[----:B------:R1:W4:Y:S03]  /*1450*/  LDG.E R18, desc[UR10][R32.64] ;  /* 0x0000000a20127981 */ /* 0x000326000c1e1900 */
[----:B0-----:R-:W-:Y:S01]  /*1460*/  IMAD.WIDE R14, R12, 0x4, R14 ;  /* 0x000000040c0e7825 */ /* 0x001fe200078e020e */
[----:B------:R0:W4:Y:S05]  /*1470*/  LDG.E R41, desc[UR10][R26.64] ;  /* 0x0000000a1a297981 */ /* 0x00012a000c1e1900 */
[----:B------:R-:W4:Y:S01]  /*1480*/  LDG.E R15, desc[UR10][R14.64] ;  /* 0x0000000a0e0f7981 */ /* 0x000f22000c1e1900 */
[----:B-1----:R-:W-:-:S04]  /*1490*/  IMAD.WIDE.U32 R32, R37, 0x4, R24 ;  /* 0x0000000425207825 */ /* 0x002fc800078e0018 */
[----:B0-----:R-:W-:Y:S01]  /*14a0*/  IMAD.WIDE R26, R30, 0x4, R26 ;  /* 0x000000041e1a7825 */ /* 0x001fe200078e021a */
[----:B------:R-:W4:Y:S04]  /*14b0*/  LDG.E R12, desc[UR10][R32.64] ;  /* 0x0000000a200c7981 */ /* 0x000f28000c1e1900 */
[----:B------:R0:W4:Y:S02]  /*14c0*/  LDG.E R38, desc[UR10][R26.64] ;  /* 0x0000000a1a267981 */ /* 0x000124000c1e1900 */
[----:B0-----:R-:W-:-:S05]  /*14d0*/  IMAD.WIDE.U32 R26, R7, 0x4, R24 ;  /* 0x00000004071a7825 */ /* 0x001fca00078e0018 */
[----:B------:R-:W4:Y:S01]  /*14e0*/  LDG.E R32, desc[UR10][R26.64+0x4] ;  /* 0x0000040a1a207981 */ /* 0x000f22000c1e1900 */
[----:B------:R-:W-:Y:S02]  /*14f0*/  VIADD R33, R7, 0xfffffffd ;  /* 0xfffffffd07217836 */ /* 0x000fe40000000000 */
[----:B--2---:R-:W-:-:S04]  /*1500*/  FADD R28, R39, -R28 ;  /* 0x8000001c271c7221 */ /* 0x004fc80000000000 */
[----:B------:R-:W-:Y:S01]  /*1510*/  FFMA R28, R28, UR5, RZ ;  /* 0x000000051c1c7c23 */ /* 0x000fe200080000ff */
[----:B---3--:R-:W-:Y:S01]  /*1520*/  FADD R19, R19, -R40 ;  /* 0x8000002813137221 */ /* 0x008fe20000000000 */
[----:B------:R-:W-:Y:S01]  /*1530*/  FADD R40, R16, -R11 ;  /* 0x8000000b10287221 */ /* 0x000fe20000000000 */
[----:B------:R-:W-:Y:S02]  /*1540*/  VIADD R16, R7, 0xfffffffe ;  /* 0xfffffffe07107836 */ /* 0x000fe40000000000 */
[----:B------:R-:W-:Y:S01]  /*1550*/  FFMA R14, R19, UR18, R28 ;  /* 0x00000012130e7c23 */ /* 0x000fe2000800001c */
[----:B------:R-:W2:Y:S04]  /*1560*/  LDG.E R11, desc[UR10][R26.64+0xc] ;  /* 0x00000c0a1a0b7981 */ /* 0x000ea8000c1e1900 */
[----:B------:R0:W3:Y:S02]  /*1570*/  LDG.E R28, desc[UR10][R26.64+0x8] ;  /* 0x0000080a1a1c7981 */ /* 0x0000e4000c1e1900 */
[----:B0-----:R-:W-:-:S05]  /*1580*/  IMAD.WIDE.U32 R26, R16, 0x4, R24 ;  /* 0x00000004101a7825 */ /* 0x001fca00078e0018 */
[----:B------:R0:W2:Y:S02]  /*1590*/  LDG.E R19, desc[UR10][R26.64] ;  /* 0x0000000a1a137981 */ /* 0x0000a4000c1e1900 */
[----:B0-----:R-:W-:-:S06]  /*15a0*/  IMAD.WIDE.U32 R26, R33, 0x4, R24 ;  /* 0x00000004211a7825 */ /* 0x001fcc00078e0018 */
[----:B------:R-:W3:Y:S01]  /*15b0*/  LDG.E R27, desc[UR10][R26.64] ;  /* 0x0000000a1a1b7981 */ /* 0x000ee2000c1e1900 */
[----:B----4-:R-:W-:Y:S02]  /*15c0*/  FADD R34, R45, -R34 ;  /* 0x800000222d227221 */ /* 0x010fe40000000000 */
[----:B------:R-:W0:Y:S01]  /*15d0*/  LDC.64 R44, c[0x0][0x3b0] ;  /* 0x0000ec00ff2c7b82 */ /* 0x000e220000000a00 */
[----:B------:R-:W-:Y:S01]  /*15e0*/  FFMA R14, R40, UR16, R14 ;  /* 0x00000010280e7c23 */ /* 0x000fe2000800000e */
[----:B------:R-:W-:Y:S01]  /*15f0*/  FADD R10, R39, -R10 ;  /* 0x8000000a270a7221 */ /* 0x000fe20000000000 */
[----:B------:R-:W-:Y:S01]  /*1600*/  IADD3 R40, PT, PT, R7, -0x4, RZ ;  /* 0xfffffffc07287810 */ /* 0x000fe20007ffe0ff */
[----:B------:R-:W-:Y:S01]  /*1610*/  FADD R43, R43, -R36 ;  /* 0x800000242b2b7221 */ /* 0x000fe20000000000 */
[----:B------:R-:W-:Y:S01]  /*1620*/  FFMA R34, R34, UR17, R14 ;  /* 0x0000001122227c23 */ /* 0x000fe2000800000e */
[----:B------:R-:W-:Y:S01]  /*1630*/  FFMA R14, R10, UR5, RZ ;  /* 0x000000050a0e7c23 */ /* 0x000fe200080000ff */
[----:B------:R-:W-:Y:S01]  /*1640*/  FADD R18, R41, -R18 ;  /* 0x8000001229127221 */ /* 0x000fe20000000000 */
[----:B------:R-:W-:-:S04]  /*1650*/  IMAD.WIDE.U32 R24, R40, 0x4, R24 ;  /* 0x0000000428187825 */ /* 0x000fc800078e0018 */
[----:B------:R-:W-:Y:S01]  /*1660*/  FFMA R41, R43, UR18, R14 ;  /* 0x000000122b297c23 */ /* 0x000fe2000800000e */
[----:B------:R-:W-:Y:S01]  /*1670*/  IMAD.U32 R14, RZ, RZ, UR9 ;  /* 0x00000009ff0e7e24 */ /* 0x000fe2000f8e00ff */
[----:B------:R-:W4:Y:S01]  /*1680*/  LDG.E R24, desc[UR10][R24.64] ;  /* 0x0000000a18187981 */ /* 0x000f22000c1e1900 */
[----:B------:R-:W-:Y:S01]  /*1690*/  FADD R12, R39, -R12 ;  /* 0x8000000c270c7221 */ /* 0x000fe20000000000 */
[----:B------:R-:W-:Y:S01]  /*16a0*/  FADD R10, R38, -R15 ;  /* 0x8000000f260a7221 */ /* 0x000fe20000000000 */
[----:B------:R-:W-:Y:S02]  /*16b0*/  IMAD.U32 R15, RZ, RZ, UR13 ;  /* 0x0000000dff0f7e24 */ /* 0x000fe4000f8e00ff */
[----:B0-----:R-:W-:-:S04]  /*16c0*/  IMAD.WIDE R42, R17, 0x4, R44 ;  /* 0x00000004112a7825 */ /* 0x001fc800078e022c */
[----:B------:R-:W-:Y:S01]  /*16d0*/  IMAD.WIDE R38, R13, 0x4, R44 ;  /* 0x000000040d267825 */ /* 0x000fe200078e022c */
[----:B------:R0:W4:Y:S04]  /*16e0*/  LDG.E R25, desc[UR10][R42.64] ;  /* 0x0000000a2a197981 */ /* 0x000128000c1e1900 */
[----:B------:R1:W4:Y:S01]  /*16f0*/  LDG.E R26, desc[UR10][R38.64] ;  /* 0x0000000a261a7981 */ /* 0x000322000c1e1900 */
[----:B0-----:R-:W-:-:S04]  /*1700*/  IMAD.WIDE R42, R14, 0x4, R42 ;  /* 0x000000040e2a7825 */ /* 0x001fc800078e022a */
[----:B-1----:R-:W-:Y:S01]  /*1710*/  IMAD.WIDE R38, R15, 0x4, R38 ;  /* 0x000000040f267825 */ /* 0x002fe200078e0226 */
[----:B------:R0:W4:Y:S01]  /*1720*/  LDG.E R36, desc[UR10][R42.64] ;  /* 0x0000000a2a247981 */ /* 0x000122000c1e1900 */
[----:B------:R-:W1:Y:S02]  /*1730*/  LDC.64 R14, c[0x0][0x3b0] ;  /* 0x0000ec00ff0e7b82 */ /* 0x000e640000000a00 */
[----:B------:R-:W-:-:S04]  /*1740*/  IMAD.U32 R45, RZ, RZ, UR13 ;  /* 0x0000000dff2d7e24 */ /* 0x000fc8000f8e00ff */
[----:B------:R-:W-:-:S04]  /*1750*/  IMAD.WIDE R44, R45, 0x4, R38 ;  /* 0x000000042d2c7825 */ /* 0x000fc800078e0226 */
[----:B------:R-:W-:Y:S02]  /*1760*/  FFMA R12, R12, UR5, RZ ;  /* 0x000000050c0c7c23 */ /* 0x000fe400080000ff */
[----:B------:R-:W4:Y:S01]  /*1770*/  LDG.E R45, desc[UR10][R44.64] ;  /* 0x0000000a2c2d7981 */ /* 0x000f22000c1e1900 */
[----:B------:R-:W-:Y:S01]  /*1780*/  FFMA R41, R18, UR16, R41 ;  /* 0x0000001012297c23 */ /* 0x000fe20008000029 */
[----:B0-----:R-:W-:Y:S02]  /*1790*/  IMAD.U32 R43, RZ, RZ, UR9 ;  /* 0x00000009ff2b7e24 */ /* 0x001fe4000f8e00ff */
[----:B--2---:R-:W-:-:S04]  /*17a0*/  FADD R19, R32, -R19 ;  /* 0x8000001320137221 */ /* 0x004fc80000000000 */
[----:B------:R-:W-:Y:S01]  /*17b0*/  FFMA R12, R19, UR18, R12 ;  /* 0x00000012130c7c23 */ /* 0x000fe2000800000c */
[----:B-1----:R-:W-:-:S05]  /*17c0*/  IMAD.WIDE R18, R31, 0x4, R14 ;  /* 0x000000041f127825 */ /* 0x002fca00078e020e */
[----:B------:R-:W2:Y:S01]  /*17d0*/  LDG.E R32, desc[UR10][R18.64] ;  /* 0x0000000a12207981 */ /* 0x000ea2000c1e1900 */
[----:B---3--:R-:W-:-:S03]  /*17e0*/  FADD R27, R28, -R27 ;  /* 0x8000001b1c1b7221 */ /* 0x008fc60000000000 */
[----:B------:R0:W3:Y:S02]  /*17f0*/  LDG.E R28, desc[UR10][R38.64] ;  /* 0x0000000a261c7981 */ /* 0x0000e4000c1e1900 */
[----:B0-----:R-:W-:-:S06]  /*1800*/  IMAD.WIDE.U32 R38, R7, 0x4, R14 ;  /* 0x0000000407267825 */ /* 0x001fcc00078e000e */
[----:B------:R-:W2:Y:S01]  /*1810*/  LDG.E R39, desc[UR10][R38.64] ;  /* 0x0000000a26277981 */ /* 0x000ea2000c1e1900 */
[----:B------:R-:W-:-:S04]  /*1820*/  IMAD.WIDE R14, R35, 0x4, R14 ;  /* 0x00000004230e7825 */ /* 0x000fc800078e020e */
[----:B------:R-:W-:Y:S01]  /*1830*/  IMAD.WIDE R42, R43, 0x4, R18 ;  /* 0x000000042b2a7825 */ /* 0x000fe200078e0212 */
[----:B------:R0:W3:Y:S05]  /*1840*/  LDG.E R44, desc[UR10][R14.64] ;  /* 0x0000000a0e2c7981 */ /* 0x0000ea000c1e1900 */
[----:B------:R-:W3:Y:S01]  /*1850*/  LDG.E R43, desc[UR10][R42.64] ;  /* 0x0000000a2a2b7981 */ /* 0x000ee2000c1e1900 */
[----:B------:R-:W-:Y:S01]  /*1860*/  FFMA R12, R27, UR16, R12 ;  /* 0x000000101b0c7c23 */ /* 0x000fe2000800000c */
[----:B------:R-:W-:Y:S01]  /*1870*/  MOV R27, UR14 ;  /* 0x0000000e001b7c02 */ /* 0x000fe20008000f00 */
[----:B----4-:R-:W-:-:S04]  /*1880*/  FADD R11, R11, -R24 ;  /* 0x800000180b0b7221 */ /* 0x010fc80000000000 */
[----:B0-----:R-:W-:-:S04]  /*1890*/  IMAD.WIDE R14, R27, 0x4, R14 ;  /* 0x000000041b0e7825 */ /* 0x001fc800078e020e */
[----:B------:R-:W-:Y:S01]  /*18a0*/  FFMA R41, R10, UR17, R41 ;  /* 0x000000110a297c23 */ /* 0x000fe20008000029 */
[----:B------:R-:W-:Y:S02]  /*18b0*/  IMAD.U32 R27, RZ, RZ, UR6 ;  /* 0x00000006ff1b7e24 */ /* 0x000fe4000f8e00ff */
[----:B------:R-:W-:Y:S01]  /*18c0*/  FFMA R12, R11, UR17, R12 ;  /* 0x000000110b0c7c23 */ /* 0x000fe2000800000c */
[----:B------:R-:W-:Y:S02]  /*18d0*/  IMAD.U32 R19, RZ, RZ, UR19 ;  /* 0x00000013ff137e24 */ /* 0x000fe4000f8e00ff */
[----:B------:R-:W-:Y:S01]  /*18e0*/  FADD R38, R26, -R25 ;  /* 0x800000191a267221 */ /* 0x000fe20000000000 */
[--C-:B------:R-:W-:Y:S01]  /*18f0*/  IMAD.WIDE R10, R27, 0x4, R14.reuse ;  /* 0x000000041b0a7825 */ /* 0x100fe200078e020e */
[----:B------:R0:W4:Y:S03]  /*1900*/  LDG.E R42, desc[UR10][R14.64] ;  /* 0x0000000a0e2a7981 */ /* 0x000126000c1e1900 */
[----:B------:R-:W-:-:S02]  /*1910*/  IMAD.WIDE R24, R30, 0x4, R14 ;  /* 0x000000041e187825 */ /* 0x000fc400078e020e */
[----:B------:R-:W4:Y:S02]  /*1920*/  LDG.E R10, desc[UR10][R10.64] ;  /* 0x0000000a0a0a7981 */ /* 0x000f24000c1e1900 */
[----:B------:R-:W-:Y:S02]  /*1930*/  IMAD.WIDE R18, R19, 0x4, R14 ;  /* 0x0000000413127825 */ /* 0x000fe400078e020e */
[----:B0-----:R-:W0:Y:S02]  /*1940*/  LDC.64 R14, c[0x0][0x3b8] ;  /* 0x0000ee00ff0e7b82 */ /* 0x001e240000000a00 */
[----:B------:R-:W-:Y:S01]  /*1950*/  IMAD.U32 R27, RZ, RZ, UR15 ;  /* 0x0000000fff1b7e24 */ /* 0x000fe2000f8e00ff */
[----:B------:R1:W4:Y:S01]  /*1960*/  LDG.E R11, desc[UR10][R24.64] ;  /* 0x0000000a180b7981 */ /* 0x000322000c1e1900 */
[----:B------:R-:W-:Y:S02]  /*1970*/  FADD R36, R45, -R36 ;  /* 0x800000242d247221 */ /* 0x000fe40000000000 */
[----:B------:R-:W-:Y:S01]  /*1980*/  IMAD.WIDE R26, R27, 0x4, R18 ;  /* 0x000000041b1a7825 */ /* 0x000fe200078e0212 */
[----:B------:R0:W4:Y:S05]  /*1990*/  LDG.E R45, desc[UR10][R18.64] ;  /* 0x0000000a122d7981 */ /* 0x00012a000c1e1900 */
[----:B------:R-:W4:Y:S01]  /*19a0*/  LDG.E R27, desc[UR10][R26.64] ;  /* 0x0000000a1a1b7981 */ /* 0x000f22000c1e1900 */
[----:B-1----:R-:W-:-:S06]  /*19b0*/  IMAD.WIDE R24, R30, 0x4, R24 ;  /* 0x000000041e187825 */ /* 0x002fcc00078e0218 */
[----:B------:R4:W4:Y:S01]  /*19c0*/  LDG.E R24, desc[UR10][R24.64] ;  /* 0x0000000a18187981 */ /* 0x000922000c1e1900 */
[----:B0-----:R-:W-:-:S04]  /*19d0*/  IMAD.WIDE R18, R13, 0x4, R14 ;  /* 0x000000040d127825 */ /* 0x001fc800078e020e */
[----:B--2---:R-:W-:-:S04]  /*19e0*/  FADD R32, R39, -R32 ;  /* 0x8000002027207221 */ /* 0x004fc80000000000 */
[----:B------:R-:W-:Y:S01]  /*19f0*/  FFMA R32, R32, UR5, RZ ;  /* 0x0000000520207c23 */ /* 0x000fe200080000ff */
[----:B---3--:R-:W-:-:S03]  /*1a00*/  FADD R44, R39, -R44 ;  /* 0x8000002c272c7221 */ /* 0x008fc60000000000 */
[----:B------:R-:W-:Y:S01]  /*1a10*/  FFMA R32, R38, UR18, R32 ;  /* 0x0000001226207c23 */ /* 0x000fe20008000020 */
[----:B------:R-:W-:-:S04]  /*1a20*/  IMAD.WIDE R38, R17, 0x4, R14 ;  /* 0x0000000411267825 */ /* 0x000fc800078e020e */
[----:B------:R-:W-:Y:S02]  /*1a30*/  FADD R43, R28, -R43 ;  /* 0x8000002b1c2b7221 */ /* 0x000fe40000000000 */
[----:B------:R-:W2:Y:S04]  /*1a40*/  LDG.E R28, desc[UR10][R18.64] ;  /* 0x0000000a121c7981 */ /* 0x000ea8000c1e1900 */
[----:B------:R-:W2:Y:S01]  /*1a50*/  LDG.E R13, desc[UR10][R38.64] ;  /* 0x0000000a260d7981 */ /* 0x000ea2000c1e1900 */
[----:B------:R-:W-:Y:S01]  /*1a60*/  FFMA R43, R43, UR16, R32 ;  /* 0x000000102b2b7c23 */ /* 0x000fe20008000020 */
[----:B------:R-:W-:-:S03]  /*1a70*/  FFMA R44, R44, UR5, RZ ;  /* 0x000000052c2c7c23 */ /* 0x000fc600080000ff */
[----:B------:R-:W-:Y:S01]  /*1a80*/  FFMA R36, R36, UR17, R43 ;  /* 0x0000001124247c23 */ /* 0x000fe2000800002b */
[----:B----4-:R-:W-:Y:S01]  /*1a90*/  FADD R25, R11, -R10 ;  /* 0x8000000a0b197221 */ /* 0x010fe20000000000 */
[----:B------:R-:W-:-:S04]  /*1aa0*/  IMAD.WIDE R10, R31, 0x4, R14 ;  /* 0x000000041f0a7825 */ /* 0x000fc800078e020e */
[----:B------:R-:W-:Y:S01]  /*1ab0*/  FADD R45, R42, -R45 ;  /* 0x8000002d2a2d7221 */ /* 0x000fe20000000000 */
[----:B------:R-:W-:Y:S01]  /*1ac0*/  IMAD.WIDE.U32 R42, R7, 0x4, R14 ;  /* 0x00000004072a7825 */ /* 0x000fe200078e000e */
[----:B------:R0:W3:Y:S03]  /*1ad0*/  LDG.E R32, desc[UR10][R10.64] ;  /* 0x0000000a0a207981 */ /* 0x0000e6000c1e1900 */
[----:B------:R-:W-:Y:S01]  /*1ae0*/  FFMA R26, R45, UR18, R44 ;  /* 0x000000122d1a7c23 */ /* 0x000fe2000800002c */
[----:B------:R-:W3:Y:S01]  /*1af0*/  LDG.E R17, desc[UR10][R42.64] ;  /* 0x0000000a2a117981 */ /* 0x000ee2000c1e1900 */
[----:B------:R-:W-:-:S04]  /*1b00*/  IMAD.WIDE.U32 R44, R37, 0x4, R14 ;  /* 0x00000004252c7825 */ /* 0x000fc800078e000e */
[----:B------:R-:W-:Y:S01]  /*1b10*/  FFMA R26, R25, UR16, R26 ;  /* 0x00000010191a7c23 */ /* 0x000fe2000800001a */
[----:B0-----:R-:W-:-:S04]  /*1b20*/  IMAD.WIDE R10, R29, 0x4, R14 ;  /* 0x000000041d0a7825 */ /* 0x001fc800078e020e */
[----:B------:R-:W-:Y:S01]  /*1b30*/  FADD R27, R24, -R27 ;  /* 0x8000001b181b7221 */ /* 0x000fe20000000000 */
[----:B------:R-:W4:Y:S01]  /*1b40*/  LDG.E R44, desc[UR10][R44.64] ;  /* 0x0000000a2c2c7981 */ /* 0x000f22000c1e1900 */
[----:B------:R-:W-:Y:S02]  /*1b50*/  IMAD.U32 R29, RZ, RZ, UR9 ;  /* 0x00000009ff1d7e24 */ /* 0x000fe4000f8e00ff */
[----:B------:R-:W-:-:S04]  /*1b60*/  IMAD.WIDE R24, R35, 0x4, R14 ;  /* 0x0000000423187825 */ /* 0x000fc800078e020e */
[----:B------:R-:W-:Y:S01]  /*1b70*/  IMAD.WIDE R10, R29, 0x4, R10 ;  /* 0x000000041d0a7825 */ /* 0x000fe200078e020a */
[----:B------:R0:W4:Y:S03]  /*1b80*/  LDG.E R42, desc[UR10][R24.64] ;  /* 0x0000000a182a7981 */ /* 0x000126000c1e1900 */
[----:B------:R-:W-:Y:S01]  /*1b90*/  IMAD.U32 R29, RZ, RZ, UR14 ;  /* 0x0000000eff1d7e24 */ /* 0x000fe2000f8e00ff */
[----:B------:R-:W-:Y:S01]  /*1ba0*/  MOV R31, UR13 ;  /* 0x0000000d001f7c02 */ /* 0x000fe20008000f00 */
[----:B------:R1:W4:Y:S02]  /*1bb0*/  LDG.E R35, desc[UR10][R10.64] ;  /* 0x0000000a0a237981 */ /* 0x000324000c1e1900 */
[----:B0-----:R-:W-:-:S04]  /*1bc0*/  IMAD.WIDE R24, R29, 0x4, R24 ;  /* 0x000000041d187825 */ /* 0x001fc800078e0218 */
[----:B------:R-:W-:Y:S02]  /*1bd0*/  IMAD.U32 R29, RZ, RZ, UR19 ;  /* 0x00000013ff1d7e24 */ /* 0x000fe4000f8e00ff */
[----:B------:R-:W-:-:S04]  /*1be0*/  IMAD.WIDE R18, R31, 0x4, R18 ;  /* 0x000000041f127825 */ /* 0x000fc800078e0212 */
[----:B-1----:R-:W-:Y:S01]  /*1bf0*/  IMAD.WIDE R10, R29, 0x4, R24 ;  /* 0x000000041d0a7825 */ /* 0x002fe200078e0218 */
[----:B------:R-:W4:Y:S04]  /*1c00*/  LDG.E R31, desc[UR10][R18.64] ;  /* 0x0000000a121f7981 */ /* 0x000f28000c1e1900 */
[----:B------:R-:W4:Y:S01]  /*1c10*/  LDG.E R29, desc[UR10][R10.64] ;  /* 0x0000000a0a1d7981 */ /* 0x000f22000c1e1900 */
[----:B--2---:R-:W-:-:S03]  /*1c20*/  FADD R13, R28, -R13 ;  /* 0x8000000d1c0d7221 */ /* 0x004fc60000000000 */
[----:B------:R0:W2:Y:S01]  /*1c30*/  LDG.E R28, desc[UR10][R24.64] ;  /* 0x0000000a181c7981 */ /* 0x0000a2000c1e1900 */
[----:B------:R-:W-:Y:S01]  /*1c40*/  FFMA R26, R27, UR17, R26 ;  /* 0x000000111b1a7c23 */ /* 0x000fe2000800001a */
[----:B---3--:R-:W-:-:S04]  /*1c50*/  FADD R32, R17, -R32 ;  /* 0x8000002011207221 */ /* 0x008fc80000000000 */
[----:B------:R-:W-:-:S04]  /*1c60*/  FFMA R32, R32, UR5, RZ ;  /* 0x0000000520207c23 */ /* 0x000fc800080000ff */
[----:B------:R-:W-:Y:S01]  /*1c70*/  FFMA R27, R13, UR18, R32 ;  /* 0x000000120d1b7c23 */ /* 0x000fe20008000020 */
[----:B----4-:R-:W-:Y:S01]  /*1c80*/  FADD R13, R17, -R44 ;  /* 0x8000002c110d7221 */ /* 0x010fe20000000000 */
[----:B------:R-:W-:-:S05]  /*1c90*/  IMAD.WIDE.U32 R44, R16, 0x4, R14 ;  /* 0x00000004102c7825 */ /* 0x000fca00078e000e */
[----:B------:R1:W3:Y:S01]  /*1ca0*/  LDG.E R32, desc[UR10][R44.64] ;  /* 0x0000000a2c207981 */ /* 0x0002e2000c1e1900 */
[----:B------:R-:W-:Y:S01]  /*1cb0*/  FADD R42, R17, -R42 ;  /* 0x8000002a112a7221 */ /* 0x000fe20000000000 */
[----:B------:R-:W-:-:S04]  /*1cc0*/  IMAD.U32 R17, RZ, RZ, UR6 ;  /* 0x00000006ff117e24 */ /* 0x000fc8000f8e00ff */
[----:B------:R-:W-:-:S04]  /*1cd0*/  IMAD.WIDE R16, R17, 0x4, R24 ;  /* 0x0000000411107825 */ /* 0x000fc800078e0218 */
[C---:B0-----:R-:W-:Y:S01]  /*1ce0*/  IMAD.WIDE R24, R30.reuse, 0x4, R24 ;  /* 0x000000041e187825 */ /* 0x041fe200078e0218 */
[----:B------:R0:W4:Y:S03]  /*1cf0*/  LDG.E R37, desc[UR10][R16.64] ;  /* 0x0000000a10257981 */ /* 0x000126000c1e1900 */
[----:B-1----:R-:W-:Y:S01]  /*1d00*/  FADD R44, R31, -R35 ;  /* 0x800000231f2c7221 */ /* 0x002fe20000000000 */
[----:B------:R-:W-:-:S04]  /*1d10*/  IMAD.WIDE R30, R30, 0x4, R24 ;  /* 0x000000041e1e7825 */ /* 0x000fc800078e0218 */
[----:B0-----:R-:W-:Y:S02]  /*1d20*/  IMAD.WIDE.U32 R16, R7, 0x4, R14 ;  /* 0x0000000407107825 */ /* 0x001fe400078e000e */
[----:B------:R-:W4:Y:S02]  /*1d30*/  LDG.E R30, desc[UR10][R30.64] ;  /* 0x0000000a1e1e7981 */ /* 0x000f24000c1e1900 */
[----:B------:R-:W-:Y:S02]  /*1d40*/  IMAD.U32 R45, RZ, RZ, UR13 ;  /* 0x0000000dff2d7e24 */ /* 0x000fe4000f8e00ff */
[----:B------:R-:W3:Y:S02]  /*1d50*/  LDG.E R35, desc[UR10][R16.64+0x4] ;  /* 0x0000040a10237981 */ /* 0x000ee4000c1e1900 */
[----:B------:R-:W-:Y:S02]  /*1d60*/  IMAD.WIDE R18, R45, 0x4, R18 ;  /* 0x000000042d127825 */ /* 0x000fe400078e0212 */
[----:B------:R0:W4:Y:S01]  /*1d70*/  LDG.E R43, desc[UR10][R16.64+0x8] ;  /* 0x0000080a102b7981 */ /* 0x000122000c1e1900 */
[----:B------:R-:W-:-:S03]  /*1d80*/  MOV R45, UR9 ;  /* 0x00000009002d7c02 */ /* 0x000fc60008000f00 */
[----:B------:R-:W4:Y:S01]  /*1d90*/  LDG.E R19, desc[UR10][R18.64] ;  /* 0x0000000a12137981 */ /* 0x000f22000c1e1900 */
[----:B0-----:R-:W-:Y:S02]  /*1da0*/  IMAD.U32 R17, RZ, RZ, UR15 ;  /* 0x0000000fff117e24 */ /* 0x001fe4000f8e00ff */
[----:B------:R-:W-:-:S04]  /*1db0*/  IMAD.WIDE R38, R45, 0x4, R38 ;  /* 0x000000042d267825 */ /* 0x000fc800078e0226 */
[----:B------:R-:W-:Y:S02]  /*1dc0*/  IMAD.WIDE R16, R17, 0x4, R10 ;  /* 0x0000000411107825 */ /* 0x000fe400078e020a */
[----:B------:R-:W4:Y:S02]  /*1dd0*/  LDG.E R38, desc[UR10][R38.64] ;  /* 0x0000000a26267981 */ /* 0x000f24000c1e1900 */
[----:B------:R-:W-:Y:S02]  /*1de0*/  IMAD.WIDE.U32 R10, R7, 0x4, R14 ;  /* 0x00000004070a7825 */ /* 0x000fe400078e000e */
[----:B------:R-:W4:Y:S04]  /*1df0*/  LDG.E R17, desc[UR10][R16.64] ;  /* 0x0000000a10117981 */ /* 0x000f28000c1e1900 */
[----:B------:R-:W4:Y:S01]  /*1e00*/  LDG.E R10, desc[UR10][R10.64+0xc] ;  /* 0x00000c0a0a0a7981 */ /* 0x000f22000c1e1900 */
[----:B--2---:R-:W-:-:S03]  /*1e10*/  FADD R29, R28, -R29 ;  /* 0x8000001d1c1d7221 */ /* 0x004fc60000000000 */
[----:B------:R0:W2:Y:S02]  /*1e20*/  LDG.E R28, desc[UR10][R24.64] ;  /* 0x0000000a181c7981 */ /* 0x0000a4000c1e1900 */
[----:B0-----:R-:W-:-:S05]  /*1e30*/  IMAD.WIDE.U32 R24, R33, 0x4, R14 ;  /* 0x0000000421187825 */ /* 0x001fca00078e000e */
[----:B------:R0:W2:Y:S02]  /*1e40*/  LDG.E R33, desc[UR10][R24.64] ;  /* 0x0000000a18217981 */ /* 0x0000a4000c1e1900 */
[----:B0-----:R-:W0:Y:S02]  /*1e50*/  LDC.64 R24, c[0x0][0x4a0] ;  /* 0x00012800ff187b82 */ /* 0x001e240000000a00 */
[----:B0-----:R-:W-:-:S06]  /*1e60*/  IMAD.WIDE.U32 R24, R7, 0x4, R24 ;  /* 0x0000000407187825 */ /* 0x001fcc00078e0018 */
[----:B------:R-:W2:Y:S01]  /*1e70*/  LDG.E R24, desc[UR10][R24.64] ;  /* 0x0000000a18187981 */ /* 0x000ea2000c1e1900 */
[----:B------:R-:W-:-:S06]  /*1e80*/  IMAD.WIDE.U32 R14, R40, 0x4, R14 ;  /* 0x00000004280e7825 */ /* 0x000fcc00078e000e */
[----:B------:R0:W2:Y:S01]  /*1e90*/  LDG.E R15, desc[UR10][R14.64] ;  /* 0x0000000a0e0f7981 */ /* 0x0000a2000c1e1900 */
[----:B------:R-:W-:Y:S01]  /*1ea0*/  FFMA R11, R13, UR5, RZ ;  /* 0x000000050d0b7c23 */ /* 0x000fe200080000ff */
[----:B------:R-:W-:-:S04]  /*1eb0*/  FFMA R42, R42, UR5, RZ ;  /* 0x000000052a2a7c23 */ /* 0x000fc800080000ff */
[----:B------:R-:W-:Y:S01]  /*1ec0*/  FFMA R29, R29, UR18, R42 ;  /* 0x000000121d1d7c23 */ /* 0x000fe2000800002a */
[----:B---3--:R-:W-:-:S04]  /*1ed0*/  FADD R32, R35, -R32 ;  /* 0x8000002023207221 */ /* 0x008fc80000000000 */
[----:B------:R-:W-:Y:S01]  /*1ee0*/  FFMA R11, R32, UR18, R11 ;  /* 0x00000012200b7c23 */ /* 0x000fe2000800000b */
[----:B0-----:R-:W-:Y:S01]  /*1ef0*/  FFMA R14, R44, UR16, R27 ;  /* 0x000000102c0e7c23 */ /* 0x001fe2000800001b */
[----:B------:R-:W-:Y:S01]  /*1f00*/  BSSY.RECONVERGENT B1, `(.L_x_106) ;  /* 0x000004c000017945 */ /* 0x000fe20003800200 */
[----:B----4-:R-:W-:Y:S01]  /*1f10*/  FADD R19, R19, -R38 ;  /* 0x8000002613137221 */ /* 0x010fe20000000000 */
[----:B------:R-:W-:-:S03]  /*1f20*/  FADD R17, R30, -R17 ;  /* 0x800000111e117221 */ /* 0x000fc60000000000 */
[----:B------:R-:W-:Y:S01]  /*1f30*/  FFMA R14, R19, UR17, R14 ;  /* 0x00000011130e7c23 */ /* 0x000fe2000800000e */
[----:B--2---:R-:W-:-:S04]  /*1f40*/  FADD R28, R28, -R37 ;  /* 0x800000251c1c7221 */ /* 0x004fc80000000000 */
[----:B------:R-:W-:Y:S01]  /*1f50*/  FFMA R28, R28, UR16, R29 ;  /* 0x000000101c1c7c23 */ /* 0x000fe2000800001d */
[----:B------:R-:W-:-:S04]  /*1f60*/  FADD R16, R43, -R33 ;  /* 0x800000212b107221 */ /* 0x000fc80000000000 */
[----:B------:R-:W-:Y:S01]  /*1f70*/  FFMA R16, R16, UR16, R11 ;  /* 0x0000001010107c23 */ /* 0x000fe2000800000b */
[----:B------:R-:W-:-:S06]  /*1f80*/  FMUL R40, R24, 0.63661974668502807617 ;  /* 0x3f22f98318287820 */ /* 0x000fcc0000400000 */
[----:B------:R-:W0:Y:S01]  /*1f90*/  F2I.NTZ R40, R40 ;  /* 0x0000002800287305 */ /* 0x000e220000203100 */
[----:B------:R-:W-:Y:S01]  /*1fa0*/  FSETP.GE.AND P1, PT, |R24|, 105615, PT ;  /* 0x47ce47801800780b */ /* 0x000fe20003f26200 */
[----:B------:R-:W-:Y:S01]  /*1fb0*/  FADD R11, R10, -R15 ;  /* 0x8000000f0a0b7221 */ /* 0x000fe20000000000 */
[----:B0-----:R-:W-:-:S05]  /*1fc0*/  I2FP.F32.S32 R13, R40 ;  /* 0x00000028000d7245 */ /* 0x001fca0000201400 */
[----:B------:R-:W-:-:S04]  /*1fd0*/  FFMA R18, R13, -1.5707962512969970703, R24 ;  /* 0xbfc90fda0d127823 */ /* 0x000fc80000000018 */
[----:B------:R-:W-:Y:S01]  /*1fe0*/  FFMA R18, R13, -7.5497894158615963534e-08, R18 ;  /* 0xb3a221680d127823 */ /* 0x000fe20000000012 */
[----:B------:R-:W-:Y:S01]  /*1ff0*/  FFMA R15, R17, UR17, R28 ;  /* 0x00000011110f7c23 */ /* 0x000fe2000800001c */
[----:B------:R-:W-:Y:S02]  /*2000*/  FFMA R16, R11, UR17, R16 ;  /* 0x000000110b107c23 */ /* 0x000fe40008000010 */
[----:B------:R-:W-:Y:S01]  /*2010*/  FFMA R13, R13, -5.3903029534742383927e-15, R18 ;  /* 0xa7c234c50d0d7823 */ /* 0x000fe20000000012 */
[----:B------:R-:W-:-:S03]  /*2020*/  IMAD.MOV.U32 R17, RZ, RZ, R40 ;  /* 0x000000ffff117224 */ /* 0x000fc600078e0028 */
[----:B------:R-:W-:Y:S01]  /*2030*/  IMAD.MOV.U32 R28, RZ, RZ, R13 ;  /* 0x000000ffff1c7224 */ /* 0x000fe200078e000d */
[----:B------:R-:W-:Y:S06]  /*2040*/  @!P1 BRA `(.L_x_107) ;  /* 0x0000000000dc9947 */ /* 0x000fec0003800000 */
[----:B------:R-:W-:-:S13]  /*2050*/  FSETP.NEU.AND P2, PT, |R24|, +INF , PT ;  /* 0x7f8000001800780b */ /* 0x000fda0003f4d200 */
[----:B------:R-:W-:Y:S01]  /*2060*/  @!P2 FMUL R28, RZ, R24 ;  /* 0x00000018ff1ca220 */ /* 0x000fe20000400000 */
[----:B------:R-:W-:Y:S01]  /*2070*/  @!P2 MOV R40, RZ ;  /* 0x000000ff0028a202 */ /* 0x000fe20000000f00 */
[----:B------:R-:W-:Y:S06]  /*2080*/  @!P2 BRA `(.L_x_107) ;  /* 0x0000000000cca947 */ /* 0x000fec0003800000 */
[----:B------:R-:W-:Y:S01]  /*2090*/  IMAD.SHL.U32 R10, R24, 0x100, RZ ;  /* 0x00000100180a7824 */ /* 0x000fe200078e00ff */
[----:B------:R-:W0:Y:S01]  /*20a0*/  LDCU.64 UR16, c[0x4][0x8] ;  /* 0x01000100ff1077ac */ /* 0x000e220008000a00 */
[----:B------:R-:W-:Y:S02]  /*20b0*/  IMAD.MOV.U32 R28, RZ, RZ, RZ ;  /* 0x000000ffff1c7224 */ /* 0x000fe400078e00ff */
[----:B------:R-:W-:Y:S01]  /*20c0*/  IMAD.MOV.U32 R25, RZ, RZ, R1 ;  /* 0x000000ffff197224 */ /* 0x000fe200078e0001 */
[----:B------:R-:W-:Y:S01]  /*20d0*/  LOP3.LUT R27, R10, 0x80000000, RZ, 0xfc, !PT ;  /* 0x800000000a1b7812 */ /* 0x000fe200078efcff */
[----:B------:R-:W-:Y:S01]  /*20e0*/  UMOV UR6, URZ ;  /* 0x000000ff00067c82 */ /* 0x000fe20008000000 */
[----:B------:R-:W-:-:S05]  /*20f0*/  UMOV UR5, URZ ;  /* 0x000000ff00057c82 */ /* 0x000fca0008000000 */
.L_x_108:
[----:B0-----:R-:W-:Y:S01]  /*2100*/  MOV R10, UR16 ;  /* 0x00000010000a7c02 */ /* 0x001fe20008000f00 */
[----:B------:R-:W-:-:S05]  /*2110*/  IMAD.U32 R11, RZ, RZ, UR17 ;  /* 0x00000011ff0b7e24 */ /* 0x000fca000f8e00ff */
[----:B------:R-:W2:Y:S01]  /*2120*/  LDG.E.CONSTANT R10, desc[UR10][R10.64] ;  /* 0x0000000a0a0a7981 */ /* 0x000ea2000c1e9900 */
[----:B------:R-:W-:Y:S02]  /*2130*/  UIADD3 UR16, UP0, UPT, UR16, 0x4, URZ ;  /* 0x0000000410107890 */ /* 0x000fe4000ff1e0ff */
[----:B------:R-:W-:Y:S02]  /*2140*/  UIADD3 UR5, UPT, UPT, UR5, 0x1, URZ ;  /* 0x0000000105057890 */ /* 0x000fe4000fffe0ff */
[----:B------:R-:W-:Y:S02]  /*2150*/  UIADD3.X UR17, UPT, UPT, URZ, UR17, URZ, UP0, !UPT ;  /* 0x00000011ff117290 */ /* 0x000fe400087fe4ff */
[----:B------:R-:W-:Y:S01]  /*2160*/  UISETP.NE.AND UP0, UPT, UR5, 0x6, UPT ;  /* 0x000000060500788c */ /* 0x000fe2000bf05270 */
[----:B--2---:R-:W-:-:S03]  /*2170*/  IMAD.WIDE.U32 R18, R10, R27, RZ ;  /* 0x0000001b0a127225 */ /* 0x004fc600078e00ff */
[----:B------:R-:W-:-:S04]  /*2180*/  IADD3 R18, P2, PT, R18, R28, RZ ;  /* 0x0000001c12127210 */ /* 0x000fc80007f5e0ff */
[----:B------:R-:W-:Y:S01]  /*2190*/  IADD3.X R28, PT, PT, R19, UR6, RZ, P2, !PT ;  /* 0x00000006131c7c10 */ /* 0x000fe200097fe4ff */
[----:B------:R0:W-:Y:S02]  /*21a0*/  STL [R25], R18 ;  /* 0x0000001219007387 */ /* 0x0001e40000100800 */
[----:B0-----:R-:W-:Y:S01]  /*21b0*/  VIADD R25, R25, 0x4 ;  /* 0x0000000419197836 */ /* 0x001fe20000000000 */
[----:B------:R-:W-:Y:S06]  /*21c0*/  BRA.U UP0, `(.L_x_108) ;  /* 0xfffffffd00cc7547 */ /* 0x000fec000b83ffff */
[----:B------:R-:W-:Y:S01]  /*21d0*/  SHF.R.U32.HI R18, RZ, 0x17, R24 ;  /* 0x00000017ff127819 */ /* 0x000fe20000011618 */
[----:B------:R0:W-:Y:S03]  /*21e0*/  STL [R1+0x18], R28 ;  /* 0x0000181c01007387 */ /* 0x0001e60000100800 */
[C---:B------:R-:W-:Y:S02]  /*21f0*/  LOP3.LUT R10, R18.reuse, 0xe0, RZ, 0xc0, !PT ;  /* 0x000000e0120a7812 */ /* 0x040fe400078ec0ff */
[----:B------:R-:W-:-:S03]  /*2200*/  LOP3.LUT P2, RZ, R18, 0x1f, RZ, 0xc0, !PT ;  /* 0x0000001f12ff7812 */ /* 0x000fc6000784c0ff */
[----:B------:R-:W-:-:S05]  /*2210*/  VIADD R10, R10, 0xffffff80 ;  /* 0xffffff800a0a7836 */ /* 0x000fca0000000000 */
[----:B------:R-:W-:-:S05]  /*2220*/  SHF.R.U32.HI R10, RZ, 0x5, R10 ;  /* 0x00000005ff0a7819 */ /* 0x000fca000001160a */
[----:B------:R-:W-:-:S05]  /*2230*/  IMAD R19, R10, -0x4, R1 ;  /* 0xfffffffc0a137824 */ /* 0x000fca00078e0201 */
[----:B------:R-:W2:Y:S04]  /*2240*/  LDL R25, [R19+0x18] ;  /* 0x0000180013197983 */ /* 0x000ea80000100800 */
[----:B------:R-:W2:Y:S04]  /*2250*/  LDL R10, [R19+0x14] ;  /* 0x00001400130a7983 */ /* 0x000ea80000100800 */
[----:B------:R-:W3:Y:S01]  /*2260*/  @P2 LDL R11, [R19+0x10] ;  /* 0x00001000130b2983 */ /* 0x000ee20000100800 */
[----:B------:R-:W-:Y:S01]  /*2270*/  LOP3.LUT R18, R18, 0x1f, RZ, 0xc0, !PT ;  /* 0x0000001f12127812 */ /* 0x000fe200078ec0ff */
[----:B------:R-:W-:Y:S01]  /*2280*/  UMOV UR16, 0x54442d19 ;  /* 0x54442d1900107882 */ /* 0x000fe20000000000 */
[----:B------:R-:W-:-:S02]  /*2290*/  UMOV UR17, 0x3bf921fb ;  /* 0x3bf921fb00117882 */ /* 0x000fc40000000000 */
[-C--:B--2---:R-:W-:Y:S02]  /*22a0*/  @P2 SHF.L.W.U32.HI R25, R10, R18.reuse, R25 ;  /* 0x000000120a192219 */ /* 0x084fe40000010e19 */
[----:B---3--:R-:W-:Y:S02]  /*22b0*/  @P2 SHF.L.W.U32.HI R10, R11, R18, R10 ;  /* 0x000000120b0a2219 */ /* 0x008fe40000010e0a */
[----:B------:R-:W-:Y:S02]  /*22c0*/  ISETP.GE.AND P2, PT, R24, RZ, PT ;  /* 0x000000ff1800720c */ /* 0x000fe40003f46270 */
[C---:B------:R-:W-:Y:S02]  /*22d0*/  SHF.L.W.U32.HI R27, R10.reuse, 0x2, R25 ;  /* 0x000000020a1b7819 */ /* 0x040fe40000010e19 */
[----:B------:R-:W-:Y:S02]  /*22e0*/  SHF.L.U32 R10, R10, 0x2, RZ ;  /* 0x000000020a0a7819 */ /* 0x000fe400000006ff */
[----:B------:R-:W-:-:S02]  /*22f0*/  SHF.R.S32.HI R11, RZ, 0x1f, R27 ;  /* 0x0000001fff0b7819 */ /* 0x000fc4000001141b */
[----:B------:R-:W-:Y:S02]  /*2300*/  SHF.R.U32.HI R40, RZ, 0x1e, R25 ;  /* 0x0000001eff287819 */ /* 0x000fe40000011619 */
[C---:B------:R-:W-:Y:S02]  /*2310*/  LOP3.LUT R10, R11.reuse, R10, RZ, 0x3c, !PT ;  /* 0x0000000a0b0a7212 */ /* 0x040fe400078e3cff */
[----:B------:R-:W-:Y:S02]  /*2320*/  LOP3.LUT R11, R11, R27, RZ, 0x3c, !PT ;  /* 0x0000001b0b0b7212 */ /* 0x000fe400078e3cff */
[C---:B------:R-:W-:Y:S02]  /*2330*/  LOP3.LUT R25, R27.reuse, R24, RZ, 0x3c, !PT ;  /* 0x000000181b197212 */ /* 0x040fe400078e3cff */
[----:B------:R-:W-:Y:S02]  /*2340*/  LEA.HI R40, R27, R40, RZ, 0x1 ;  /* 0x000000281b287211 */ /* 0x000fe400078f08ff */
[----:B------:R-:W1:Y:S01]  /*2350*/  I2F.F64.S64 R10, R10 ;  /* 0x0000000a000a7312 */ /* 0x000e620000301c00 */
[----:B------:R-:W-:-:S02]  /*2360*/  ISETP.GE.AND P3, PT, R25, RZ, PT ;  /* 0x000000ff1900720c */ /* 0x000fc40003f66270 */
[----:B------:R-:W-:-:S04]  /*2370*/  IMAD.MOV R25, RZ, RZ, -R40 ;  /* 0x000000ffff197224 */ /* 0x000fc800078e0a28 */
[----:B------:R-:W-:Y:S01]  /*2380*/  @!P2 IMAD.MOV.U32 R40, RZ, RZ, R25 ;  /* 0x000000ffff28a224 */ /* 0x000fe200078e0019 */
[----:B-1----:R-:W-:-:S10]  /*2390*/  DMUL R18, R10, UR16 ;  /* 0x000000100a127c28 */ /* 0x002fd40008000000 */
[----:B------:R-:W0:Y:S02]  /*23a0*/  F2F.F32.F64 R18, R18 ;  /* 0x0000001200127310 */ /* 0x000e240000301000 */
[----:B0-----:R-:W-:-:S07]  /*23b0*/  FSEL R28, -R18, R18, !P3 ;  /* 0x00000012121c7208 */ /* 0x001fce0005800100 */
.L_x_107:
[----:B------:R-:W-:Y:S05]  /*23c0*/  BSYNC.RECONVERGENT B1 ;  /* 0x0000000000017941 */ /* 0x000fea0003800200 */
.L_x_106:
[----:B------:R-:W0:Y:S02]  /*23d0*/  LDC.64 R10, c[0x0][0x4a8] ;  /* 0x00012a00ff0a7b82 */ /* 0x000e240000000a00 */
[----:B0-----:R-:W-:-:S05]  /*23e0*/  IMAD.WIDE.U32 R10, R7, 0x4, R10 ;  /* 0x00000004070a7825 */ /* 0x001fca00078e000a */
[----:B------:R0:W2:Y:S01]  /*23f0*/  LDG.E R18, desc[UR10][R10.64] ;  /* 0x0000000a0a127981 */ /* 0x0000a2000c1e1900 */
[----:B------:R-:W-:Y:S02]  /*2400*/  IMAD.MOV.U32 R19, RZ, RZ, 0x37cbac00 ;  /* 0x37cbac00ff137424 */ /* 0x000fe400078e00ff */
[----:B------:R-:W-:Y:S01]  /*2410*/  FMUL R29, R28, R28 ;  /* 0x0000001c1c1d7220 */ /* 0x000fe20000400000 */
[C---:B------:R-:W-:Y:S01]  /*2420*/  LOP3.LUT R25, R40.reuse, 0x1, RZ, 0xc0, !PT ;  /* 0x0000000128197812 */ /* 0x040fe200078ec0ff */
[----:B------:R-:W-:Y:S02]  /*2430*/  BSSY.RECONVERGENT B1, `(.L_x_109) ;  /* 0x000004c000017945 */ /* 0x000fe40003800200 */
[----:B------:R-:W-:Y:S01]  /*2440*/  FFMA R27, R29, R19, -0.0013887860113754868507 ;  /* 0xbab607ed1d1b7423 */ /* 0x000fe20000000013 */
[----:B------:R-:W-:Y:S02]  /*2450*/  ISETP.NE.U32.AND P2, PT, R25, 0x1, PT ;  /* 0x000000011900780c */ /* 0x000fe40003f45070 */
[----:B------:R-:W-:Y:S01]  /*2460*/  MOV R25, 0x3c0885e4 ;  /* 0x3c0885e400197802 */ /* 0x000fe20000000f00 */
[----:B0-----:R-:W-:Y:S01]  /*2470*/  VIADD R11, R40, 0x1 ;  /* 0x00000001280b7836 */ /* 0x001fe20000000000 */
[----:B------:R-:W-:Y:S01]  /*2480*/  FSEL R30, R27, -0.00019574658654164522886, P2 ;  /* 0xb94d41531b1e7808 */ /* 0x000fe20001000000 */
[----:B------:R-:W-:Y:S01]  /*2490*/  IMAD.MOV.U32 R27, RZ, RZ, 0x3e2aaaa8 ;  /* 0x3e2aaaa8ff1b7424 */ /* 0x000fe200078e00ff */
[----:B------:R-:W-:-:S02]  /*24a0*/  FSEL R32, R25, 0.041666727513074874878, !P2 ;  /* 0x3d2aaabb19207808 */ /* 0x000fc40005000000 */
[----:B------:R-:W-:Y:S02]  /*24b0*/  FSEL R10, R28, 1, !P2 ;  /* 0x3f8000001c0a7808 */ /* 0x000fe40005000000 */
[----:B------:R-:W-:Y:S01]  /*24c0*/  LOP3.LUT P3, RZ, R11, 0x2, RZ, 0xc0, !PT ;  /* 0x000000020bff7812 */ /* 0x000fe2000786c0ff */
[----:B------:R-:W-:Y:S01]  /*24d0*/  FFMA R30, R29, R30, R32 ;  /* 0x0000001e1d1e7223 */ /* 0x000fe20000000020 */
[----:B------:R-:W-:-:S05]  /*24e0*/  FSEL R32, -R27, -0.4999999701976776123, !P2 ;  /* 0xbeffffff1b207808 */ /* 0x000fca0005000100 */
[C---:B------:R-:W-:Y:S01]  /*24f0*/  FFMA R30, R29.reuse, R30, R32 ;  /* 0x0000001e1d1e7223 */ /* 0x040fe20000000020 */
[----:B------:R-:W-:-:S04]  /*2500*/  FFMA R29, R29, R10, RZ ;  /* 0x0000000a1d1d7223 */ /* 0x000fc800000000ff */
[----:B------:R-:W-:-:S04]  /*2510*/  FFMA R35, R29, R30, R10 ;  /* 0x0000001e1d237223 */ /* 0x000fc8000000000a */
[----:B------:R-:W-:Y:S01]  /*2520*/  @P3 FADD R35, RZ, -R35 ;  /* 0x80000023ff233221 */ /* 0x000fe20000000000 */
[C---:B--2---:R-:W-:Y:S01]  /*2530*/  FMUL R37, R18.reuse, 0.63661974668502807617 ;  /* 0x3f22f98312257820 */ /* 0x044fe20000400000 */
[----:B------:R-:W-:-:S05]  /*2540*/  FSETP.GE.AND P2, PT, |R18|, 105615, PT ;  /* 0x47ce47801200780b */ /* 0x000fca0003f46200 */
[----:B------:R-:W0:Y:S02]  /*2550*/  F2I.NTZ R37, R37 ;  /* 0x0000002500257305 */ /* 0x000e240000203100 */
[----:B0-----:R-:W-:Y:S01]  /*2560*/  I2FP.F32.S32 R31, R37 ;  /* 0x00000025001f7245 */ /* 0x001fe20000201400 */
[----:B------:R-:W-:-:S04]  /*2570*/  IMAD.MOV.U32 R29, RZ, RZ, R37 ;  /* 0x000000ffff1d7224 */ /* 0x000fc800078e0025 */
[----:B------:R-:W-:-:S04]  /*2580*/  FFMA R28, R31, -1.5707962512969970703, R18 ;  /* 0xbfc90fda1f1c7823 */ /* 0x000fc80000000012 */
[----:B------:R-:W-:-:S04]  /*2590*/  FFMA R28, R31, -7.5497894158615963534e-08, R28 ;  /* 0xb3a221681f1c7823 */ /* 0x000fc8000000001c */
[----:B------:R-:W-:-:S05]  /*25a0*/  FFMA R28, R31, -5.3903029534742383927e-15, R28 ;  /* 0xa7c234c51f1c7823 */ /* 0x000fca000000001c */
[----:B------:R-:W-:Y:S01]  /*25b0*/  MOV R10, R28 ;  /* 0x0000001c000a7202 */ /* 0x000fe20000000f00 */
[----:B------:R-:W-:Y:S06]  /*25c0*/  @!P2 BRA `(.L_x_110) ;  /* 0x0000000000c8a947 */ /* 0x000fec0003800000 */
[----:B------:R-:W-:-:S13]  /*25d0*/  FSETP.NEU.AND P3, PT, |R18|, +INF , PT ;  /* 0x7f8000001200780b */ /* 0x000fda0003f6d200 */
[----:B------:R-:W-:Y:S01]  /*25e0*/  @!P3 FMUL R10, RZ, R18 ;  /* 0x00000012ff0ab220 */ /* 0x000fe20000400000 */
[----:B------:R-:W-:Y:S01]  /*25f0*/  @!P3 IMAD.MOV.U32 R37, RZ, RZ, RZ ;  /* 0x000000ffff25b224 */ /* 0x000fe200078e00ff */
[----:B------:R-:W-:Y:S06]  /*2600*/  @!P3 BRA `(.L_x_110) ;  /* 0x0000000000b8b947 */ /* 0x000fec0003800000 */
[----:B------:R-:W-:Y:S01]  /*2610*/  IMAD.SHL.U32 R10, R18, 0x100, RZ ;  /* 0x00000100120a7824 */ /* 0x000fe200078e00ff */
[----:B------:R-:W-:Y:S01]  /*2620*/  CS2R R32, SRZ ;  /* 0x0000000000207805 */ /* 0x000fe2000001ff00 */
[----:B------:R-:W-:-:S03]  /*2630*/  UMOV UR5, URZ ;  /* 0x000000ff00057c82 */ /* 0x000fc60008000000 */
[----:B------:R-:W-:-:S07]  /*2640*/  LOP3.LUT R39, R10, 0x80000000, RZ, 0xfc, !PT ;  /* 0x800000000a277812 */ /* 0x000fce00078efcff */
.L_x_111:
[----:B0-----:R-:W0:Y:S02]  /*2650*/  LDC.64 R10, c[0x4][0x8] ;  /* 0x01000200ff0a7b82 */ /* 0x001e240000000a00 */
[----:B0-----:R-:W-:-:S05]  /*2660*/  IMAD.WIDE.U32 R30, R33, 0x4, R10 ;  /* 0x00000004211e7825 */ /* 0x001fca00078e000a */
[----:B------:R-:W2:Y:S01]  /*2670*/  LDG.E.CONSTANT R10, desc[UR10][R30.64] ;  /* 0x0000000a1e0a7981 */ /* 0x000ea2000c1e9900 */
[C---:B------:R-:W-:Y:S01]  /*2680*/  IMAD R37, R33.reuse, 0x4, R1 ;  /* 0x0000000421257824 */ /* 0x040fe200078e0201 */
[----:B------:R-:W-:-:S04]  /*2690*/  IADD3 R33, PT, PT, R33, 0x1, RZ ;  /* 0x0000000121217810 */ /* 0x000fc80007ffe0ff */
[----:B------:R-:W-:Y:S01]  /*26a0*/  ISETP.NE.AND P3, PT, R33, 0x6, PT ;  /* 0x000000062100780c */ /* 0x000fe20003f65270 */
[----:B--2---:R-:W-:-:S03]  /*26b0*/  IMAD.WIDE.U32 R10, R10, R39, RZ ;  /* 0x000000270a0a7225 */ /* 0x004fc600078e00ff */
[----:B------:R-:W-:-:S04]  /*26c0*/  IADD3 R10, P4, PT, R10, R32, RZ ;  /* 0x000000200a0a7210 */ /* 0x000fc80007f9e0ff */
[----:B------:R-:W-:Y:S01]  /*26d0*/  IADD3.X R32, PT, PT, R11, UR5, RZ, P4, !PT ;  /* 0x000000050b207c10 */ /* 0x000fe2000a7fe4ff */
[----:B------:R0:W-:Y:S04]  /*26e0*/  STL [R37], R10 ;  /* 0x0000000a25007387 */ /* 0x0001e80000100800 */
[----:B------:R-:W-:Y:S05]  /*26f0*/  @P3 BRA `(.L_x_111) ;  /* 0xfffffffc00d43947 */ /* 0x000fea000383ffff */
[----:B------:R-:W-:Y:S01]  /*2700*/  SHF.R.U32.HI R30, RZ, 0x17, R18 ;  /* 0x00000017ff1e7819 */ /* 0x000fe20000011612 */
[----:B------:R1:W-:Y:S03]  /*2710*/  STL [R1+0x18], R32 ;  /* 0x0000182001007387 */ /* 0x0003e60000100800 */
[C---:B0-----:R-:W-:Y:S02]  /*2720*/  LOP3.LUT R10, R30.reuse, 0xe0, RZ, 0xc0, !PT ;  /* 0x000000e01e0a7812 */ /* 0x041fe400078ec0ff */
        /* <DEDUP_REMOVED lines=12> */
[--C-:B-1----:R-:W-:Y:S02]  /*27f0*/  SHF.R.U32.HI R32, RZ, 0x1e, R33.reuse ;  /* 0x0000001eff207819 */ /* 0x102fe40000011621 */
[C---:B------:R-:W-:Y:S01]  /*2800*/  SHF.L.W.U32.HI R37, R10.reuse, 0x2, R33 ;  /* 0x000000020a257819 */ /* 0x040fe20000010e21 */
[----:B------:R-:W-:Y:S01]  /*2810*/  IMAD.SHL.U32 R10, R10, 0x4, RZ ;  /* 0x000000040a0a7824 */ /* 0x000fe200078e00ff */
[----:B------:R-:W-:Y:S02]  /*2820*/  ISETP.GE.AND P3, PT, R18, RZ, PT ;  /* 0x000000ff1200720c */ /* 0x000fe40003f66270 */
[----:B------:R-:W-:-:S02]  /*2830*/  SHF.R.S32.HI R11, RZ, 0x1f, R37 ;  /* 0x0000001fff0b7819 */ /* 0x000fc40000011425 */
[----:B------:R-:W-:Y:S02]  /*2840*/  LOP3.LUT R33, R37, R18, RZ, 0x3c, !PT ;  /* 0x0000001225217212 */ /* 0x000fe400078e3cff */
[C---:B------:R-:W-:Y:S02]  /*2850*/  LOP3.LUT R10, R11.reuse, R10, RZ, 0x3c, !PT ;  /* 0x0000000a0b0a7212 */ /* 0x040fe400078e3cff */
[----:B------:R-:W-:Y:S02]  /*2860*/  LOP3.LUT R11, R11, R37, RZ, 0x3c, !PT ;  /* 0x000000250b0b7212 */ /* 0x000fe400078e3cff */
[----:B------:R-:W-:Y:S02]  /*2870*/  LEA.HI R37, R37, R32, RZ, 0x1 ;  /* 0x0000002025257211 */ /* 0x000fe400078f08ff */
[----:B------:R-:W-:Y:S02]  /*2880*/  ISETP.GE.AND P4, PT, R33, RZ, PT ;  /* 0x000000ff2100720c */ /* 0x000fe40003f86270 */
[----:B------:R-:W0:Y:S01]  /*2890*/  I2F.F64.S64 R10, R10 ;  /* 0x0000000a000a7312 */ /* 0x000e220000301c00 */
[----:B------:R-:W-:-:S05]  /*28a0*/  IMAD.MOV R32, RZ, RZ, -R37 ;  /* 0x000000ffff207224 */ /* 0x000fca00078e0a25 */
[----:B------:R-:W-:Y:S01]  /*28b0*/  @!P3 MOV R37, R32 ;  /* 0x000000200025b202 */ /* 0x000fe20000000f00 */
[----:B0-----:R-:W-:-:S10]  /*28c0*/  DMUL R30, R10, UR16 ;  /* 0x000000100a1e7c28 */ /* 0x001fd40008000000 */
[----:B------:R-:W0:Y:S02]  /*28d0*/  F2F.F32.F64 R30, R30 ;  /* 0x0000001e001e7310 */ /* 0x000e240000301000 */
[----:B0-----:R-:W-:-:S07]  /*28e0*/  FSEL R10, -R30, R30, !P4 ;  /* 0x0000001e1e0a7208 */ /* 0x001fce0006000100 */
.L_x_110:
[----:B------:R-:W-:Y:S05]  /*28f0*/  BSYNC.RECONVERGENT B1 ;  /* 0x0000000000017941 */ /* 0x000fea0003800200 */
.L_x_109:
[----:B------:R-:W-:Y:S01]  /*2900*/  FMUL R11, R10, R10 ;  /* 0x0000000a0a0b7220 */ /* 0x000fe20000400000 */
[----:B------:R-:W-:Y:S01]  /*2910*/  LOP3.LUT R31, R37, 0x1, RZ, 0xc0, !PT ;  /* 0x00000001251f7812 */ /* 0x000fe200078ec0ff */
[----:B------:R-:W-:Y:S02]  /*2920*/  BSSY.RECONVERGENT B1, `(.L_x_112) ;  /* 0x0000045000017945 */ /* 0x000fe40003800200 */
[----:B------:R-:W-:Y:S01]  /*2930*/  FFMA R30, R11, R19, -0.0013887860113754868507 ;  /* 0xbab607ed0b1e7423 */ /* 0x000fe20000000013 */
[----:B------:R-:W-:Y:S01]  /*2940*/  ISETP.NE.U32.AND P3, PT, R31, 0x1, PT ;  /* 0x000000011f00780c */ /* 0x000fe20003f65070 */
[----:B------:R-:W-:-:S03]  /*2950*/  VIADD R31, R37, 0x1 ;  /* 0x00000001251f7836 */ /* 0x000fc60000000000 */
[----:B------:R-:W-:Y:S02]  /*2960*/  FSEL R30, R30, -0.00019574658654164522886, P3 ;  /* 0xb94d41531e1e7808 */ /* 0x000fe40001800000 */
[----:B------:R-:W-:Y:S02]  /*2970*/  FSEL R32, R25, 0.041666727513074874878, !P3 ;  /* 0x3d2aaabb19207808 */ /* 0x000fe40005800000 */
[----:B------:R-:W-:Y:S02]  /*2980*/  LOP3.LUT P4, RZ, R31, 0x2, RZ, 0xc0, !PT ;  /* 0x000000021fff7812 */ /* 0x000fe4000788c0ff */
[----:B------:R-:W-:Y:S01]  /*2990*/  FSEL R10, R10, 1, !P3 ;  /* 0x3f8000000a0a7808 */ /* 0x000fe20005800000 */
[----:B------:R-:W-:Y:S01]  /*29a0*/  FFMA R30, R11, R30, R32 ;  /* 0x0000001e0b1e7223 */ /* 0x000fe20000000020 */
[----:B------:R-:W-:-:S03]  /*29b0*/  FSEL R33, -R27, -0.4999999701976776123, !P3 ;  /* 0xbeffffff1b217808 */ /* 0x000fc60005800100 */
[C---:B------:R-:W-:Y:S02]  /*29c0*/  FFMA R31, R11.reuse, R10, RZ ;  /* 0x0000000a0b1f7223 */ /* 0x040fe400000000ff */
[----:B------:R-:W-:Y:S01]  /*29d0*/  FFMA R30, R11, R30, R33 ;  /* 0x0000001e0b1e7223 */ /* 0x000fe20000000021 */
[----:B------:R-:W-:-:S03]  /*29e0*/  IMAD.MOV.U32 R11, RZ, RZ, R13 ;  /* 0x000000ffff0b7224 */ /* 0x000fc600078e000d */
[----:B------:R-:W-:-:S04]  /*29f0*/  FFMA R10, R31, R30, R10 ;  /* 0x0000001e1f0a7223 */ /* 0x000fc8000000000a */
[----:B------:R-:W-:-:S04]  /*2a00*/  @P4 FADD R10, RZ, -R10 ;  /* 0x8000000aff0a4221 */ /* 0x000fc80000000000 */
[----:B------:R-:W-:Y:S01]  /*2a10*/  FMUL R10, R35, R10 ;  /* 0x0000000a230a7220 */ /* 0x000fe20000400000 */
[----:B------:R-:W-:-:S03]  /*2a20*/  IMAD.MOV.U32 R35, RZ, RZ, R17 ;  /* 0x000000ffff237224 */ /* 0x000fc600078e0011 */
[----:B------:R-:W-:Y:S01]  /*2a30*/  FMUL R41, R41, R10 ;  /* 0x0000000a29297220 */ /* 0x000fe20000400000 */
[----:B------:R-:W-:Y:S06]  /*2a40*/  @!P1 BRA `(.L_x_113) ;  /* 0x0000000000c89947 */ /* 0x000fec0003800000 */
[----:B------:R-:W-:-:S13]  /*2a50*/  FSETP.NEU.AND P3, PT, |R24|, +INF , PT ;  /* 0x7f8000001800780b */ /* 0x000fda0003f6d200 */
[----:B------:R-:W-:Y:S01]  /*2a60*/  @!P3 FMUL R11, RZ, R24 ;  /* 0x00000018ff0bb220 */ /* 0x000fe20000400000 */
[----:B------:R-:W-:Y:S01]  /*2a70*/  @!P3 MOV R35, RZ ;  /* 0x000000ff0023b202 */ /* 0x000fe20000000f00 */
[----:B------:R-:W-:Y:S06]  /*2a80*/  @!P3 BRA `(.L_x_113) ;  /* 0x0000000000b8b947 */ /* 0x000fec0003800000 */
[----:B------:R-:W-:Y:S01]  /*2a90*/  IMAD.SHL.U32 R10, R24, 0x100, RZ ;  /* 0x00000100180a7824 */ /* 0x000fe200078e00ff */
[----:B------:R-:W-:Y:S01]  /*2aa0*/  CS2R R32, SRZ ;  /* 0x0000000000207805 */ /* 0x000fe2000001ff00 */
[----:B------:R-:W-:-:S03]  /*2ab0*/  UMOV UR5, URZ ;  /* 0x000000ff00057c82 */ /* 0x000fc60008000000 */
[----:B------:R-:W-:-:S07]  /*2ac0*/  LOP3.LUT R37, R10, 0x80000000, RZ, 0xfc, !PT ;  /* 0x800000000a257812 */ /* 0x000fce00078efcff */
.L_x_114:
[----:B0-----:R-:W0:Y:S02]  /*2ad0*/  LDC.64 R10, c[0x4][0x8] ;  /* 0x01000200ff0a7b82 */ /* 0x001e240000000a00 */
[----:B0-----:R-:W-:-:S05]  /*2ae0*/  IMAD.WIDE.U32 R30, R33, 0x4, R10 ;  /* 0x00000004211e7825 */ /* 0x001fca00078e000a */
[----:B------:R-:W2:Y:S01]  /*2af0*/  LDG.E.CONSTANT R10, desc[UR10][R30.64] ;  /* 0x0000000a1e0a7981 */ /* 0x000ea2000c1e9900 */
[C---:B------:R-:W-:Y:S02]  /*2b00*/  IMAD R35, R33.reuse, 0x4, R1 ;  /* 0x0000000421237824 */ /* 0x040fe400078e0201 */
[----:B------:R-:W-:-:S05]  /*2b10*/  VIADD R33, R33, 0x1 ;  /* 0x0000000121217836 */ /* 0x000fca0000000000 */
        /* <DEDUP_REMOVED lines=9> */
[----:B------:R-:W-:Y:S02]  /*2bb0*/  LOP3.LUT P3, RZ, R30, 0x1f, RZ, 0xc0, !PT ;  /* 0x0000001f1eff7812 */ /* 0x000fe4000786c0ff */
[----:B------:R-:W-:-:S04]  /*2bc0*/  IADD3 R10, PT, PT, R10, -0x80, RZ ;  /* 0xffffff800a0a7810 */ /* 0x000fc80007ffe0ff */
[----:B------:R-:W-:-:S05]  /*2bd0*/  SHF.R.U32.HI R10, RZ, 0x5, R10 ;  /* 0x00000005ff0a7819 */ /* 0x000fca000001160a */
[----:B------:R-:W-:-:S05]  /*2be0*/  IMAD R31, R10, -0x4, R1 ;  /* 0xfffffffc0a1f7824 */ /* 0x000fca00078e0201 */
[----:B------:R-:W2:Y:S04]  /*2bf0*/  LDL R33, [R31+0x18] ;  /* 0x000018001f217983 */ /* 0x000ea80000100800 */
[----:B------:R-:W2:Y:S04]  /*2c00*/  LDL R10, [R31+0x14] ;  /* 0x000014001f0a7983 */ /* 0x000ea80000100800 */
[----:B------:R-:W3:Y:S01]  /*2c10*/  @P3 LDL R11, [R31+0x10] ;  /* 0x000010001f0b3983 */ /* 0x000ee20000100800 */
[----:B------:R-:W-:Y:S01]  /*2c20*/  LOP3.LUT R30, R30, 0x1f, RZ, 0xc0, !PT ;  /* 0x0000001f1e1e7812 */ /* 0x000fe200078ec0ff */
[----:B------:R-:W-:Y:S01]  /*2c30*/  UMOV UR16, 0x54442d19 ;  /* 0x54442d1900107882 */ /* 0x000fe20000000000 */
[----:B------:R-:W-:Y:S01]  /*2c40*/  UMOV UR17, 0x3bf921fb ;  /* 0x3bf921fb00117882 */ /* 0x000fe20000000000 */
[----:B------:R-:W-:-:S02]  /*2c50*/  ISETP.GE.AND P4, PT, R24, RZ, PT ;  /* 0x000000ff1800720c */ /* 0x000fc40003f86270 */
[-C--:B--2---:R-:W-:Y:S02]  /*2c60*/  @P3 SHF.L.W.U32.HI R33, R10, R30.reuse, R33 ;  /* 0x0000001e0a213219 */ /* 0x084fe40000010e21 */
[----:B---3--:R-:W-:Y:S02]  /*2c70*/  @P3 SHF.L.W.U32.HI R10, R11, R30, R10 ;  /* 0x0000001e0b0a3219 */ /* 0x008fe40000010e0a */
[--C-:B-1----:R-:W-:Y:S02]  /*2c80*/  SHF.R.U32.HI R32, RZ, 0x1e, R33.reuse ;  /* 0x0000001eff207819 */ /* 0x102fe40000011621 */
[C---:B------:R-:W-:Y:S01]  /*2c90*/  SHF.L.W.U32.HI R35, R10.reuse, 0x2, R33 ;  /* 0x000000020a237819 */ /* 0x040fe20000010e21 */
[----:B------:R-:W-:-:S03]  /*2ca0*/  IMAD.SHL.U32 R10, R10, 0x4, RZ ;  /* 0x000000040a0a7824 */ /* 0x000fc600078e00ff */
[----:B------:R-:W-:Y:S02]  /*2cb0*/  SHF.R.S32.HI R11, RZ, 0x1f, R35 ;  /* 0x0000001fff0b7819 */ /* 0x000fe40000011423 */
[----:B------:R-:W-:Y:S02]  /*2cc0*/  LOP3.LUT R33, R35, R24, RZ, 0x3c, !PT ;  /* 0x0000001823217212 */ /* 0x000fe400078e3cff */
[C---:B------:R-:W-:Y:S02]  /*2cd0*/  LOP3.LUT R10, R11.reuse, R10, RZ, 0x3c, !PT ;  /* 0x0000000a0b0a7212 */ /* 0x040fe400078e3cff */
[----:B------:R-:W-:Y:S02]  /*2ce0*/  LOP3.LUT R11, R11, R35, RZ, 0x3c, !PT ;  /* 0x000000230b0b7212 */ /* 0x000fe400078e3cff */
[----:B------:R-:W-:Y:S02]  /*2cf0*/  LEA.HI R35, R35, R32, RZ, 0x1 ;  /* 0x0000002023237211 */ /* 0x000fe400078f08ff */
[----:B------:R-:W-:-:S02]  /*2d00*/  ISETP.GE.AND P3, PT, R33, RZ, PT ;  /* 0x000000ff2100720c */ /* 0x000fc40003f66270 */
[----:B------:R-:W0:Y:S01]  /*2d10*/  I2F.F64.S64 R10, R10 ;  /* 0x0000000a000a7312 */ /* 0x000e220000301c00 */
[----:B------:R-:W-:-:S04]  /*2d20*/  IMAD.MOV R32, RZ, RZ, -R35 ;  /* 0x000000ffff207224 */ /* 0x000fc800078e0a23 */
[----:B------:R-:W-:Y:S01]  /*2d30*/  @!P4 IMAD.MOV.U32 R35, RZ, RZ, R32 ;  /* 0x000000ffff23c224 */ /* 0x000fe200078e0020 */
[----:B0-----:R-:W-:-:S10]  /*2d40*/  DMUL R30, R10, UR16 ;  /* 0x000000100a1e7c28 */ /* 0x001fd40008000000 */
[----:B------:R-:W0:Y:S02]  /*2d50*/  F2F.F32.F64 R30, R30 ;  /* 0x0000001e001e7310 */ /* 0x000e240000301000 */
[----:B0-----:R-:W-:-:S07]  /*2d60*/  FSEL R11, -R30, R30, !P3 ;  /* 0x0000001e1e0b7208 */ /* 0x001fce0005800100 */
.L_x_113:
[----:B------:R-:W-:Y:S05]  /*2d70*/  BSYNC.RECONVERGENT B1 ;  /* 0x0000000000017941 */ /* 0x000fea0003800200 */
.L_x_112:
[----:B------:R-:W-:Y:S01]  /*2d80*/  FMUL R30, R11, R11 ;  /* 0x0000000b0b1e7220 */ /* 0x000fe20000400000 */
[C---:B------:R-:W-:Y:S01]  /*2d90*/  LOP3.LUT R31, R35.reuse, 0x1, RZ, 0xc0, !PT ;  /* 0x00000001231f7812 */ /* 0x040fe200078ec0ff */
[----:B------:R-:W-:Y:S01]  /*2da0*/  BSSY.RECONVERGENT B1, `(.L_x_115) ;  /* 0x0000043000017945 */ /* 0x000fe20003800200 */
[----:B------:R-:W-:Y:S01]  /*2db0*/  IADD3 R32, PT, PT, R35, 0x1, RZ ;  /* 0x0000000123207810 */ /* 0x000fe20007ffe0ff */
[----:B------:R-:W-:Y:S01]  /*2dc0*/  FFMA R10, R30, R19, -0.0013887860113754868507 ;  /* 0xbab607ed1e0a7423 */ /* 0x000fe20000000013 */
[----:B------:R-:W-:Y:S01]  /*2dd0*/  ISETP.NE.U32.AND P3, PT, R31, 0x1, PT ;  /* 0x000000011f00780c */ /* 0x000fe20003f65070 */
[----:B------:R-:W-:Y:S01]  /*2de0*/  IMAD.MOV.U32 R37, RZ, RZ, R29 ;  /* 0x000000ffff257224 */ /* 0x000fe200078e001d */
[----:B------:R-:W-:Y:S02]  /*2df0*/  LOP3.LUT P4, RZ, R32, 0x2, RZ, 0xc0, !PT ;  /* 0x0000000220ff7812 */ /* 0x000fe4000788c0ff */
[----:B------:R-:W-:Y:S02]  /*2e00*/  FSEL R31, R10, -0.00019574658654164522886, P3 ;  /* 0xb94d41530a1f7808 */ /* 0x000fe40001800000 */
[----:B------:R-:W-:-:S02]  /*2e10*/  FSEL R33, R25, 0.041666727513074874878, !P3 ;  /* 0x3d2aaabb19217808 */ /* 0x000fc40005800000 */
[----:B------:R-:W-:Y:S02]  /*2e20*/  FSEL R10, R11, 1, !P3 ;  /* 0x3f8000000b0a7808 */ /* 0x000fe40005800000 */
[----:B------:R-:W-:Y:S01]  /*2e30*/  FSEL R32, -R27, -0.4999999701976776123, !P3 ;  /* 0xbeffffff1b207808 */ /* 0x000fe20005800100 */
[C---:B------:R-:W-:Y:S02]  /*2e40*/  FFMA R31, R30.reuse, R31, R33 ;  /* 0x0000001f1e1f7223 */ /* 0x040fe40000000021 */
[C---:B------:R-:W-:Y:S02]  /*2e50*/  FFMA R35, R30.reuse, R10, RZ ;  /* 0x0000000a1e237223 */ /* 0x040fe400000000ff */
[----:B------:R-:W-:-:S04]  /*2e60*/  FFMA R31, R30, R31, R32 ;  /* 0x0000001f1e1f7223 */ /* 0x000fc80000000020 */
[----:B------:R-:W-:Y:S01]  /*2e70*/  FFMA R35, R35, R31, R10 ;  /* 0x0000001f23237223 */ /* 0x000fe2000000000a */
[----:B------:R-:W-:-:S03]  /*2e80*/  IMAD.MOV.U32 R10, RZ, RZ, R28 ;  /* 0x000000ffff0a7224 */ /* 0x000fc600078e001c */
[----:B------:R-:W-:Y:S01]  /*2e90*/  @P4 FADD R35, RZ, -R35 ;  /* 0x80000023ff234221 */ /* 0x000fe20000000000 */
[----:B------:R-:W-:Y:S06]  /*2ea0*/  @!P2 BRA `(.L_x_116) ;  /* 0x0000000000c8a947 */ /* 0x000fec0003800000 */
[----:B------:R-:W-:-:S13]  /*2eb0*/  FSETP.NEU.AND P3, PT, |R18|, +INF , PT ;  /* 0x7f8000001200780b */ /* 0x000fda0003f6d200 */
[----:B------:R-:W-:Y:S01]  /*2ec0*/  @!P3 FMUL R10, RZ, R18 ;  /* 0x00000012ff0ab220 */ /* 0x000fe20000400000 */
[----:B------:R-:W-:Y:S01]  /*2ed0*/  @!P3 IMAD.MOV.U32 R37, RZ, RZ, RZ ;  /* 0x000000ffff25b224 */ /* 0x000fe200078e00ff */
[----:B------:R-:W-:Y:S06]  /*2ee0*/  @!P3 BRA `(.L_x_116) ;  /* 0x0000000000b8b947 */ /* 0x000fec0003800000 */
[----:B------:R-:W-:Y:S02]  /*2ef0*/  SHF.L.U32 R10, R18, 0x8, RZ ;  /* 0x00000008120a7819 */ /* 0x000fe400000006ff */
[----:B------:R-:W-:Y:S01]  /*2f00*/  CS2R R32, SRZ ;  /* 0x0000000000207805 */ /* 0x000fe2000001ff00 */
[----:B------:R-:W-:Y:S01]  /*2f10*/  UMOV UR5, URZ ;  /* 0x000000ff00057c82 */ /* 0x000fe20008000000 */
[----:B------:R-:W-:-:S07]  /*2f20*/  LOP3.LUT R39, R10, 0x80000000, RZ, 0xfc, !PT ;  /* 0x800000000a277812 */ /* 0x000fce00078efcff */
.L_x_117:
        /* <DEDUP_REMOVED lines=28> */
[C---:B------:R-:W-:Y:S02]  /*30f0*/  SHF.L.W.U32.HI R37, R10.reuse, 0x2, R33 ;  /* 0x000000020a257819 */ /* 0x040fe40000010e21 */
[----:B------:R-:W-:Y:S02]  /*3100*/  SHF.L.U32 R10, R10, 0x2, RZ ;  /* 0x000000020a0a7819 */ /* 0x000fe400000006ff */
[----:B------:R-:W-:-:S02]  /*3110*/  SHF.R.S32.HI R11, RZ, 0x1f, R37 ;  /* 0x0000001fff0b7819 */ /* 0x000fc40000011425 */
[----:B------:R-:W-:Y:S02]  /*3120*/  LOP3.LUT R33, R37, R18, RZ, 0x3c, !PT ;  /* 0x0000001225217212 */ /* 0x000fe400078e3cff */
[C---:B------:R-:W-:Y:S02]  /*3130*/  LOP3.LUT R10, R11.reuse, R10, RZ, 0x3c, !PT ;  /* 0x0000000a0b0a7212 */ /* 0x040fe400078e3cff */
[----:B------:R-:W-:Y:S02]  /*3140*/  LOP3.LUT R11, R11, R37, RZ, 0x3c, !PT ;  /* 0x000000250b0b7212 */ /* 0x000fe400078e3cff */
[----:B------:R-:W-:Y:S02]  /*3150*/  LEA.HI R37, R37, R32, RZ, 0x1 ;  /* 0x0000002025257211 */ /* 0x000fe400078f08ff */
[----:B------:R-:W-:Y:S02]  /*3160*/  ISETP.GE.AND P3, PT, R33, RZ, PT ;  /* 0x000000ff2100720c */ /* 0x000fe40003f66270 */
[----:B------:R-:W0:Y:S01]  /*3170*/  I2F.F64.S64 R10, R10 ;  /* 0x0000000a000a7312 */ /* 0x000e220000301c00 */
[----:B------:R-:W-:-:S04]  /*3180*/  IMAD.MOV R32, RZ, RZ, -R37 ;  /* 0x000000ffff207224 */ /* 0x000fc800078e0a25 */
[----:B------:R-:W-:Y:S01]  /*3190*/  @!P4 IMAD.MOV.U32 R37, RZ, RZ, R32 ;  /* 0x000000ffff25c224 */ /* 0x000fe200078e0020 */
[----:B0-----:R-:W-:-:S10]  /*31a0*/  DMUL R30, R10, UR16 ;  /* 0x000000100a1e7c28 */ /* 0x001fd40008000000 */
[----:B------:R-:W0:Y:S02]  /*31b0*/  F2F.F32.F64 R30, R30 ;  /* 0x0000001e001e7310 */ /* 0x000e240000301000 */
[----:B0-----:R-:W-:-:S07]  /*31c0*/  FSEL R10, -R30, R30, !P3 ;  /* 0x0000001e1e0a7208 */ /* 0x001fce0005800100 */
.L_x_116:
[----:B------:R-:W-:Y:S05]  /*31d0*/  BSYNC.RECONVERGENT B1 ;  /* 0x0000000000017941 */ /* 0x000fea0003800200 */
.L_x_115:
[----:B------:R-:W-:Y:S01]  /*31e0*/  FMUL R11, R10, R10 ;  /* 0x0000000a0a0b7220 */ /* 0x000fe20000400000 */
[C---:B------:R-:W-:Y:S01]  /*31f0*/  LOP3.LUT R31, R37.reuse, 0x1, RZ, 0xc0, !PT ;  /* 0x00000001251f7812 */ /* 0x040fe200078ec0ff */
[----:B------:R-:W-:Y:S01]  /*3200*/  BSSY.RECONVERGENT B1, `(.L_x_118) ;  /* 0x0000044000017945 */ /* 0x000fe20003800200 */
[----:B------:R-:W-:Y:S01]  /*3210*/  LOP3.LUT P4, RZ, R37, 0x2, RZ, 0xc0, !PT ;  /* 0x0000000225ff7812 */ /* 0x000fe2000788c0ff */
[----:B------:R-:W-:Y:S01]  /*3220*/  FFMA R30, R11, R19, -0.0013887860113754868507 ;  /* 0xbab607ed0b1e7423 */ /* 0x000fe20000000013 */
[----:B------:R-:W-:-:S04]  /*3230*/  ISETP.NE.U32.AND P3, PT, R31, 0x1, PT ;  /* 0x000000011f00780c */ /* 0x000fc80003f65070 */
[----:B------:R-:W-:Y:S02]  /*3240*/  FSEL R30, R30, -0.00019574658654164522886, !P3 ;  /* 0xb94d41531e1e7808 */ /* 0x000fe40005800000 */
[----:B------:R-:W-:Y:S02]  /*3250*/  FSEL R32, R25, 0.041666727513074874878, P3 ;  /* 0x3d2aaabb19207808 */ /* 0x000fe40001800000 */
[----:B------:R-:W-:Y:S02]  /*3260*/  FSEL R10, R10, 1, P3 ;  /* 0x3f8000000a0a7808 */ /* 0x000fe40001800000 */
[----:B------:R-:W-:Y:S01]  /*3270*/  FSEL R33, -R27, -0.4999999701976776123, P3 ;  /* 0xbeffffff1b217808 */ /* 0x000fe20001800100 */
[C---:B------:R-:W-:Y:S02]  /*3280*/  FFMA R30, R11.reuse, R30, R32 ;  /* 0x0000001e0b1e7223 */ /* 0x040fe40000000020 */
[C---:B------:R-:W-:Y:S02]  /*3290*/  FFMA R31, R11.reuse, R10, RZ ;  /* 0x0000000a0b1f7223 */ /* 0x040fe400000000ff */
[----:B------:R-:W-:Y:S01]  /*32a0*/  FFMA R30, R11, R30, R33 ;  /* 0x0000001e0b1e7223 */ /* 0x000fe20000000021 */
[----:B------:R-:W-:-:S03]  /*32b0*/  MOV R11, R13 ;  /* 0x0000000d000b7202 */ /* 0x000fc60000000f00 */
[----:B------:R-:W-:-:S04]  /*32c0*/  FFMA R10, R31, R30, R10 ;  /* 0x0000001e1f0a7223 */ /* 0x000fc8000000000a */
[----:B------:R-:W-:-:S04]  /*32d0*/  @P4 FADD R10, RZ, -R10 ;  /* 0x8000000aff0a4221 */ /* 0x000fc80000000000 */
[----:B------:R-:W-:Y:S01]  /*32e0*/  FMUL R10, R35, R10 ;  /* 0x0000000a230a7220 */ /* 0x000fe20000400000 */
[----:B------:R-:W-:-:S03]  /*32f0*/  IMAD.MOV.U32 R35, RZ, RZ, R17 ;  /* 0x000000ffff237224 */ /* 0x000fc600078e0011 */
[----:B------:R-:W-:Y:S01]  /*3300*/  FFMA R41, -R34, R10, R41 ;  /* 0x0000000a22297223 */ /* 0x000fe20000000129 */
        /* <DEDUP_REMOVED lines=9> */
.L_x_120:
        /* <DEDUP_REMOVED lines=28> */
[C---:B0-----:R-:W-:Y:S01]  /*3560*/  SHF.L.W.U32.HI R35, R10.reuse, 0x2, R33 ;  /* 0x000000020a237819 */ /* 0x041fe20000010e21 */
        /* <DEDUP_REMOVED lines=8> */
[----:B------:R-:W-:-:S05]  /*35f0*/  IMAD.MOV R32, RZ, RZ, -R35 ;  /* 0x000000ffff207224 */ /* 0x000fca00078e0a23 */
[----:B------:R-:W-:Y:S01]  /*3600*/  @!P4 MOV R35, R32 ;  /* 0x000000200023c202 */ /* 0x000fe20000000f00 */
[----:B0-----:R-:W-:-:S10]  /*3610*/  DMUL R30, R10, UR16 ;  /* 0x000000100a1e7c28 */ /* 0x001fd40008000000 */
[----:B------:R-:W0:Y:S02]  /*3620*/  F2F.F32.F64 R30, R30 ;  /* 0x0000001e001e7310 */ /* 0x000e240000301000 */
[----:B0-----:R-:W-:-:S07]  /*3630*/  FSEL R11, -R30, R30, !P3 ;  /* 0x0000001e1e0b7208 */ /* 0x001fce0005800100 */
.L_x_119:
[----:B------:R-:W-:Y:S05]  /*3640*/  BSYNC.RECONVERGENT B1 ;  /* 0x0000000000017941 */ /* 0x000fea0003800200 */
.L_x_118:
[----:B------:R-:W-:Y:S01]  /*3650*/  FMUL R30, R11, R11 ;  /* 0x0000000b0b1e7220 */ /* 0x000fe20000400000 */
[C---:B------:R-:W-:Y:S01]  /*3660*/  LOP3.LUT R31, R35.reuse, 0x1, RZ, 0xc0, !PT ;  /* 0x00000001231f7812 */ /* 0x040fe200078ec0ff */
[----:B------:R-:W-:Y:S01]  /*3670*/  BSSY.RECONVERGENT B1, `(.L_x_121) ;  /* 0x0000043000017945 */ /* 0x000fe20003800200 */
[----:B------:R-:W-:Y:S01]  /*3680*/  LOP3.LUT P4, RZ, R35, 0x2, RZ, 0xc0, !PT ;  /* 0x0000000223ff7812 */ /* 0x000fe2000788c0ff */
[----:B------:R-:W-:Y:S01]  /*3690*/  FFMA R10, R30, R19, -0.0013887860113754868507 ;  /* 0xbab607ed1e0a7423 */ /* 0x000fe20000000013 */
[----:B------:R-:W-:Y:S01]  /*36a0*/  ISETP.NE.U32.AND P3, PT, R31, 0x1, PT ;  /* 0x000000011f00780c */ /* 0x000fe20003f65070 */
[----:B------:R-:W-:-:S03]  /*36b0*/  IMAD.MOV.U32 R35, RZ, RZ, R29 ;  /* 0x000000ffff237224 */ /* 0x000fc600078e001d */
[----:B------:R-:W-:Y:S02]  /*36c0*/  FSEL R31, R10, -0.00019574658654164522886, !P3 ;  /* 0xb94d41530a1f7808 */ /* 0x000fe40005800000 */
[----:B------:R-:W-:Y:S02]  /*36d0*/  FSEL R33, R25, 0.041666727513074874878, P3 ;  /* 0x3d2aaabb19217808 */ /* 0x000fe40001800000 */
[----:B------:R-:W-:Y:S02]  /*36e0*/  FSEL R10, R11, 1, P3 ;  /* 0x3f8000000b0a7808 */ /* 0x000fe40001800000 */
[----:B------:R-:W-:Y:S01]  /*36f0*/  FSEL R32, -R27, -0.4999999701976776123, P3 ;  /* 0xbeffffff1b207808 */ /* 0x000fe20001800100 */
[C---:B------:R-:W-:Y:S02]  /*3700*/  FFMA R31, R30.reuse, R31, R33 ;  /* 0x0000001f1e1f7223 */ /* 0x040fe40000000021 */
[C---:B------:R-:W-:Y:S02]  /*3710*/  FFMA R11, R30.reuse, R10, RZ ;  /* 0x0000000a1e0b7223 */ /* 0x040fe400000000ff */
[----:B------:R-:W-:-:S04]  /*3720*/  FFMA R31, R30, R31, R32 ;  /* 0x0000001f1e1f7223 */ /* 0x000fc80000000020 */
[----:B------:R-:W-:Y:S01]  /*3730*/  FFMA R10, R11, R31, R10 ;  /* 0x0000001f0b0a7223 */ /* 0x000fe2000000000a */
[----:B------:R-:W-:-:S03]  /*3740*/  IMAD.MOV.U32 R11, RZ, RZ, R28 ;  /* 0x000000ffff0b7224 */ /* 0x000fc600078e001c */
[----:B------:R-:W-:-:S04]  /*3750*/  @P4 FADD R10, RZ, -R10 ;  /* 0x8000000aff0a4221 */ /* 0x000fc80000000000 */
[----:B------:R-:W-:Y:S01]  /*3760*/  FFMA R12, -R12, R10, R41 ;  /* 0x0000000a0c0c7223 */ /* 0x000fe20000000129 */
        /* <DEDUP_REMOVED lines=9> */
.L_x_123:
        /* <DEDUP_REMOVED lines=28> */
[C---:B0-----:R-:W-:Y:S02]  /*39c0*/  SHF.L.W.U32.HI R35, R10.reuse, 0x2, R33 ;  /* 0x000000020a237819 */ /* 0x041fe40000010e21 */
        /* <DEDUP_REMOVED lines=13> */
.L_x_122:
[----:B------:R-:W-:Y:S05]  /*3aa0*/  BSYNC.RECONVERGENT B1 ;  /* 0x0000000000017941 */ /* 0x000fea0003800200 */
.L_x_121:
        /* <DEDUP_REMOVED lines=10> */
[C---:B------:R-:W-:Y:S01]  /*3b50*/  FFMA R31, R30.reuse, R31, R33 ;  /* 0x0000001f1e1f7223 */ /* 0x040fe20000000021 */
[----:B------:R-:W-:Y:S02]  /*3b60*/  IMAD.MOV.U32 R33, RZ, RZ, R29 ;  /* 0x000000ffff217224 */ /* 0x000fe400078e001d */
[C---:B------:R-:W-:Y:S01]  /*3b70*/  FFMA R11, R30.reuse, R10, RZ ;  /* 0x0000000a1e0b7223 */ /* 0x040fe200000000ff */
[----:B------:R-:W-:-:S04]  /*3b80*/  FFMA R31, R30, R31, R32 ;  /* 0x0000001f1e1f7223 */ /* 0x000fc80000000020 */
[----:B------:R-:W-:Y:S01]  /*3b90*/  FFMA R11, R11, R31, R10 ;  /* 0x0000001f0b0b7223 */ /* 0x000fe2000000000a */
[----:B------:R-:W-:-:S03]  /*3ba0*/  MOV R10, R28 ;  /* 0x0000001c000a7202 */ /* 0x000fc60000000f00 */
[----:B------:R-:W-:-:S04]  /*3bb0*/  @P4 FADD R11, RZ, -R11 ;  /* 0x8000000bff0b4221 */ /* 0x000fc80000000000 */
[----:B------:R-:W-:Y:S01]  /*3bc0*/  FMUL R35, R26, R11 ;  /* 0x0000000b1a237220 */ /* 0x000fe20000400000 */
[----:B------:R-:W-:Y:S06]  /*3bd0*/  @!P2 BRA `(.L_x_125) ;  /* 0x0000000000cca947 */ /* 0x000fec0003800000 */
[----:B------:R-:W-:-:S13]  /*3be0*/  FSETP.NEU.AND P3, PT, |R18|, +INF , PT ;  /* 0x7f8000001200780b */ /* 0x000fda0003f6d200 */
[----:B------:R-:W-:Y:S01]  /*3bf0*/  @!P3 FMUL R10, RZ, R18 ;  /* 0x00000012ff0ab220 */ /* 0x000fe20000400000 */
[----:B------:R-:W-:Y:S01]  /*3c00*/  @!P3 IMAD.MOV.U32 R33, RZ, RZ, RZ ;  /* 0x000000ffff21b224 */ /* 0x000fe200078e00ff */
[----:B------:R-:W-:Y:S06]  /*3c10*/  @!P3 BRA `(.L_x_125) ;  /* 0x0000000000bcb947 */ /* 0x000fec0003800000 */
[----:B------:R-:W-:Y:S02]  /*3c20*/  IMAD.SHL.U32 R10, R18, 0x100, RZ ;  /* 0x00000100120a7824 */ /* 0x000fe400078e00ff */
[----:B------:R-:W-:Y:S02]  /*3c30*/  HFMA2 R32, -RZ, RZ, 0, 0 ;  /* 0x00000000ff207431 */ /* 0x000fe400000001ff */
[----:B------:R-:W-:Y:S01]  /*3c40*/  IMAD.MOV.U32 R26, RZ, RZ, RZ ;  /* 0x000000ffff1a7224 */ /* 0x000fe200078e00ff */
[----:B------:R-:W-:Y:S01]  /*3c50*/  UMOV UR5, URZ ;  /* 0x000000ff00057c82 */ /* 0x000fe20008000000 */
[----:B------:R-:W-:-:S07]  /*3c60*/  LOP3.LUT R37, R10, 0x80000000, RZ, 0xfc, !PT ;  /* 0x800000000a257812 */ /* 0x000fce00078efcff */
.L_x_126:
        /* <DEDUP_REMOVED lines=26> */
[----:B---3--:R-:W-:-:S04]  /*3e10*/  @P3 SHF.L.W.U32.HI R11, R10, R30, R11 ;  /* 0x0000001e0a0b3219 */ /* 0x008fc80000010e0b */
[C-C-:B------:R-:W-:Y:S02]  /*3e20*/  SHF.L.W.U32.HI R33, R11.reuse, 0x2, R32.reuse ;  /* 0x000000020b217819 */ /* 0x140fe40000010e20 */
[----:B------:R-:W-:Y:S02]  /*3e30*/  SHF.L.U32 R11, R11, 0x2, RZ ;  /* 0x000000020b0b7819 */ /* 0x000fe400000006ff */
[----:B------:R-:W-:Y:S02]  /*3e40*/  SHF.R.S32.HI R30, RZ, 0x1f, R33 ;  /* 0x0000001fff1e7819 */ /* 0x000fe40000011421 */
[----:B------:R-:W-:Y:S02]  /*3e50*/  SHF.R.U32.HI R32, RZ, 0x1e, R32 ;  /* 0x0000001eff207819 */ /* 0x000fe40000011620 */
[C---:B------:R-:W-:Y:S02]  /*3e60*/  LOP3.LUT R10, R30.reuse, R11, RZ, 0x3c, !PT ;  /* 0x0000000b1e0a7212 */ /* 0x040fe400078e3cff */
[----:B------:R-:W-:-:S02]  /*3e70*/  LOP3.LUT R11, R30, R33, RZ, 0x3c, !PT ;  /* 0x000000211e0b7212 */ /* 0x000fc400078e3cff */
[C---:B-1----:R-:W-:Y:S02]  /*3e80*/  LOP3.LUT R26, R33.reuse, R18, RZ, 0x3c, !PT ;  /* 0x00000012211a7212 */ /* 0x042fe400078e3cff */
[----:B------:R-:W-:Y:S02]  /*3e90*/  LEA.HI R33, R33, R32, RZ, 0x1 ;  /* 0x0000002021217211 */ /* 0x000fe400078f08ff */
[----:B------:R-:W0:Y:S01]  /*3ea0*/  I2F.F64.S64 R10, R10 ;  /* 0x0000000a000a7312 */ /* 0x000e220000301c00 */
[----:B------:R-:W-:Y:S02]  /*3eb0*/  ISETP.GE.AND P3, PT, R26, RZ, PT ;  /* 0x000000ff1a00720c */ /* 0x000fe40003f66270 */
[----:B------:R-:W-:-:S04]  /*3ec0*/  IMAD.MOV R26, RZ, RZ, -R33 ;  /* 0x000000ffff1a7224 */ /* 0x000fc800078e0a21 */
[----:B------:R-:W-:Y:S01]  /*3ed0*/  @!P4 IMAD.MOV.U32 R33, RZ, RZ, R26 ;  /* 0x000000ffff21c224 */ /* 0x000fe200078e001a */
[----:B0-----:R-:W-:-:S10]  /*3ee0*/  DMUL R30, R10, UR16 ;  /* 0x000000100a1e7c28 */ /* 0x001fd40008000000 */
[----:B------:R-:W0:Y:S02]  /*3ef0*/  F2F.F32.F64 R30, R30 ;  /* 0x0000001e001e7310 */ /* 0x000e240000301000 */
[----:B0-----:R-:W-:-:S07]  /*3f00*/  FSEL R10, -R30, R30, !P3 ;  /* 0x0000001e1e0a7208 */ /* 0x001fce0005800100 */
.L_x_125:
[----:B------:R-:W-:Y:S05]  /*3f10*/  BSYNC.RECONVERGENT B1 ;  /* 0x0000000000017941 */ /* 0x000fea0003800200 */
.L_x_124:
[----:B------:R-:W-:Y:S01]  /*3f20*/  FMUL R11, R10, R10 ;  /* 0x0000000a0a0b7220 */ /* 0x000fe20000400000 */
[C---:B------:R-:W-:Y:S01]  /*3f30*/  LOP3.LUT R30, R33.reuse, 0x1, RZ, 0xc0, !PT ;  /* 0x00000001211e7812 */ /* 0x040fe200078ec0ff */
[----:B------:R-:W-:Y:S01]  /*3f40*/  VIADD R31, R33, 0x1 ;  /* 0x00000001211f7836 */ /* 0x000fe20000000000 */
[----:B------:R-:W-:Y:S01]  /*3f50*/  BSSY.RECONVERGENT B1, `(.L_x_127) ;  /* 0x0000044000017945 */ /* 0x000fe20003800200 */
[----:B------:R-:W-:Y:S01]  /*3f60*/  FFMA R26, R11, R19, -0.0013887860113754868507 ;  /* 0xbab607ed0b1a7423 */ /* 0x000fe20000000013 */
[----:B------:R-:W-:Y:S02]  /*3f70*/  ISETP.NE.U32.AND P3, PT, R30, 0x1, PT ;  /* 0x000000011e00780c */ /* 0x000fe40003f65070 */
[----:B------:R-:W-:Y:S02]  /*3f80*/  LOP3.LUT P4, RZ, R31, 0x2, RZ, 0xc0, !PT ;  /* 0x000000021fff7812 */ /* 0x000fe4000788c0ff */
[----:B------:R-:W-:Y:S02]  /*3f90*/  FSEL R26, R26, -0.00019574658654164522886, P3 ;  /* 0xb94d41531a1a7808 */ /* 0x000fe40001800000 */
[----:B------:R-:W-:-:S02]  /*3fa0*/  FSEL R30, R25, 0.041666727513074874878, !P3 ;  /* 0x3d2aaabb191e7808 */ /* 0x000fc40005800000 */
[----:B------:R-:W-:Y:S02]  /*3fb0*/  FSEL R10, R10, 1, !P3 ;  /* 0x3f8000000a0a7808 */ /* 0x000fe40005800000 */
[----:B------:R-:W-:Y:S01]  /*3fc0*/  FSEL R33, -R27, -0.4999999701976776123, !P3 ;  /* 0xbeffffff1b217808 */ /* 0x000fe20005800100 */
[C---:B------:R-:W-:Y:S02]  /*3fd0*/  FFMA R26, R11.reuse, R26, R30 ;  /* 0x0000001a0b1a7223 */ /* 0x040fe4000000001e */
[C---:B------:R-:W-:Y:S02]  /*3fe0*/  FFMA R31, R11.reuse, R10, RZ ;  /* 0x0000000a0b1f7223 */ /* 0x040fe400000000ff */
[----:B------:R-:W-:Y:S01]  /*3ff0*/  FFMA R26, R11, R26, R33 ;  /* 0x0000001a0b1a7223 */ /* 0x000fe20000000021 */
[----:B------:R-:W-:-:S03]  /*4000*/  MOV R33, R17 ;  /* 0x0000001100217202 */ /* 0x000fc60000000f00 */
[----:B------:R-:W-:Y:S01]  /*4010*/  FFMA R26, R31, R26, R10 ;  /* 0x0000001a1f1a7223 */ /* 0x000fe2000000000a */
[----:B------:R-:W-:-:S03]  /*4020*/  IMAD.MOV.U32 R10, RZ, RZ, R13 ;  /* 0x000000ffff0a7224 */ /* 0x000fc600078e000d */
[----:B------:R-:W-:-:S04]  /*4030*/  @P4 FADD R26, RZ, -R26 ;  /* 0x8000001aff1a4221 */ /* 0x000fc80000000000 */
[----:B------:R-:W-:Y:S01]  /*4040*/  FFMA R26, R36, R26, R35 ;  /* 0x0000001a241a7223 */ /* 0x000fe20000000023 */
        /* <DEDUP_REMOVED lines=10> */
.L_x_129:
        /* <DEDUP_REMOVED lines=27> */
[C-C-:B------:R-:W-:Y:S01]  /*42a0*/  SHF.L.W.U32.HI R33, R11.reuse, 0x2, R32.reuse ;  /* 0x000000020b217819 */ /* 0x140fe20000010e20 */
[----:B------:R-:W-:Y:S01]  /*42b0*/  IMAD.SHL.U32 R11, R11, 0x4, RZ ;  /* 0x000000040b0b7824 */ /* 0x000fe200078e00ff */
[----:B------:R-:W-:Y:S02]  /*42c0*/  SHF.R.U32.HI R32, RZ, 0x1e, R32 ;  /* 0x0000001eff207819 */ /* 0x000fe40000011620 */
[----:B------:R-:W-:Y:S02]  /*42d0*/  SHF.R.S32.HI R30, RZ, 0x1f, R33 ;  /* 0x0000001fff1e7819 */ /* 0x000fe40000011421 */
[----:B-1----:R-:W-:Y:S02]  /*42e0*/  LOP3.LUT R34, R33, R24, RZ, 0x3c, !PT ;  /* 0x0000001821227212 */ /* 0x002fe400078e3cff */
[C---:B------:R-:W-:Y:S02]  /*42f0*/  LOP3.LUT R10, R30.reuse, R11, RZ, 0x3c, !PT ;  /* 0x0000000b1e0a7212 */ /* 0x040fe400078e3cff */
[----:B------:R-:W-:-:S02]  /*4300*/  LOP3.LUT R11, R30, R33, RZ, 0x3c, !PT ;  /* 0x000000211e0b7212 */ /* 0x000fc400078e3cff */
        /* <DEDUP_REMOVED lines=8> */
.L_x_128:
[----:B------:R-:W-:Y:S05]  /*4390*/  BSYNC.RECONVERGENT B1 ;  /* 0x0000000000017941 */ /* 0x000fea0003800200 */
.L_x_127:
[----:B------:R-:W-:Y:S01]  /*43a0*/  FMUL R11, R10, R10 ;  /* 0x0000000a0a0b7220 */ /* 0x000fe20000400000 */
[C---:B------:R-:W-:Y:S01]  /*43b0*/  LOP3.LUT R31, R33.reuse, 0x1, RZ, 0xc0, !PT ;  /* 0x00000001211f7812 */ /* 0x040fe200078ec0ff */
[----:B------:R-:W-:Y:S01]  /*43c0*/  BSSY.RECONVERGENT B1, `(.L_x_130) ;  /* 0x0000042000017945 */ /* 0x000fe20003800200 */
[----:B------:R-:W-:Y:S01]  /*43d0*/  LOP3.LUT P4, RZ, R33, 0x2, RZ, 0xc0, !PT ;  /* 0x0000000221ff7812 */ /* 0x000fe2000788c0ff */
[----:B------:R-:W-:Y:S01]  /*43e0*/  FFMA R30, R11, R19, -0.0013887860113754868507 ;  /* 0xbab607ed0b1e7423 */ /* 0x000fe20000000013 */
[----:B------:R-:W-:Y:S02]  /*43f0*/  ISETP.NE.U32.AND P3, PT, R31, 0x1, PT ;  /* 0x000000011f00780c */ /* 0x000fe40003f65070 */
[----:B------:R-:W-:Y:S02]  /*4400*/  MOV R35, R29 ;  /* 0x0000001d00237202 */ /* 0x000fe40000000f00 */
[----:B------:R-:W-:Y:S02]  /*4410*/  FSEL R30, R30, -0.00019574658654164522886, !P3 ;  /* 0xb94d41531e1e7808 */ /* 0x000fe40005800000 */
[----:B------:R-:W-:-:S02]  /*4420*/  FSEL R32, R25, 0.041666727513074874878, P3 ;  /* 0x3d2aaabb19207808 */ /* 0x000fc40001800000 */
[----:B------:R-:W-:Y:S02]  /*4430*/  FSEL R10, R10, 1, P3 ;  /* 0x3f8000000a0a7808 */ /* 0x000fe40001800000 */
[----:B------:R-:W-:Y:S01]  /*4440*/  FSEL R33, -R27, -0.4999999701976776123, P3 ;  /* 0xbeffffff1b217808 */ /* 0x000fe20001800100 */
        /* <DEDUP_REMOVED lines=15> */
.L_x_132:
[----:B0-----:R-:W0:Y:S02]  /*4540*/  LDC.64 R10, c[0x4][0x8] ;  /* 0x01000200ff0a7b82 */ /* 0x001e240000000a00 */
[----:B0-----:R-:W-:-:S05]  /*4550*/  IMAD.WIDE.U32 R30, R33, 0x4, R10 ;  /* 0x00000004211e7825 */ /* 0x001fca00078e000a */
[----:B------:R-:W2:Y:S01]  /*4560*/  LDG.E.CONSTANT R10, desc[UR10][R30.64] ;  /* 0x0000000a1e0a7981 */ /* 0x000ea2000c1e9900 */
[C---:B------:R-:W-:Y:S01]  /*4570*/  LEA R35, R33.reuse, R1, 0x2 ;  /* 0x0000000121237211 */ /* 0x040fe200078e10ff */
        /* <DEDUP_REMOVED lines=33> */
[----:B------:R-:W-:-:S05]  /*4790*/  IADD3 R32, PT, PT, -R35, RZ, RZ ;  /* 0x000000ff23207210 */ /* 0x000fca0007ffe1ff */
[----:B------:R-:W-:Y:S01]  /*47a0*/  @!P4 IMAD.MOV.U32 R35, RZ, RZ, R32 ;  /* 0x000000ffff23c224 */ /* 0x000fe200078e0020 */
[----:B0-----:R-:W-:-:S10]  /*47b0*/  DMUL R30, R10, UR16 ;  /* 0x000000100a1e7c28 */ /* 0x001fd40008000000 */
[----:B------:R-:W0:Y:S02]  /*47c0*/  F2F.F32.F64 R30, R30 ;  /* 0x0000001e001e7310 */ /* 0x000e240000301000 */
[----:B0-----:R-:W-:-:S07]  /*47d0*/  FSEL R10, -R30, R30, !P3 ;  /* 0x0000001e1e0a7208 */ /* 0x001fce0005800100 */
.L_x_131:
[----:B------:R-:W-:Y:S05]  /*47e0*/  BSYNC.RECONVERGENT B1 ;  /* 0x0000000000017941 */ /* 0x000fea0003800200 */
.L_x_130:
        /* <DEDUP_REMOVED lines=15> */
[----:B------:R-:W-:Y:S01]  /*48e0*/  FFMA R31, R31, R30, R10 ;  /* 0x0000001e1f1f7223 */ /* 0x000fe2000000000a */
[----:B------:R-:W-:-:S03]  /*48f0*/  MOV R10, R13 ;  /* 0x0000000d000a7202 */ /* 0x000fc60000000f00 */
[----:B------:R-:W-:-:S04]  /*4900*/  @P4 FADD R31, RZ, -R31 ;  /* 0x8000001fff1f4221 */ /* 0x000fc80000000000 */
[----:B------:R-:W-:-:S04]  /*4910*/  FMUL R34, R34, R31 ;  /* 0x0000001f22227220 */ /* 0x000fc80000400000 */
        /* <DEDUP_REMOVED lines=11> */
.L_x_135:
        /* <DEDUP_REMOVED lines=42> */
.L_x_134:
[----:B------:R-:W-:Y:S05]  /*4c70*/  BSYNC.RECONVERGENT B1 ;  /* 0x0000000000017941 */ /* 0x000fea0003800200 */
.L_x_133:
        /* <DEDUP_REMOVED lines=12> */
[----:B------:R-:W-:-:S04]  /*4d40*/  FFMA R30, R11, R30, R33 ;  /* 0x0000001e0b1e7223 */ /* 0x000fc80000000021 */
[----:B------:R-:W-:-:S04]  /*4d50*/  FFMA R32, R31, R30, R10 ;  /* 0x0000001e1f207223 */ /* 0x000fc8000000000a */
        /* <DEDUP_REMOVED lines=10> */
.L_x_138:
        /* <DEDUP_REMOVED lines=33> */
[C---:B------:R-:W-:Y:S02]  /*5010*/  LOP3.LUT R18, R29.reuse, R18, RZ, 0x3c, !PT ;  /* 0x000000121d127212 */ /* 0x040fe400078e3cff */
[----:B------:R-:W-:Y:S02]  /*5020*/  LEA.HI R29, R29, R28, RZ, 0x1 ;  /* 0x0000001c1d1d7211 */ /* 0x000fe400078f08ff */
[----:B------:R-:W1:Y:S01]  /*5030*/  I2F.F64.S64 R10, R10 ;  /* 0x0000000a000a7312 */ /* 0x000e620000301c00 */
[----:B------:R-:W-:Y:S02]  /*5040*/  ISETP.GE.AND P2, PT, R18, RZ, PT ;  /* 0x000000ff1200720c */ /* 0x000fe40003f46270 */
[----:B------:R-:W-:-:S04]  /*5050*/  IMAD.MOV R18, RZ, RZ, -R29 ;  /* 0x000000ffff127224 */ /* 0x000fc800078e0a1d */
[----:B------:R-:W-:Y:S01]  /*5060*/  @!P3 IMAD.MOV.U32 R29, RZ, RZ, R18 ;  /* 0x000000ffff1db224 */ /* 0x000fe200078e0012 */
[----:B-1----:R-:W-:-:S10]  /*5070*/  DMUL R30, R10, UR16 ;  /* 0x000000100a1e7c28 */ /* 0x002fd40008000000 */
[----:B------:R-:W0:Y:S02]  /*5080*/  F2F.F32.F64 R30, R30 ;  /* 0x0000001e001e7310 */ /* 0x000e240000301000 */
[----:B0-----:R-:W-:-:S07]  /*5090*/  FSEL R28, -R30, R30, !P2 ;  /* 0x0000001e1e1c7208 */ /* 0x001fce0005000100 */
.L_x_137:
[----:B------:R-:W-:Y:S05]  /*50a0*/  BSYNC.RECONVERGENT B1 ;  /* 0x0000000000017941 */ /* 0x000fea0003800200 */
.L_x_136:
        /* <DEDUP_REMOVED lines=14> */
[----:B------:R-:W-:-:S04]  /*5190*/  @P3 FADD R11, RZ, -R11 ;  /* 0x8000000bff0b3221 */ /* 0x000fc80000000000 */
[----:B------:R-:W-:-:S04]  /*51a0*/  FMUL R43, R32, R11 ;  /* 0x0000000b202b7220 */ /* 0x000fc80000400000 */
[----:B------:R-:W-:Y:S01]  /*51b0*/  FFMA R43, -R14, R43, R15 ;  /* 0x0000002b0e2b7223 */ /* 0x000fe2000000010f */
[----:B------:R-:W-:Y:S06]  /*51c0*/  @!P1 BRA `(.L_x_140) ;  /* 0x0000000000cc9947 */ /* 0x000fec0003800000 */
[----:B------:R-:W-:-:S13]  /*51d0*/  FSETP.NEU.AND P1, PT, |R24|, +INF , PT ;  /* 0x7f8000001800780b */ /* 0x000fda0003f2d200 */
[----:B------:R-:W-:Y:S01]  /*51e0*/  @!P1 FMUL R13, RZ, R24 ;  /* 0x00000018ff0d9220 */ /* 0x000fe20000400000 */
[----:B------:R-:W-:Y:S01]  /*51f0*/  @!P1 IMAD.MOV.U32 R17, RZ, RZ, RZ ;  /* 0x000000ffff119224 */ /* 0x000fe200078e00ff */
[----:B------:R-:W-:Y:S06]  /*5200*/  @!P1 BRA `(.L_x_140) ;  /* 0x0000000000bc9947 */ /* 0x000fec0003800000 */
[----:B------:R-:W-:Y:S01]  /*5210*/  SHF.L.U32 R10, R24, 0x8, RZ ;  /* 0x00000008180a7819 */ /* 0x000fe200000006ff */
[----:B------:R-:W-:Y:S01]  /*5220*/  IMAD.MOV.U32 R14, RZ, RZ, RZ ;  /* 0x000000ffff0e7224 */ /* 0x000fe200078e00ff */
[----:B------:R-:W-:Y:S01]  /*5230*/  UMOV UR5, URZ ;  /* 0x000000ff00057c82 */ /* 0x000fe20008000000 */
[----:B------:R-:W-:Y:S01]  /*5240*/  IMAD.MOV.U32 R13, RZ, RZ, RZ ;  /* 0x000000ffff0d7224 */ /* 0x000fe200078e00ff */
[----:B------:R-:W-:-:S07]  /*5250*/  LOP3.LUT R17, R10, 0x80000000, RZ, 0xfc, !PT ;  /* 0x800000000a117812 */ /* 0x000fce00078efcff */
.L_x_141:
        /* <DEDUP_REMOVED lines=11> */
[----:B0-----:R-:W-:Y:S01]  /*5310*/  SHF.R.U32.HI R15, RZ, 0x17, R24 ;  /* 0x00000017ff0f7819 */ /* 0x001fe20000011618 */
        /* <DEDUP_REMOVED lines=15> */
[--C-:B------:R-:W-:Y:S02]  /*5410*/  SHF.R.U32.HI R18, RZ, 0x1e, R13.reuse ;  /* 0x0000001eff127819 */ /* 0x100fe4000001160d */
        /* <DEDUP_REMOVED lines=14> */
.L_x_140:
[----:B------:R-:W-:Y:S05]  /*5500*/  BSYNC.RECONVERGENT B1 ;  /* 0x0000000000017941 */ /* 0x000fea0003800200 */
.L_x_139:
[----:B------:R-:W0:Y:S08]  /*5510*/  LDC.64 R28, c[0x0][0x440] ;  /* 0x00011000ff1c7b82 */ /* 0x000e300000000a00 */
[----:B------:R-:W1:Y:S08]  /*5520*/  LDC.64 R14, c[0x0][0x3d0] ;  /* 0x0000f400ff0e7b82 */ /* 0x000e700000000a00 */
[----:B------:R-:W2:Y:S08]  /*5530*/  LDC.64 R32, c[0x0][0x3e8] ;  /* 0x0000fa00ff207b82 */ /* 0x000eb00000000a00 */
[----:B------:R-:W3:Y:S01]  /*5540*/  LDC.64 R10, c[0x0][0x448] ;  /* 0x00011200ff0a7b82 */ /* 0x000ee20000000a00 */
[----:B0-----:R-:W-:-:S05]  /*5550*/  IMAD.WIDE.U32 R28, R2, 0x4, R28 ;  /* 0x00000004021c7825 */ /* 0x001fca00078e001c */
[----:B------:R-:W4:Y:S01]  /*5560*/  LDG.E R30, desc[UR10][R28.64] ;  /* 0x0000000a1c1e7981 */ /* 0x000f22000c1e1900 */
[C---:B-1----:R-:W-:Y:S01]  /*5570*/  IMAD.WIDE.U32 R14, R7.reuse, 0x4, R14 ;  /* 0x00000004070e7825 */ /* 0x042fe200078e000e */
[----:B------:R-:W0:Y:S04]  /*5580*/  LDC.64 R36, c[0x0][0x3e0] ;  /* 0x0000f800ff247b82 */ /* 0x000e280000000a00 */
[----:B------:R-:W4:Y:S01]  /*5590*/  LDG.E R35, desc[UR10][R14.64] ;  /* 0x0000000a0e237981 */ /* 0x000f22000c1e1900 */
[----:B--2---:R-:W-:-:S06]  /*55a0*/  IMAD.WIDE.U32 R32, R7, 0x4, R32 ;  /* 0x0000000407207825 */ /* 0x004fcc00078e0020 */
[----:B------:R-:W2:Y:S01]  /*55b0*/  LDG.E R33, desc[UR10][R32.64] ;  /* 0x0000000a20217981 */ /* 0x000ea2000c1e1900 */
[----:B---3--:R-:W-:-:S05]  /*55c0*/  IMAD.WIDE.U32 R10, R2, 0x4, R10 ;  /* 0x00000004020a7825 */ /* 0x008fca00078e000a */
[----:B------:R-:W2:Y:S01]  /*55d0*/  LDG.E R24, desc[UR10][R10.64] ;  /* 0x0000000a0a187981 */ /* 0x000ea2000c1e1900 */
[----:B------:R-:W-:-:S04]  /*55e0*/  IMAD.MOV.U32 R18, RZ, RZ, 0x40000000 ;  /* 0x40000000ff127424 */ /* 0x000fc800078e00ff */
[----:B-----5:R-:W-:Y:S01]  /*55f0*/  FFMA R8, R8, R18, 1 ;  /* 0x3f80000008087423 */ /* 0x020fe20000000012 */
[----:B------:R-:W-:Y:S02]  /*5600*/  IMAD.U32 R41, RZ, RZ, UR4 ;  /* 0x00000004ff297e24 */ /* 0x000fe4000f8e00ff */
[----:B0-----:R-:W-:-:S04]  /*5610*/  IMAD.WIDE.U32 R36, R7, 0x4, R36 ;  /* 0x0000000407247825 */ /* 0x001fc800078e0024 */
[----:B------:R-:W-:Y:S02]  /*5620*/  IMAD.U32 R45, RZ, RZ, UR4 ;  /* 0x00000004ff2d7e24 */ /* 0x000fe4000f8e00ff */
[----:B----4-:R-:W-:Y:S02]  /*5630*/  FMUL R34, R30, R35 ;  /* 0x000000231e227220 */ /* 0x010fe40000400000 */
[----:B------:R-:W0:Y:S02]  /*5640*/  LDC.64 R30, c[0x0][0x450] ;  /* 0x00011400ff1e7b82 */ /* 0x000e240000000a00 */
[----:B------:R-:W-:-:S04]  /*5650*/  FMUL R35, R35, R34 ;  /* 0x0000002223237220 */ /* 0x000fc80000400000 */
[----:B------:R-:W-:-:S04]  /*5660*/  FMUL R34, R35, R8 ;  /* 0x0000000823227220 */ /* 0x000fc80000400000 */
[----:B------:R-:W-:-:S04]  /*5670*/  FMUL R35, R34, R3 ;  /* 0x0000000322237220 */ /* 0x000fc80000400000 */
[----:B------:R-:W-:-:S04]  /*5680*/  FMUL R35, R12, R35 ;  /* 0x000000230c237220 */ /* 0x000fc80000400000 */
[----:B--2---:R-:W-:Y:S02]  /*5690*/  FFMA R39, R24, R33, -R35 ;  /* 0x0000002118277223 */ /* 0x004fe40000000823 */
[----:B------:R-:W1:Y:S01]  /*56a0*/  LDC.64 R32, c[0x0][0x458] ;  /* 0x00011600ff207b82 */ /* 0x000e620000000a00 */
[----:B0-----:R-:W-:Y:S02]  /*56b0*/  IMAD.WIDE.U32 R30, R41, 0x4, R30 ;  /* 0x00000004291e7825 */ /* 0x001fe400078e001e */
[----:B------:R0:W-:Y:S05]  /*56c0*/  STG.E desc[UR10][R36.64], R39 ;  /* 0x0000002724007986 */ /* 0x0001ea000c10190a */
[----:B------:R-:W2:Y:S01]  /*56d0*/  LDC.64 R40, c[0x0][0x3f8] ;  /* 0x0000fe00ff287b82 */ /* 0x000ea20000000a00 */
[----:B------:R-:W3:Y:S04]  /*56e0*/  LDG.E R24, desc[UR10][R14.64] ;  /* 0x0000000a0e187981 */ /* 0x000ee8000c1e1900 */
[----:B------:R-:W3:Y:S03]  /*56f0*/  LDG.E R35, desc[UR10][R30.64] ;  /* 0x0000000a1e237981 */ /* 0x000ee6000c1e1900 */
[----:B0-----:R-:W0:Y:S01]  /*5700*/  LDC.64 R38, c[0x0][0x408] ;  /* 0x00010200ff267b82 */ /* 0x001e220000000a00 */
[----:B-1----:R-:W-:-:S05]  /*5710*/  IMAD.WIDE.U32 R32, R45, 0x4, R32 ;  /* 0x000000042d207825 */ /* 0x002fca00078e0020 */
[----:B------:R-:W4:Y:S01]  /*5720*/  LDG.E R42, desc[UR10][R32.64] ;  /* 0x0000000a202a7981 */ /* 0x000f22000c1e1900 */
[----:B--2---:R-:W-:-:S06]  /*5730*/  IMAD.WIDE.U32 R40, R7, 0x4, R40 ;  /* 0x0000000407287825 */ /* 0x004fcc00078e0028 */
[----:B------:R-:W4:Y:S01]  /*5740*/  LDG.E R41, desc[UR10][R40.64] ;  /* 0x0000000a28297981 */ /* 0x000f22000c1e1900 */
[----:B0-----:R-:W-:-:S04]  /*5750*/  IMAD.WIDE.U32 R38, R7, 0x4, R38 ;  /* 0x0000000407267825 */ /* 0x001fc800078e0026 */
[----:B---3--:R-:W-:-:S04]  /*5760*/  FMUL R35, R35, R24 ;  /* 0x0000001823237220 */ /* 0x008fc80000400000 */
[----:B------:R-:W-:Y:S02]  /*5770*/  FMUL R45, R24, R35 ;  /* 0x00000023182d7220 */ /* 0x000fe40000400000 */
[----:B------:R-:W0:Y:S02]  /*5780*/  LDC.64 R34, c[0x0][0x3f0] ;  /* 0x0000fc00ff227b82 */ /* 0x000e240000000a00 */
[----:B------:R-:W-:-:S04]  /*5790*/  FMUL R45, R8, R45 ;  /* 0x0000002d082d7220 */ /* 0x000fc80000400000 */
[----:B------:R-:W-:-:S04]  /*57a0*/  FMUL R45, R45, R4 ;  /* 0x000000042d2d7220 */ /* 0x000fc80000400000 */
[----:B------:R-:W-:-:S04]  /*57b0*/  FMUL R45, R26, R45 ;  /* 0x0000002d1a2d7220 */ /* 0x000fc80000400000 */
[----:B----4-:R-:W-:Y:S01]  /*57c0*/  FFMA R42, R42, R41, -R45 ;  /* 0x000000292a2a7223 */ /* 0x010fe2000000082d */
[----:B0-----:R-:W-:-:S05]  /*57d0*/  IMAD.WIDE.U32 R34, R7, 0x4, R34 ;  /* 0x0000000407227825 */ /* 0x001fca00078e0022 */
[----:B------:R0:W-:Y:S04]  /*57e0*/  STG.E desc[UR10][R34.64], R42 ;  /* 0x0000002a22007986 */ /* 0x0001e8000c10190a */
[----:B------:R-:W2:Y:S04]  /*57f0*/  LDG.E R41, desc[UR10][R22.64] ;  /* 0x0000000a16297981 */ /* 0x000ea8000c1e1900 */
[----:B------:R-:W2:Y:S04]  /*5800*/  LDG.E R8, desc[UR10][R14.64] ;  /* 0x0000000a0e087981 */ /* 0x000ea8000c1e1900 */
[----:B------:R-:W3:Y:S04]  /*5810*/  LDG.E R38, desc[UR10][R38.64] ;  /* 0x0000000a26267981 */ /* 0x000ee8000c1e1900 */
[----:B------:R-:W3:Y:S01]  /*5820*/  LDG.E R45, desc[UR10][R20.64] ;  /* 0x0000000a142d7981 */ /* 0x000ee2000c1e1900 */
[----:B------:R-:W-:-:S04]  /*5830*/  LOP3.LUT R24, R17, 0x1, RZ, 0xc0, !PT ;  /* 0x0000000111187812 */ /* 0x000fc800078ec0ff */
[----:B------:R-:W-:Y:S01]  /*5840*/  ISETP.NE.U32.AND P1, PT, R24, 0x1, PT ;  /* 0x000000011800780c */ /* 0x000fe20003f25070 */
[----:B------:R-:W-:-:S04]  /*5850*/  FMUL R24, R13, R13 ;  /* 0x0000000d0d187220 */ /* 0x000fc80000400000 */
[----:B------:R-:W-:Y:S01]  /*5860*/  FFMA R19, R24, R19, -0.0013887860113754868507 ;  /* 0xbab607ed18137423 */ /* 0x000fe20000000013 */
[----:B------:R-:W-:-:S04]  /*5870*/  FSEL R40, R25, 0.041666727513074874878, !P1 ;  /* 0x3d2aaabb19287808 */ /* 0x000fc80004800000 */
[----:B------:R-:W-:Y:S01]  /*5880*/  FSEL R19, R19, -0.00019574658654164522886, P1 ;  /* 0xb94d415313137808 */ /* 0x000fe20000800000 */
[----:B------:R-:W-:Y:S01]  /*5890*/  FFMA R9, R9, R18, 1 ;  /* 0x3f80000009097423 */ /* 0x000fe20000000012 */
[----:B------:R-:W-:Y:S02]  /*58a0*/  IADD3 R17, PT, PT, R17, 0x1, RZ ;  /* 0x0000000111117810 */ /* 0x000fe40007ffe0ff */
[----:B------:R-:W-:Y:S01]  /*58b0*/  FSEL R27, -R27, -0.4999999701976776123, !P1 ;  /* 0xbeffffff1b1b7808 */ /* 0x000fe20004800100 */
[C---:B------:R-:W-:Y:S01]  /*58c0*/  FFMA R19, R24.reuse, R19, R40 ;  /* 0x0000001318137223 */ /* 0x040fe20000000028 */
[----:B------:R-:W-:Y:S02]  /*58d0*/  FSEL R13, R13, 1, !P1 ;  /* 0x3f8000000d0d7808 */ /* 0x000fe40004800000 */
[----:B------:R-:W-:Y:S01]  /*58e0*/  LOP3.LUT P1, RZ, R17, 0x2, RZ, 0xc0, !PT ;  /* 0x0000000211ff7812 */ /* 0x000fe2000782c0ff */
[----:B------:R-:W-:Y:S02]  /*58f0*/  VIADD R17, R9, 0xf3000000 ;  /* 0xf300000009117836 */ /* 0x000fe40000000000 */
[C---:B------:R-:W-:Y:S01]  /*5900*/  FFMA R19, R24.reuse, R19, R27 ;  /* 0x0000001318137223 */ /* 0x040fe2000000001b */
[----:B------:R-:W-:-:S02]  /*5910*/  FFMA R24, R24, R13, RZ ;  /* 0x0000000d18187223 */ /* 0x000fc400000000ff */
[----:B------:R-:W-:Y:S02]  /*5920*/  ISETP.GT.U32.AND P2, PT, R17, 0x727fffff, PT ;  /* 0x727fffff1100780c */ /* 0x000fe40003f44070 */
[----:B------:R-:W-:Y:S02]  /*5930*/  FFMA R13, R24, R19, R13 ;  /* 0x00000013180d7223 */ /* 0x000fe4000000000d */
[----:B------:R0:W1:Y:S01]  /*5940*/  MUFU.RSQ R24, R9 ;  /* 0x0000000900187308 */ /* 0x0000620000001400 */
[----:B------:R-:W-:Y:S02]  /*5950*/  BSSY.RECONVERGENT B1, `(.L_x_142) ;  /* 0x000000f000017945 */ /* 0x000fe40003800200 */
[----:B------:R-:W-:-:S04]  /*5960*/  @P1 FADD R13, RZ, -R13 ;  /* 0x8000000dff0d1221 */ /* 0x000fc80000000000 */
[----:B------:R-:W-:Y:S01]  /*5970*/  FFMA R43, R16, R13, R43 ;  /* 0x0000000d102b7223 */ /* 0x000fe2000000002b */
[----:B--2---:R-:W-:-:S04]  /*5980*/  FMUL R41, R41, R8 ;  /* 0x0000000829297220 */ /* 0x004fc80000400000 */
[----:B------:R-:W-:Y:S01]  /*5990*/  FMUL R18, R8, R41 ;  /* 0x0000002908127220 */ /* 0x000fe20000400000 */
[----:B---3--:R-:W-:Y:S01]  /*59a0*/  FMUL R38, R45, R38 ;  /* 0x000000262d267220 */ /* 0x008fe20000400000 */
[----:B01----:R-:W-:Y:S06]  /*59b0*/  @!P2 BRA `(.L_x_143) ;  /* 0x000000000010a947 */ /* 0x003fec0003800000 */
[----:B------:R-:W-:Y:S01]  /*59c0*/  IMAD.MOV.U32 R8, RZ, RZ, R9 ;  /* 0x000000ffff087224 */ /* 0x000fe200078e0009 */
[----:B------:R-:W-:-:S07]  /*59d0*/  MOV R19, 0x59f0 ;  /* 0x000059f000137802 */ /* 0x000fce0000000f00 */
[----:B------:R-:W-:Y:S05]  /*59e0*/  CALL.REL.NOINC `($__internal_7_$__cuda_sm20_sqrt_rn_f32_slowpath) ;  /* 0x0000000800807944 */ /* 0x000fea0003c00000 */
[----:B------:R-:W-:Y:S05]  /*59f0*/  BRA `(.L_x_144) ;  /* 0x0000000000107947 */ /* 0x000fea0003800000 */
.L_x_143:
[----:B------:R-:W-:Y:S01]  /*5a00*/  FMUL.FTZ R8, R9, R24 ;  /* 0x0000001809087220 */ /* 0x000fe20000410000 */
[----:B------:R-:W-:-:S03]  /*5a10*/  FMUL.FTZ R13, R24, 0.5 ;  /* 0x3f000000180d7820 */ /* 0x000fc60000410000 */
[----:B------:R-:W-:-:S04]  /*5a20*/  FFMA R9, -R8, R8, R9 ;  /* 0x0000000808097223 */ /* 0x000fc80000000109 */
[----:B------:R-:W-:-:S07]  /*5a30*/  FFMA R13, R9, R13, R8 ;  /* 0x0000000d090d7223 */ /* 0x000fce0000000008 */
.L_x_144:
[----:B------:R-:W-:Y:S05]  /*5a40*/  BSYNC.RECONVERGENT B1 ;  /* 0x0000000000017941 */ /* 0x000fea0003800200 */
.L_x_142:
[----:B------:R-:W0:Y:S01]  /*5a50*/  LDC.64 R16, c[0x0][0x400] ;  /* 0x00010000ff107b82 */ /* 0x000e220000000a00 */
[----:B------:R-:W-:-:S04]  /*5a60*/  FMUL R18, R18, R13 ;  /* 0x0000000d12127220 */ /* 0x000fc80000400000 */
[----:B------:R-:W-:-:S03]  /*5a70*/  FMUL R18, R18, R5 ;  /* 0x0000000512127220 */ /* 0x000fc60000400000 */
[----:B------:R-:W1:Y:S01]  /*5a80*/  LDC.64 R8, c[0x0][0x418] ;  /* 0x00010600ff087b82 */ /* 0x000e620000000a00 */
[----:B------:R-:W-:Y:S01]  /*5a90*/  FFMA R19, -R43, R18, R38 ;  /* 0x000000122b137223 */ /* 0x000fe20000000126 */
[----:B0-----:R-:W-:-:S05]  /*5aa0*/  IMAD.WIDE.U32 R16, R7, 0x4, R16 ;  /* 0x0000000407107825 */ /* 0x001fca00078e0010 */
[----:B------:R0:W-:Y:S04]  /*5ab0*/  STG.E desc[UR10][R16.64], R19 ;  /* 0x0000001310007986 */ /* 0x0001e8000c10190a */
[----:B------:R-:W2:Y:S04]  /*5ac0*/  LDG.E R28, desc[UR10][R28.64] ;  /* 0x0000000a1c1c7981 */ /* 0x000ea8000c1e1900 */
[----:B------:R-:W2:Y:S01]  /*5ad0*/  LDG.E R27, desc[UR10][R14.64] ;  /* 0x0000000a0e1b7981 */ /* 0x000ea2000c1e1900 */
[C---:B-1----:R-:W-:Y:S02]  /*5ae0*/  IMAD.WIDE.U32 R24, R7.reuse, 0x4, R8 ;  /* 0x0000000407187825 */ /* 0x042fe400078e0008 */
[----:B------:R-:W1:Y:S01]  /*5af0*/  LDC.64 R8, c[0x0][0x410] ;  /* 0x00010400ff087b82 */ /* 0x000e620000000a00 */
[----:B------:R-:W3:Y:S04]  /*5b00*/  LDG.E R10, desc[UR10][R10.64] ;  /* 0x0000000a0a0a7981 */ /* 0x000ee8000c1e1900 */
[----:B------:R-:W3:Y:S01]  /*5b10*/  LDG.E R25, desc[UR10][R24.64] ;  /* 0x0000000a18197981 */ /* 0x000ee2000c1e1900 */
[----:B-1----:R-:W-:-:S04]  /*5b20*/  IMAD.WIDE.U32 R8, R7, 0x4, R8 ;  /* 0x0000000407087825 */ /* 0x002fc800078e0008 */
[----:B--2---:R-:W-:-:S04]  /*5b30*/  FMUL R18, R28, R27 ;  /* 0x0000001b1c127220 */ /* 0x004fc80000400000 */
[----:B------:R-:W-:-:S04]  /*5b40*/  FMUL R18, R27, R18 ;  /* 0x000000121b127220 */ /* 0x000fc80000400000 */
[----:B------:R-:W-:-:S04]  /*5b50*/  FMUL R18, R18, R13 ;  /* 0x0000000d12127220 */ /* 0x000fc80000400000 */
[----:B------:R-:W-:Y:S02]  /*5b60*/  FMUL R27, R18, R3 ;  /* 0x00000003121b7220 */ /* 0x000fe40000400000 */
[----:B0-----:R-:W0:Y:S02]  /*5b70*/  LDC.64 R18, c[0x0][0x428] ;  /* 0x00010a00ff127b82 */ /* 0x001e240000000a00 */
[----:B------:R-:W-:-:S04]  /*5b80*/  FMUL R27, R12, R27 ;  /* 0x0000001b0c1b7220 */ /* 0x000fc80000400000 */
[----:B---3--:R-:W-:Y:S02]  /*5b90*/  FFMA R27, R10, R25, -R27 ;  /* 0x000000190a1b7223 */ /* 0x008fe4000000081b */
[----:B------:R-:W1:Y:S03]  /*5ba0*/  LDC.64 R10, c[0x0][0x420] ;  /* 0x00010800ff0a7b82 */ /* 0x000e660000000a00 */
[----:B------:R-:W-:Y:S04]  /*5bb0*/  STG.E desc[UR10][R8.64], R27 ;  /* 0x0000001b08007986 */ /* 0x000fe8000c10190a */
[----:B------:R-:W2:Y:S04]  /*5bc0*/  LDG.E R30, desc[UR10][R30.64] ;  /* 0x0000000a1e1e7981 */ /* 0x000ea8000c1e1900 */
[----:B------:R-:W2:Y:S04]  /*5bd0*/  LDG.E R25, desc[UR10][R14.64] ;  /* 0x0000000a0e197981 */ /* 0x000ea8000c1e1900 */
[----:B------:R-:W3:Y:S01]  /*5be0*/  LDG.E R32, desc[UR10][R32.64] ;  /* 0x0000000a20207981 */ /* 0x000ee2000c1e1900 */
[----:B0-----:R-:W-:-:S06]  /*5bf0*/  IMAD.WIDE.U32 R18, R7, 0x4, R18 ;  /* 0x0000000407127825 */ /* 0x001fcc00078e0012 */
[----:B------:R-:W3:Y:S01]  /*5c00*/  LDG.E R19, desc[UR10][R18.64] ;  /* 0x0000000a12137981 */ /* 0x000ee2000c1e1900 */
[----:B-1----:R-:W-:-:S04]  /*5c10*/  IMAD.WIDE.U32 R10, R7, 0x4, R10 ;  /* 0x00000004070a7825 */ /* 0x002fc800078e000a */
[----:B--2---:R-:W-:-:S04]  /*5c20*/  FMUL R12, R30, R25 ;  /* 0x000000191e0c7220 */ /* 0x004fc80000400000 */
[----:B------:R-:W-:-:S04]  /*5c30*/  FMUL R12, R25, R12 ;  /* 0x0000000c190c7220 */ /* 0x000fc80000400000 */
[----:B------:R-:W-:-:S04]  /*5c40*/  FMUL R13, R12, R13 ;  /* 0x0000000d0c0d7220 */ /* 0x000fc80000400000 */
[----:B------:R-:W-:Y:S02]  /*5c50*/  FMUL R25, R13, R4 ;  /* 0x000000040d197220 */ /* 0x000fe40000400000 */
[----:B------:R-:W0:Y:S02]  /*5c60*/  LDC.64 R12, c[0x0][0x438] ;  /* 0x00010e00ff0c7b82 */ /* 0x000e240000000a00 */
[----:B------:R-:W-:-:S04]  /*5c70*/  FMUL R25, R26, R25 ;  /* 0x000000191a197220 */ /* 0x000fc80000400000 */
[----:B---3--:R-:W-:-:S05]  /*5c80*/  FFMA R25, R32, R19, -R25 ;  /* 0x0000001320197223 */ /* 0x008fca0000000819 */
[----:B------:R1:W-:Y:S04]  /*5c90*/  STG.E desc[UR10][R10.64], R25 ;  /* 0x000000190a007986 */ /* 0x0003e8000c10190a */
[----:B------:R-:W2:Y:S04]  /*5ca0*/  LDG.E R15, desc[UR10][R14.64] ;  /* 0x0000000a0e0f7981 */ /* 0x000ea8000c1e1900 */
[----:B------:R-:W2:Y:S04]  /*5cb0*/  LDG.E R26, desc[UR10][R22.64] ;  /* 0x0000000a161a7981 */ /* 0x000ea8000c1e1900 */
[----:B------:R-:W3:Y:S01]  /*5cc0*/  LDG.E R24, desc[UR10][R20.64] ;  /* 0x0000000a14187981 */ /* 0x000ee2000c1e1900 */
[----:B0-----:R-:W-:-:S02]  /*5cd0*/  IMAD.WIDE.U32 R18, R7, 0x4, R12 ;  /* 0x0000000407127825 */ /* 0x001fc400078e000c */
[----:B------:R-:W0:Y:S04]  /*5ce0*/  LDC.64 R12, c[0x0][0x430] ;  /* 0x00010c00ff0c7b82 */ /* 0x000e280000000a00 */
[----:B------:R-:W3:Y:S01]  /*5cf0*/  LDG.E R19, desc[UR10][R18.64] ;  /* 0x0000000a12137981 */ /* 0x000ee2000c1e1900 */
[----:B0-----:R-:W-:-:S04]  /*5d00*/  IMAD.WIDE.U32 R12, R7, 0x4, R12 ;  /* 0x00000004070c7825 */ /* 0x001fc800078e000c */
[----:B--2---:R-:W-:-:S04]  /*5d10*/  FMUL R26, R26, R15 ;  /* 0x0000000f1a1a7220 */ /* 0x004fc80000400000 */
[----:B------:R-:W-:Y:S02]  /*5d20*/  FMUL R26, R15, R26 ;  /* 0x0000001a0f1a7220 */ /* 0x000fe40000400000 */
[----:B------:R-:W0:Y:S02]  /*5d30*/  LDC.64 R14, c[0x0][0x3c0] ;  /* 0x0000f000ff0e7b82 */ /* 0x000e240000000a00 */
[----:B------:R-:W-:-:S04]  /*5d40*/  FMUL R26, R26, R5 ;  /* 0x000000051a1a7220 */ /* 0x000fc80000400000 */
[----:B------:R-:W-:-:S04]  /*5d50*/  FMUL R43, R43, R26 ;  /* 0x0000001a2b2b7220 */ /* 0x000fc80000400000 */
[----:B---3--:R-:W-:-:S05]  /*5d60*/  FFMA R43, R24, R19, -R43 ;  /* 0x00000013182b7223 */ /* 0x008fca000000082b */
[----:B------:R2:W-:Y:S04]  /*5d70*/  STG.E desc[UR10][R12.64], R43 ;  /* 0x0000002b0c007986 */ /* 0x0005e8000c10190a */
[----:B------:R-:W3:Y:S04]  /*5d80*/  LDG.E R36, desc[UR10][R36.64] ;  /* 0x0000000a24247981 */ /* 0x000ee8000c1e1900 */
[----:B------:R-:W3:Y:S04]  /*5d90*/  LDG.E R35, desc[UR10][R34.64] ;  /* 0x0000000a22237981 */ /* 0x000ee8000c1e1900 */
[----:B------:R-:W1:Y:S01]  /*5da0*/  LDG.E R17, desc[UR10][R16.64] ;  /* 0x0000000a10117981 */ /* 0x000e62000c1e1900 */
[----:B0-----:R-:W-:-:S04]  /*5db0*/  IMAD.WIDE.U32 R14, R7, 0x4, R14 ;  /* 0x00000004070e7825 */ /* 0x001fc800078e000e */
[----:B---3--:R-:W-:-:S04]  /*5dc0*/  FADD R18, R36, R35 ;  /* 0x0000002324127221 */ /* 0x008fc80000000000 */
[----:B-1----:R-:W-:Y:S02]  /*5dd0*/  FADD R25, R18, R17 ;  /* 0x0000001112197221 */ /* 0x002fe40000000000 */
[----:B------:R-:W0:Y:S03]  /*5de0*/  LDC.64 R18, c[0x0][0x3c8] ;  /* 0x0000f200ff127b82 */ /* 0x000e260000000a00 */
[----:B------:R4:W-:Y:S04]  /*5df0*/  STG.E desc[UR10][R14.64], R25 ;  /* 0x000000190e007986 */ /* 0x0009e8000c10190a */
[----:B------:R-:W3:Y:S04]  /*5e00*/  LDG.E R8, desc[UR10][R8.64] ;  /* 0x0000000a08087981 */ /* 0x000ee8000c1e1900 */
[----:B------:R-:W3:Y:S04]  /*5e10*/  LDG.E R11, desc[UR10][R10.64] ;  /* 0x0000000a0a0b7981 */ /* 0x000ee8000c1e1900 */
[----:B--2---:R-:W2:Y:S01]  /*5e20*/  LDG.E R13, desc[UR10][R12.64] ;  /* 0x0000000a0c0d7981 */ /* 0x004ea2000c1e1900 */
[----:B0-----:R-:W-:-:S04]  /*5e30*/  IMAD.WIDE.U32 R16, R7, 0x4, R18 ;  /* 0x0000000407107825 */ /* 0x001fc800078e0012 */
[----:B---3--:R-:W-:-:S04]  /*5e40*/  FADD R24, R8, R11 ;  /* 0x0000000b08187221 */ /* 0x008fc80000000000 */
[----:B--2---:R-:W-:-:S05]  /*5e50*/  FADD R7, R24, R13 ;  /* 0x0000000d18077221 */ /* 0x004fca0000000000 */
[----:B------:R4:W-:Y:S02]  /*5e60*/  STG.E desc[UR10][R16.64], R7 ;  /* 0x0000000710007986 */ /* 0x0009e4000c10190a */
.L_x_92:
[----:B------:R-:W-:Y:S05]  /*5e70*/  BSYNC.RECONVERGENT B0 ;  /* 0x0000000000007941 */ /* 0x000fea0003800200 */
.L_x_91:
[----:B------:R-:W0:Y:S01]  /*5e80*/  LDCU UR5, c[0x0][0x390] ;  /* 0x00007200ff0577ac */ /* 0x000e220008000800 */
[----:B------:R-:W-:-:S04]  /*5e90*/  UIADD3 UR4, UPT, UPT, UR4, 0x1, URZ ;  /* 0x0000000104047890 */ /* 0x000fc8000fffe0ff */
[----:B0-----:R-:W-:-:S09]  /*5ea0*/  UISETP.NE.AND UP0, UPT, UR4, UR5, UPT ;  /* 0x000000050400728c */ /* 0x001fd2000bf05270 */
[----:B------:R-:W-:Y:S05]  /*5eb0*/  BRA.U UP0, `(.L_x_145) ;  /* 0xffffffa500907547 */ /* 0x000fea000b83ffff */
[----:B------:R-:W-:Y:S05]  /*5ec0*/  EXIT ;  /* 0x000000000000794d */ /* 0x000fea0003800000 */
        .weak           $__internal_6_$__cuda_sm20_div_rn_f64_full
        .type           $__internal_6_$__cuda_sm20_div_rn_f64_full,@function
        .size           $__internal_6_$__cuda_sm20_div_rn_f64_full,($__internal_7_$__cuda_sm20_sqrt_rn_f32_slowpath - $__internal_6_$__cuda_sm20_div_rn_f64_full)
$__internal_6_$__cuda_sm20_div_rn_f64_full:
[----:B------:R-:W-:Y:S02]  /*5ed0*/  HFMA2 R11, -RZ, RZ, 1.990234375, 0 ;  /* 0x3ff60000ff0b7431 */ /* 0x000fe400000001ff */
[----:B------:R-:W-:Y:S01]  /*5ee0*/  IMAD.MOV.U32 R10, RZ, RZ, 0x0 ;  /* 0x00000000ff0a7424 */ /* 0x000fe200078e00ff */
[----:B------:R-:W-:Y:S01]  /*5ef0*/  MOV R25, 0x1ca00000 ;  /* 0x1ca0000000197802 */ /* 0x000fe20000000f00 */
[----:B------:R-:W-:Y:S01]  /*5f00*/  IMAD.MOV.U32 R12, RZ, RZ, 0x1 ;  /* 0x00000001ff0c7424 */ /* 0x000fe200078e00ff */
[----:B------:R-:W-:Y:S01]  /*5f10*/  MOV R29, 0x40400000 ;  /* 0x40400000001d7802 */ /* 0x000fe20000000f00 */
[----:B------:R-:W-:Y:S01]  /*5f20*/  IMAD.MOV.U32 R9, RZ, RZ, R19 ;  /* 0x000000ffff097224 */ /* 0x000fe200078e0013 */
[----:B------:R-:W0:Y:S01]  /*5f30*/  MUFU.RCP64H R13, R11 ;  /* 0x0000000b000d7308 */ /* 0x000e220000001800 */
[----:B------:R-:W-:Y:S01]  /*5f40*/  IMAD.MOV.U32 R8, RZ, RZ, R18 ;  /* 0x000000ffff087224 */ /* 0x000fe200078e0012 */
[----:B------:R-:W-:Y:S01]  /*5f50*/  BSSY.RECONVERGENT B3, `(.L_x_146) ;  /* 0x0000045000037945 */ /* 0x000fe20003800200 */
[----:B------:R-:W-:Y:S01]  /*5f60*/  VIADD R31, R29, 0xffffffff ;  /* 0xffffffff1d1f7836 */ /* 0x000fe20000000000 */
[----:B------:R-:W-:-:S02]  /*5f70*/  FSETP.GEU.AND P2, PT, |R9|, 1.469367938527859385e-39, PT ;  /* 0x001000000900780b */ /* 0x000fc40003f4e200 */
[----:B------:R-:W-:-:S04]  /*5f80*/  LOP3.LUT R15, R9, 0x7ff00000, RZ, 0xc0, !PT ;  /* 0x7ff00000090f7812 */ /* 0x000fc800078ec0ff */
[----:B------:R-:W-:Y:S01]  /*5f90*/  ISETP.GE.U32.AND P1, PT, R15, 0x40400000, PT ;  /* 0x404000000f00780c */ /* 0x000fe20003f26070 */
[----:B------:R-:W-:-:S03]  /*5fa0*/  IMAD.MOV.U32 R28, RZ, RZ, R15 ;  /* 0x000000ffff1c7224 */ /* 0x000fc600078e000f */
[----:B------:R-:W-:Y:S01]  /*5fb0*/  SEL R25, R25, 0x63400000, !P1 ;  /* 0x6340000019197807 */ /* 0x000fe20004800000 */
[----:B0-----:R-:W-:-:S08]  /*5fc0*/  DFMA R16, R12, -R10, 1 ;  /* 0x3ff000000c10742b */ /* 0x001fd0000000080a */
[----:B------:R-:W-:-:S08]  /*5fd0*/  DFMA R16, R16, R16, R16 ;  /* 0x000000101010722b */ /* 0x000fd00000000010 */
[----:B------:R-:W-:Y:S01]  /*5fe0*/  DFMA R18, R12, R16, R12 ;  /* 0x000000100c12722b */ /* 0x000fe2000000000c */
[C-C-:B------:R-:W-:Y:S01]  /*5ff0*/  @!P2 LOP3.LUT R16, R25.reuse, 0x80000000, R9.reuse, 0xf8, !PT ;  /* 0x800000001910a812 */ /* 0x140fe200078ef809 */
[----:B------:R-:W-:Y:S01]  /*6000*/  IMAD.MOV.U32 R12, RZ, RZ, R8 ;  /* 0x000000ffff0c7224 */ /* 0x000fe200078e0008 */
[----:B------:R-:W-:Y:S02]  /*6010*/  LOP3.LUT R13, R25, 0x800fffff, R9, 0xf8, !PT ;  /* 0x800fffff190d7812 */ /* 0x000fe400078ef809 */
[----:B------:R-:W-:Y:S01]  /*6020*/  @!P2 LOP3.LUT R17, R16, 0x100000, RZ, 0xfc, !PT ;  /* 0x001000001011a812 */ /* 0x000fe200078efcff */
[----:B------:R-:W-:Y:S02]  /*6030*/  @!P2 IMAD.MOV.U32 R16, RZ, RZ, RZ ;  /* 0x000000ffff10a224 */ /* 0x000fe400078e00ff */
[----:B------:R-:W-:-:S04]  /*6040*/  DFMA R26, R18, -R10, 1 ;  /* 0x3ff00000121a742b */ /* 0x000fc8000000080a */
[----:B------:R-:W-:-:S04]  /*6050*/  @!P2 DFMA R12, R12, 2, -R16 ;  /* 0x400000000c0ca82b */ /* 0x000fc80000000810 */
[----:B------:R-:W-:-:S06]  /*6060*/  DFMA R16, R18, R26, R18 ;  /* 0x0000001a1210722b */ /* 0x000fcc0000000012 */
[----:B------:R-:W-:Y:S02]  /*6070*/  @!P2 LOP3.LUT R28, R13, 0x7ff00000, RZ, 0xc0, !PT ;  /* 0x7ff000000d1ca812 */ /* 0x000fe400078ec0ff */
[----:B------:R-:W-:-:S03]  /*6080*/  DMUL R26, R16, R12 ;  /* 0x0000000c101a7228 */ /* 0x000fc60000000000 */
[----:B------:R-:W-:-:S05]  /*6090*/  VIADD R30, R28, 0xffffffff ;  /* 0xffffffff1c1e7836 */ /* 0x000fca0000000000 */
[----:B------:R-:W-:Y:S01]  /*60a0*/  DFMA R18, R26, -R10, R12 ;  /* 0x8000000a1a12722b */ /* 0x000fe2000000000c */
[----:B------:R-:W-:-:S04]  /*60b0*/  ISETP.GT.U32.AND P1, PT, R30, 0x7feffffe, PT ;  /* 0x7feffffe1e00780c */ /* 0x000fc80003f24070 */
[----:B------:R-:W-:-:S03]  /*60c0*/  ISETP.GT.U32.OR P1, PT, R31, 0x7feffffe, P1 ;  /* 0x7feffffe1f00780c */ /* 0x000fc60000f24470 */
[----:B------:R-:W-:-:S10]  /*60d0*/  DFMA R16, R16, R18, R26 ;  /* 0x000000121010722b */ /* 0x000fd4000000001a */
[----:B------:R-:W-:Y:S05]  /*60e0*/  @P1 BRA `(.L_x_147) ;  /* 0x0000000000681947 */ /* 0x000fea0003800000 */
[----:B------:R-:W-:-:S05]  /*60f0*/  IMAD.MOV.U32 R8, RZ, RZ, 0x40400000 ;  /* 0x40400000ff087424 */ /* 0x000fca00078e00ff */
[----:B------:R-:W-:-:S04]  /*6100*/  VIADDMNMX R15, R15, -R8, 0xb9600000, !PT ;  /* 0xb96000000f0f7446 */ /* 0x000fc80007800908 */
[----:B------:R-:W-:-:S04]  /*6110*/  VIMNMX R8, PT, PT, R15, 0x46a00000, PT ;  /* 0x46a000000f087848 */ /* 0x000fc80003fe0100 */
[----:B------:R-:W-:Y:S01]  /*6120*/  IADD3 R25, PT, PT, -R25, R8, RZ ;  /* 0x0000000819197210 */ /* 0x000fe20007ffe1ff */
[----:B------:R-:W-:-:S04]  /*6130*/  IMAD.MOV.U32 R8, RZ, RZ, RZ ;  /* 0x000000ffff087224 */ /* 0x000fc800078e00ff */
[----:B------:R-:W-:-:S06]  /*6140*/  VIADD R9, R25, 0x7fe00000 ;  /* 0x7fe0000019097836 */ /* 0x000fcc0000000000 */
[----:B------:R-:W-:-:S10]  /*6150*/  DMUL R18, R16, R8 ;  /* 0x0000000810127228 */ /* 0x000fd40000000000 */
[----:B------:R-:W-:-:S13]  /*6160*/  FSETP.GTU.AND P1, PT, |R19|, 1.469367938527859385e-39, PT ;  /* 0x001000001300780b */ /* 0x000fda0003f2c200 */
[----:B------:R-:W-:Y:S05]  /*6170*/  @P1 BRA `(.L_x_148) ;  /* 0x0000000000881947 */ /* 0x000fea0003800000 */
[----:B------:R-:W-:-:S10]  /*6180*/  DFMA R10, R16, -R10, R12 ;  /* 0x8000000a100a722b */ /* 0x000fd4000000000c */
[C---:B------:R-:W-:Y:S02]  /*6190*/  FSETP.NEU.AND P1, PT, R11.reuse, RZ, PT ;  /* 0x000000ff0b00720b */ /* 0x040fe40003f2d000 */
[----:B------:R-:W-:-:S04]  /*61a0*/  LOP3.LUT R8, R11, 0x40460000, RZ, 0x3c, !PT ;  /* 0x404600000b087812 */ /* 0x000fc800078e3cff */
[----:B------:R-:W-:Y:S01]  /*61b0*/  LOP3.LUT R13, R8, 0x80000000, RZ, 0xc0, !PT ;  /* 0x80000000080d7812 */ /* 0x000fe200078ec0ff */
[----:B------:R-:W-:-:S03]  /*61c0*/  IMAD.MOV.U32 R8, RZ, RZ, RZ ;  /* 0x000000ffff087224 */ /* 0x000fc600078e00ff */
[----:B------:R-:W-:-:S03]  /*61d0*/  LOP3.LUT R9, R13, R9, RZ, 0xfc, !PT ;  /* 0x000000090d097212 */ /* 0x000fc600078efcff */
[----:B------:R-:W-:Y:S05]  /*61e0*/  @!P1 BRA `(.L_x_148) ;  /* 0x00000000006c9947 */ /* 0x000fea0003800000 */
[----:B------:R-:W-:Y:S01]  /*61f0*/  IADD3 R11, PT, PT, -R25, RZ, RZ ;  /* 0x000000ff190b7210 */ /* 0x000fe20007ffe1ff */
[----:B------:R-:W-:Y:S01]  /*6200*/  IMAD.MOV.U32 R10, RZ, RZ, RZ ;  /* 0x000000ffff0a7224 */ /* 0x000fe200078e00ff */
[----:B------:R-:W-:-:S05]  /*6210*/  DMUL.RP R8, R16, R8 ;  /* 0x0000000810087228 */ /* 0x000fca0000008000 */
[----:B------:R-:W-:-:S05]  /*6220*/  DFMA R10, R18, -R10, R16 ;  /* 0x8000000a120a722b */ /* 0x000fca0000000010 */
[----:B------:R-:W-:Y:S02]  /*6230*/  LOP3.LUT R13, R9, R13, RZ, 0x3c, !PT ;  /* 0x0000000d090d7212 */ /* 0x000fe400078e3cff */
[----:B------:R-:W-:-:S04]  /*6240*/  IADD3 R10, PT, PT, -R25, -0x43300000, RZ ;  /* 0xbcd00000190a7810 */ /* 0x000fc80007ffe1ff */
[----:B------:R-:W-:-:S04]  /*6250*/  FSETP.NEU.AND P1, PT, |R11|, R10, PT ;  /* 0x0000000a0b00720b */ /* 0x000fc80003f2d200 */
[----:B------:R-:W-:Y:S02]  /*6260*/  FSEL R18, R8, R18, !P1 ;  /* 0x0000001208127208 */ /* 0x000fe40004800000 */
[----:B------:R-:W-:Y:S01]  /*6270*/  FSEL R19, R13, R19, !P1 ;  /* 0x000000130d137208 */ /* 0x000fe20004800000 */
[----:B------:R-:W-:Y:S06]  /*6280*/  BRA `(.L_x_148) ;  /* 0x0000000000447947 */ /* 0x000fec0003800000 */
.L_x_147:
[----:B------:R-:W-:-:S14]  /*6290*/  DSETP.NAN.AND P1, PT, R8, R8, PT ;  /* 0x000000080800722a */ /* 0x000fdc0003f28000 */
[----:B------:R-:W-:Y:S05]  /*62a0*/  @P1 BRA `(.L_x_149) ;  /* 0x0000000000341947 */ /* 0x000fea0003800000 */
[----:B------:R-:W-:Y:S01]  /*62b0*/  ISETP.NE.AND P1, PT, R28, R29, PT ;  /* 0x0000001d1c00720c */ /* 0x000fe20003f25270 */
[----:B------:R-:W-:Y:S02]  /*62c0*/  IMAD.MOV.U32 R18, RZ, RZ, 0x0 ;  /* 0x00000000ff127424 */ /* 0x000fe400078e00ff */
[----:B------:R-:W-:-:S10]  /*62d0*/  IMAD.MOV.U32 R19, RZ, RZ, -0x80000 ;  /* 0xfff80000ff137424 */ /* 0x000fd400078e00ff */
[----:B------:R-:W-:Y:S05]  /*62e0*/  @!P1 BRA `(.L_x_148) ;  /* 0x00000000002c9947 */ /* 0x000fea0003800000 */
[----:B------:R-:W-:Y:S02]  /*62f0*/  ISETP.NE.AND P1, PT, R28, 0x7ff00000, PT ;  /* 0x7ff000001c00780c */ /* 0x000fe40003f25270 */
[----:B------:R-:W-:Y:S02]  /*6300*/  LOP3.LUT R8, R9, 0x40460000, RZ, 0x3c, !PT ;  /* 0x4046000009087812 */ /* 0x000fe400078e3cff */
[----:B------:R-:W-:Y:S02]  /*6310*/  ISETP.EQ.OR P1, PT, R29, RZ, !P1 ;  /* 0x000000ff1d00720c */ /* 0x000fe40004f22670 */
[----:B------:R-:W-:-:S11]  /*6320*/  LOP3.LUT R19, R8, 0x80000000, RZ, 0xc0, !PT ;  /* 0x8000000008137812 */ /* 0x000fd600078ec0ff */
[----:B------:R-:W-:Y:S02]  /*6330*/  @P1 LOP3.LUT R8, R19, 0x7ff00000, RZ, 0xfc, !PT ;  /* 0x7ff0000013081812 */ /* 0x000fe400078efcff */
[----:B------:R-:W-:Y:S01]  /*6340*/  @!P1 MOV R18, RZ ;  /* 0x000000ff00129202 */ /* 0x000fe20000000f00 */
[----:B------:R-:W-:Y:S02]  /*6350*/  @P1 IMAD.MOV.U32 R18, RZ, RZ, RZ ;  /* 0x000000ffff121224 */ /* 0x000fe400078e00ff */
[----:B------:R-:W-:Y:S01]  /*6360*/  @P1 IMAD.MOV.U32 R19, RZ, RZ, R8 ;  /* 0x000000ffff131224 */ /* 0x000fe200078e0008 */
[----:B------:R-:W-:Y:S06]  /*6370*/  BRA `(.L_x_148) ;  /* 0x0000000000087947 */ /* 0x000fec0003800000 */
.L_x_149:
[----:B------:R-:W-:Y:S01]  /*6380*/  LOP3.LUT R19, R9, 0x80000, RZ, 0xfc, !PT ;  /* 0x0008000009137812 */ /* 0x000fe200078efcff */
[----:B------:R-:W-:-:S07]  /*6390*/  IMAD.MOV.U32 R18, RZ, RZ, R8 ;  /* 0x000000ffff127224 */ /* 0x000fce00078e0008 */
.L_x_148:
[----:B------:R-:W-:Y:S05]  /*63a0*/  BSYNC.RECONVERGENT B3 ;  /* 0x0000000000037941 */ /* 0x000fea0003800200 */
.L_x_146:
[----:B------:R-:W-:Y:S01]  /*63b0*/  IMAD.MOV.U32 R15, RZ, RZ, 0x0 ;  /* 0x00000000ff0f7424 */ /* 0x000fe200078e00ff */
[----:B------:R-:W-:Y:S01]  /*63c0*/  MOV R8, R18 ;  /* 0x0000001200087202 */ /* 0x000fe20000000f00 */
[----:B------:R-:W-:Y:S02]  /*63d0*/  IMAD.MOV.U32 R9, RZ, RZ, R19 ;  /* 0x000000ffff097224 */ /* 0x000fe400078e0013 */
[----:B------:R-:W-:Y:S05]  /*63e0*/  RET.REL.NODEC R14 `(_Z13update_stressiiiiiiffffPfS_S_S_S_S_iS_S_S_S_S_S_S_S_S_S_S_S_S_S_S_S_S_S_S_S_iiiiiiibS_S_) ;  /* 0xffffff9c0e047950 */ /* 0x000fea0003c3ffff */
        .weak           $__internal_7_$__cuda_sm20_sqrt_rn_f32_slowpath
        .type           $__internal_7_$__cuda_sm20_sqrt_rn_f32_slowpath,@function
        .size           $__internal_7_$__cuda_sm20_sqrt_rn_f32_slowpath,($__internal_8_$__cuda_sm3x_div_rn_noftz_f32_slowpath - $__internal_7_$__cuda_sm20_sqrt_rn_f32_slowpath)
$__internal_7_$__cuda_sm20_sqrt_rn_f32_slowpath:
[----:B------:R-:W-:-:S13]  /*63f0*/  LOP3.LUT P1, RZ, R8, 0x7fffffff, RZ, 0xc0, !PT ;  /* 0x7fffffff08ff7812 */ /* 0x000fda000782c0ff */
[----:B------:R-:W-:Y:S01]  /*6400*/  @!P1 IMAD.MOV.U32 R9, RZ, RZ, R8 ;  /* 0x000000ffff099224 */ /* 0x000fe200078e0008 */
[----:B------:R-:W-:Y:S06]  /*6410*/  @!P1 BRA `(.L_x_150) ;  /* 0x0000000000409947 */ /* 0x000fec0003800000 */
[----:B------:R-:W-:-:S13]  /*6420*/  FSETP.GEU.FTZ.AND P1, PT, R8, RZ, PT ;  /* 0x000000ff0800720b */ /* 0x000fda0003f3e000 */
[----:B------:R-:W-:Y:S01]  /*6430*/  @!P1 MOV R9, 0x7fffffff ;  /* 0x7fffffff00099802 */ /* 0x000fe20000000f00 */
        /* <DEDUP_REMOVED lines=8> */
[----:B------:R-:W-:-:S03]  /*64c0*/  @P1 FMUL.FTZ R16, R16, 0.5 ;  /* 0x3f00000010101820 */ /* 0x000fc60000410000 */
[----:B------:R-:W-:-:S04]  /*64d0*/  @P1 FADD.FTZ R9, -R40, -RZ ;  /* 0x800000ff28091221 */ /* 0x000fc80000010100 */
[----:B------:R-:W-:Y:S01]  /*64e0*/  @P1 FFMA R17, R40, R9, R13 ;  /* 0x0000000928111223 */ /* 0x000fe2000000000d */
[----:B------:R-:W-:-:S03]  /*64f0*/  @!P1 IMAD.MOV.U32 R9, RZ, RZ, R8 ;  /* 0x000000ffff099224 */ /* 0x000fc600078e0008 */
[----:B------:R-:W-:-:S04]  /*6500*/  @P1 FFMA R16, R17, R16, R40 ;  /* 0x0000001011101223 */ /* 0x000fc80000000028 */
[----:B------:R-:W-:-:S07]  /*6510*/  @P1 FMUL.FTZ R9, R16, 2.3283064365386962891e-10 ;  /* 0x2f80000010091820 */ /* 0x000fce0000410000 */
.L_x_150:
[----:B------:R-:W-:Y:S02]  /*6520*/  IMAD.MOV.U32 R13, RZ, RZ, R9 ;  /* 0x000000ffff0d7224 */ /* 0x000fe400078e0009 */
[----:B------:R-:W-:Y:S02]  /*6530*/  HFMA2 R9, -RZ, RZ, 0, 0 ;  /* 0x00000000ff097431 */ /* 0x000fe400000001ff */
[----:B------:R-:W-:-:S04]  /*6540*/  IMAD.MOV.U32 R8, RZ, RZ, R19 ;  /* 0x000000ffff087224 */ /* 0x000fc800078e0013 */
[----:B------:R-:W-:Y:S05]  /*6550*/  RET.REL.NODEC R8 `(_Z13update_stressiiiiiiffffPfS_S_S_S_S_iS_S_S_S_S_S_S_S_S_S_S_S_S_S_S_S_S_S_S_S_iiiiiiibS_S_) ;  /* 0xffffff9808a87950 */ /* 0x000fea0003c3ffff */
        .weak           $__internal_8_$__cuda_sm3x_div_rn_noftz_f32_slowpath
        .type           $__internal_8_$__cuda_sm3x_div_rn_noftz_f32_slowpath,@function
        .size           $__internal_8_$__cuda_sm3x_div_rn_noftz_f32_slowpath,($_Z13update_stressiiiiiiffffPfS_S_S_S_S_iS_S_S_S_S_S_S_S_S_S_S_S_S_S_S_S_S_S_S_S_iiiiiiibS_S_$__internal_trig_reduction_slowpathd - $__internal_8_$__cuda_sm3x_div_rn_noftz_f32_slowpath)
$__internal_8_$__cuda_sm3x_div_rn_noftz_f32_slowpath:
[----:B------:R-:W-:Y:S02]  /*6560*/  SHF.R.U32.HI R9, RZ, 0x17, R5 ;  /* 0x00000017ff097819 */ /* 0x000fe40000011605 */
[--C-:B------:R-:W-:Y:S02]  /*6570*/  SHF.R.U32.HI R7, RZ, 0x17, R6.reuse ;  /* 0x00000017ff077819 */ /* 0x100fe40000011606 */
[----:B------:R-:W-:Y:S01]  /*6580*/  LOP3.LUT R15, R9, 0xff, RZ, 0xc0, !PT ;  /* 0x000000ff090f7812 */ /* 0x000fe200078ec0ff */
[----:B------:R-:W-:Y:S01]  /*6590*/  IMAD.MOV.U32 R9, RZ, RZ, R6 ;  /* 0x000000ffff097224 */ /* 0x000fe200078e0006 */
[----:B------:R-:W-:-:S03]  /*65a0*/  LOP3.LUT R7, R7, 0xff, RZ, 0xc0, !PT ;  /* 0x000000ff07077812 */ /* 0x000fc600078ec0ff */
[----:B------:R-:W-:Y:S02]  /*65b0*/  VIADD R12, R15, 0xffffffff ;  /* 0xffffffff0f0c7836 */ /* 0x000fe40000000000 */
[----:B------:R-:W-:-:S03]  /*65c0*/  VIADD R11, R7, 0xffffffff ;  /* 0xffffffff070b7836 */ /* 0x000fc60000000000 */
[----:B------:R-:W-:-:S04]  /*65d0*/  ISETP.GT.U32.AND P0, PT, R12, 0xfd, PT ;  /* 0x000000fd0c00780c */ /* 0x000fc80003f04070 */
[----:B------:R-:W-:-:S13]  /*65e0*/  ISETP.GT.U32.OR P0, PT, R11, 0xfd, P0 ;  /* 0x000000fd0b00780c */ /* 0x000fda0000704470 */
[----:B------:R-:W-:Y:S01]  /*65f0*/  @!P0 MOV R10, RZ ;  /* 0x000000ff000a8202 */ /* 0x000fe20000000f00 */
        /* <DEDUP_REMOVED lines=19> */
[----:B------:R-:W-:Y:S02]  /*6730*/  @P0 IMAD.MOV.U32 R10, RZ, RZ, RZ ;  /* 0x000000ffff0a0224 */ /* 0x000fe400078e00ff */
[----:B------:R-:W-:Y:S01]  /*6740*/  @!P0 FFMA R9, R6, 1.84467440737095516160e+19, RZ ;  /* 0x5f80000006098823 */ /* 0x000fe200000000ff */
[----:B------:R-:W-:Y:S02]  /*6750*/  @!P0 IMAD.MOV.U32 R10, RZ, RZ, -0x40 ;  /* 0xffffffc0ff0a8424 */ /* 0x000fe400078e00ff */
[----:B------:R-:W-:Y:S02]  /*6760*/  @!P1 FFMA R5, R5, 1.84467440737095516160e+19, RZ ;  /* 0x5f80000005059823 */ /* 0x000fe400000000ff */
[----:B------:R-:W-:-:S07]  /*6770*/  @!P1 VIADD R10, R10, 0x40 ;  /* 0x000000400a0a9836 */ /* 0x000fce0000000000 */
.L_x_151:
[----:B------:R-:W-:-:S04]  /*6780*/  LEA R12, R15, 0xc0800000, 0x17 ;  /* 0xc08000000f0c7811 */ /* 0x000fc800078eb8ff */
[----:B------:R-:W-:Y:S01]  /*6790*/  IADD3 R11, PT, PT, -R12, R5, RZ ;  /* 0x000000050c0b7210 */ /* 0x000fe20007ffe1ff */
[----:B------:R-:W-:-:S03]  /*67a0*/  VIADD R12, R7, 0xffffff81 ;  /* 0xffffff81070c7836 */ /* 0x000fc60000000000 */
        /* <DEDUP_REMOVED lines=14> */
[----:B------:R-:W-:-:S05]  /*6890*/  IMAD.IADD R11, R5, 0x1, R10 ;  /* 0x00000001050b7824 */ /* 0x000fca00078e020a */
[----:B------:R-:W-:-:S04]  /*68a0*/  IADD3 R5, PT, PT, R11, -0x1, RZ ;  /* 0xffffffff0b057810 */ /* 0x000fc80007ffe0ff */
        /* <DEDUP_REMOVED lines=31> */
.L_x_157:
[----:B------:R-:W-:-:S04]  /*6aa0*/  LOP3.LUT R9, R9, 0x80000000, RZ, 0xc0, !PT ;  /* 0x8000000009097812 */ /* 0x000fc800078ec0ff */
[----:B------:R-:W-:Y:S01]  /*6ab0*/  LOP3.LUT R9, R9, 0x7f800000, RZ, 0xfc, !PT ;  /* 0x7f80000009097812 */ /* 0x000fe200078efcff */
[----:B------:R-:W-:Y:S06]  /*6ac0*/  BRA `(.L_x_158) ;  /* 0x0000000000287947 */ /* 0x000fec0003800000 */
.L_x_156:
[----:B------:R-:W-:Y:S01]  /*6ad0*/  LEA R9, R10, R9, 0x17 ;  /* 0x000000090a097211 */ /* 0x000fe200078eb8ff */
[----:B------:R-:W-:Y:S06]  /*6ae0*/  BRA `(.L_x_158) ;  /* 0x0000000000207947 */ /* 0x000fec0003800000 */
.L_x_155:
[----:B------:R-:W-:-:S04]  /*6af0*/  LOP3.LUT R5, R5, 0x80000000, R9, 0x48, !PT ;  /* 0x8000000005057812 */ /* 0x000fc800078e4809 */
[----:B------:R-:W-:Y:S01]  /*6b00*/  LOP3.LUT R9, R5, 0x7f800000, RZ, 0xfc, !PT ;  /* 0x7f80000005097812 */ /* 0x000fe200078efcff */
[----:B------:R-:W-:Y:S06]  /*6b10*/  BRA `(.L_x_158) ;  /* 0x0000000000147947 */ /* 0x000fec0003800000 */
.L_x_154:
[----:B------:R-:W-:Y:S01]  /*6b20*/  LOP3.LUT R9, R5, 0x80000000, R9, 0x48, !PT ;  /* 0x8000000005097812 */ /* 0x000fe200078e4809 */
[----:B------:R-:W-:Y:S06]  /*6b30*/  BRA `(.L_x_158) ;  /* 0x00000000000c7947 */ /* 0x000fec0003800000 */
.L_x_153:
[----:B------:R-:W0:Y:S01]  /*6b40*/  MUFU.RSQ R9, -QNAN ;  /* 0xffc0000000097908 */ /* 0x000e220000001400 */
[----:B------:R-:W-:Y:S05]  /*6b50*/  BRA `(.L_x_158) ;  /* 0x0000000000047947 */ /* 0x000fea0003800000 */
.L_x_152:
[----:B------:R-:W-:-:S07]  /*6b60*/  FADD.FTZ R9, R6, R5 ;  /* 0x0000000506097221 */ /* 0x000fce0000010000 */
.L_x_158:
[----:B0-----:R-:W-:Y:S02]  /*6b70*/  IMAD.MOV.U32 R5, RZ, RZ, R9 ;  /* 0x000000ffff057224 */ /* 0x001fe400078e0009 */
[----:B------:R-:W-:-:S04]  /*6b80*/  IMAD.MOV.U32 R9, RZ, RZ, 0x0 ;  /* 0x00000000ff097424 */ /* 0x000fc800078e00ff */
[----:B------:R-:W-:Y:S05]  /*6b90*/  RET.REL.NODEC R8 `(_Z13update_stressiiiiiiffffPfS_S_S_S_S_iS_S_S_S_S_S_S_S_S_S_S_S_S_S_S_S_S_S_S_S_iiiiiiibS_S_) ;  /* 0xffffff9408187950 */ /* 0x000fea0003c3ffff */
        .type           $_Z13update_stressiiiiiiffffPfS_S_S_S_S_iS_S_S_S_S_S_S_S_S_S_S_S_S_S_S_S_S_S_S_S_iiiiiiibS_S_$__internal_trig_reduction_slowpathd,@function
        .size           $_Z13update_stressiiiiiiffffPfS_S_S_S_S_iS_S_S_S_S_S_S_S_S_S_S_S_S_S_S_S_S_S_S_S_iiiiiiibS_S_$__internal_trig_reduction_slowpathd,(.L_x_270 - $_Z13update_stressiiiiiiffffPfS_S_S_S_S_iS_S_S_S_S_S_S_S_S_S_S_S_S_S_S_S_S_S_S_S_iiiiiiibS_S_$__internal_trig_reduction_slowpathd)
$_Z13update_stressiiiiiiffffPfS_S_S_S_S_iS_S_S_S_S_S_S_S_S_S_S_S_S_S_S_S_S_S_S_S_iiiiiiibS_S_$__internal_trig_reduction_slowpathd:
[----:B------:R-:W-:Y:S01]  /*6ba0*/  SHF.R.U32.HI R10, RZ, 0x14, R9 ;  /* 0x00000014ff0a7819 */ /* 0x000fe20000011609 */
[----:B------:R-:W-:Y:S01]  /*6bb0*/  IMAD.MOV.U32 R26, RZ, RZ, R8 ;  /* 0x000000ffff1a7224 */ /* 0x000fe200078e0008 */
[----:B------:R-:W-:Y:S01]  /*6bc0*/  MOV R17, R9 ;  /* 0x0000000900117202 */ /* 0x000fe20000000f00 */
[----:B------:R-:W-:Y:S01]  /*6bd0*/  IMAD.MOV.U32 R11, RZ, RZ, RZ ;  /* 0x000000ffff0b7224 */ /* 0x000fe200078e00ff */
[----:B------:R-:W-:-:S04]  /*6be0*/  LOP3.LUT R12, R10, 0x7ff, RZ, 0xc0, !PT ;  /* 0x000007ff0a0c7812 */ /* 0x000fc800078ec0ff */
[----:B------:R-:W-:-:S13]  /*6bf0*/  ISETP.NE.AND P1, PT, R12, 0x7ff, PT ;  /* 0x000007ff0c00780c */ /* 0x000fda0003f25270 */
[----:B------:R-:W-:Y:S05]  /*6c00*/  @!P1 BRA `(.L_x_159) ;  /* 0x0000000800509947 */ /* 0x000fea0003800000 */
[----:B------:R-:W-:Y:S01]  /*6c10*/  VIADD R8, R12, 0xfffffc00 ;  /* 0xfffffc000c087836 */ /* 0x000fe20000000000 */
[----:B------:R-:W-:Y:S01]  /*6c20*/  BSSY.RECONVERGENT B4, `(.L_x_160) ;  /* 0x0000031000047945 */ /* 0x000fe20003800200 */
[----:B------:R-:W-:Y:S01]  /*6c30*/  IMAD.MOV.U32 R27, RZ, RZ, R9 ;  /* 0x000000ffff1b7224 */ /* 0x000fe200078e0009 */
[----:B------:R-:W-:Y:S02]  /*6c40*/  IADD3 R15, PT, PT, R1, 0x20, RZ ;  /* 0x00000020010f7810 */ /* 0x000fe40007ffe0ff */
[----:B------:R-:W-:Y:S02]  /*6c50*/  CS2R R28, SRZ ;  /* 0x00000000001c7805 */ /* 0x000fe4000001ff00 */
[----:B------:R-:W-:Y:S02]  /*6c60*/  SHF.R.U32.HI R11, RZ, 0x6, R8 ;  /* 0x00000006ff0b7819 */ /* 0x000fe40000011608 */
[----:B------:R-:W-:Y:S02]  /*6c70*/  ISETP.GE.U32.AND P1, PT, R8, 0x80, PT ;  /* 0x000000800800780c */ /* 0x000fe40003f26070 */
[----:B------:R-:W-:-:S02]  /*6c80*/  IADD3 R14, PT, PT, -R11, 0x13, RZ ;  /* 0x000000130b0e7810 */ /* 0x000fc40007ffe1ff */
[----:B------:R-:W-:Y:S02]  /*6c90*/  IADD3 R19, PT, PT, -R11, 0xf, RZ ;  /* 0x0000000f0b137810 */ /* 0x000fe40007ffe1ff */
[----:B------:R-:W-:-:S04]  /*6ca0*/  SEL R14, R14, 0x12, P1 ;  /* 0x000000120e0e7807 */ /* 0x000fc80000800000 */
[----:B------:R-:W-:-:S13]  /*6cb0*/  ISETP.GE.AND P1, PT, R19, R14, PT ;  /* 0x0000000e1300720c */ /* 0x000fda0003f26270 */
[----:B------:R-:W-:Y:S05]  /*6cc0*/  @P1 BRA `(.L_x_161) ;  /* 0x0000000000981947 */ /* 0x000fea0003800000 */
[----:B------:R-:W0:Y:S01]  /*6cd0*/  LDC.64 R12, c[0x0][0x358] ;  /* 0x0000d600ff0c7b82 */ /* 0x000e220000000a00 */
[C---:B------:R-:W-:Y:S01]  /*6ce0*/  SHF.L.U64.HI R25, R26.reuse, 0xb, R17 ;  /* 0x0000000b1a197819 */ /* 0x040fe20000010211 */
[----:B------:R-:W-:Y:S01]  /*6cf0*/  BSSY.RECONVERGENT B5, `(.L_x_162) ;  /* 0x0000022000057945 */ /* 0x000fe20003800200 */
[----:B------:R-:W-:Y:S01]  /*6d00*/  IMAD.SHL.U32 R17, R26, 0x800, RZ ;  /* 0x000008001a117824 */ /* 0x000fe200078e00ff */
[----:B------:R-:W-:Y:S01]  /*6d10*/  IADD3 R26, PT, PT, RZ, -R11, -R14 ;  /* 0x8000000bff1a7210 */ /* 0x000fe20007ffe80e */
[----:B------:R-:W-:Y:S01]  /*6d20*/  IMAD.MOV.U32 R16, RZ, RZ, RZ ;  /* 0x000000ffff107224 */ /* 0x000fe200078e00ff */
[----:B------:R-:W-:Y:S02]  /*6d30*/  CS2R R28, SRZ ;  /* 0x00000000001c7805 */ /* 0x000fe4000001ff00 */
[----:B------:R-:W-:-:S07]  /*6d40*/  LOP3.LUT R25, R25, 0x80000000, RZ, 0xfc, !PT ;  /* 0x8000000019197812 */ /* 0x000fce00078efcff */
.L_x_163:
[----:B------:R-:W1:Y:S01]  /*6d50*/  LDC.64 R8, c[0x4][0x10] ;  /* 0x01000400ff087b82 */ /* 0x000e620000000a00 */
[----:B0-----:R-:W-:Y:S02]  /*6d60*/  R2UR UR16, R12 ;  /* 0x000000000c1072ca */ /* 0x001fe400000e0000 */
[----:B------:R-:W-:Y:S01]  /*6d70*/  R2UR UR17, R13 ;  /* 0x000000000d1172ca */ /* 0x000fe200000e0000 */
[----:B-1----:R-:W-:-:S12]  /*6d80*/  IMAD.WIDE R8, R19, 0x8, R8 ;  /* 0x0000000813087825 */ /* 0x002fd800078e0208 */
[----:B------:R-:W2:Y:S01]  /*6d90*/  LDG.E.64.CONSTANT R8, desc[UR16][R8.64] ;  /* 0x0000001008087981 */ /* 0x000ea2000c1e9b00 */
[----:B------:R-:W-:Y:S02]  /*6da0*/  VIADD R26, R26, 0x1 ;  /* 0x000000011a1a7836 */ /* 0x000fe40000000000 */
[----:B------:R-:W-:Y:S02]  /*6db0*/  VIADD R19, R19, 0x1 ;  /* 0x0000000113137836 */ /* 0x000fe40000000000 */
[----:B--2---:R-:W-:-:S04]  /*6dc0*/  IMAD.WIDE.U32 R28, P3, R8, R17, R28 ;  /* 0x00000011081c7225 */ /* 0x004fc8000786001c */
[----:B------:R-:W-:Y:S02]  /*6dd0*/  IMAD R31, R8, R25, RZ ;  /* 0x00000019081f7224 */ /* 0x000fe400078e02ff */
[CC--:B------:R-:W-:Y:S02]  /*6de0*/  IMAD R30, R9.reuse, R17.reuse, RZ ;  /* 0x00000011091e7224 */ /* 0x0c0fe400078e02ff */
[----:B------:R-:W-:Y:S01]  /*6df0*/  IMAD.HI.U32 R33, R9, R17, RZ ;  /* 0x0000001109217227 */ /* 0x000fe200078e00ff */
[----:B------:R-:W-:-:S03]  /*6e00*/  IADD3 R29, P1, PT, R31, R29, RZ ;  /* 0x0000001d1f1d7210 */ /* 0x000fc60007f3e0ff */
[----:B------:R-:W-:Y:S01]  /*6e10*/  IMAD R31, R16, 0x8, R15 ;  /* 0x00000008101f7824 */ /* 0x000fe200078e020f */
[----:B------:R-:W-:Y:S01]  /*6e20*/  IADD3 R29, P2, PT, R30, R29, RZ ;  /* 0x0000001d1e1d7210 */ /* 0x000fe20007f5e0ff */
[----:B------:R-:W-:Y:S01]  /*6e30*/  IMAD.HI.U32 R30, R8, R25, RZ ;  /* 0x00000019081e7227 */ /* 0x000fe200078e00ff */
[----:B------:R-:W-:-:S03]  /*6e40*/  IADD3 R16, PT, PT, R16, 0x1, RZ ;  /* 0x0000000110107810 */ /* 0x000fc60007ffe0ff */
[----:B------:R0:W-:Y:S01]  /*6e50*/  STL.64 [R31], R28 ;  /* 0x0000001c1f007387 */ /* 0x0001e20000100a00 */
[----:B------:R-:W-:Y:S01]  /*6e60*/  IADD3.X R8, PT, PT, R30, RZ, RZ, P3, !PT ;  /* 0x000000ff1e087210 */ /* 0x000fe20001ffe4ff */
[----:B------:R-:W-:-:S03]  /*6e70*/  IMAD.HI.U32 R30, R9, R25, RZ ;  /* 0x00000019091e7227 */ /* 0x000fc600078e00ff */
[----:B------:R-:W-:Y:S01]  /*6e80*/  IADD3.X R8, P1, PT, R33, R8, RZ, P1, !PT ;  /* 0x0000000821087210 */ /* 0x000fe20000f3e4ff */
[----:B------:R-:W-:-:S05]  /*6e90*/  IMAD R9, R9, R25, RZ ;  /* 0x0000001909097224 */ /* 0x000fca00078e02ff */
[----:B------:R-:W-:Y:S01]  /*6ea0*/  IADD3.X R9, P2, PT, R9, R8, RZ, P2, !PT ;  /* 0x0000000809097210 */ /* 0x000fe2000175e4ff */
[----:B------:R-:W-:Y:S01]  /*6eb0*/  IMAD.X R8, RZ, RZ, R30, P1 ;  /* 0x000000ffff087224 */ /* 0x000fe200008e061e */
[----:B------:R-:W-:-:S03]  /*6ec0*/  ISETP.NE.AND P1, PT, R26, -0xf, PT ;  /* 0xfffffff11a00780c */ /* 0x000fc60003f25270 */
[----:B------:R-:W-:Y:S02]  /*6ed0*/  IMAD.X R8, RZ, RZ, R8, P2 ;  /* 0x000000ffff087224 */ /* 0x000fe400010e0608 */
[----:B0-----:R-:W-:Y:S02]  /*6ee0*/  IMAD.MOV.U32 R28, RZ, RZ, R9 ;  /* 0x000000ffff1c7224 */ /* 0x001fe400078e0009 */
[----:B------:R-:W-:-:S06]  /*6ef0*/  IMAD.MOV.U32 R29, RZ, RZ, R8 ;  /* 0x000000ffff1d7224 */ /* 0x000fcc00078e0008 */
[----:B------:R-:W-:Y:S05]  /*6f00*/  @P1 BRA `(.L_x_163) ;  /* 0xfffffffc00901947 */ /* 0x000fea000383ffff */
[----:B------:R-:W-:Y:S05]  /*6f10*/  BSYNC.RECONVERGENT B5 ;  /* 0x0000000000057941 */ /* 0x000fea0003800200 */
.L_x_162:
[----:B------:R-:W-:-:S07]  /*6f20*/  MOV R19, R14 ;  /* 0x0000000e00137202 */ /* 0x000fce0000000f00 */
.L_x_161:
[----:B------:R-:W-:Y:S05]  /*6f30*/  BSYNC.RECONVERGENT B4 ;  /* 0x0000000000047941 */ /* 0x000fea0003800200 */
.L_x_160:
[----:B------:R-:W-:Y:S01]  /*6f40*/  LOP3.LUT P1, R33, R10, 0x3f, RZ, 0xc0, !PT ;  /* 0x0000003f0a217812 */ /* 0x000fe2000782c0ff */
[----:B------:R-:W-:-:S04]  /*6f50*/  IMAD.IADD R8, R11, 0x1, R19 ;  /* 0x000000010b087824 */ /* 0x000fc800078e0213 */
[----:B------:R-:W-:-:S05]  /*6f60*/  IMAD.U32 R31, R8, 0x8, R15 ;  /* 0x00000008081f7824 */ /* 0x000fca00078e000f */
[----:B------:R0:W-:Y:S04]  /*6f70*/  STL.64 [R31+-0x78], R28 ;  /* 0xffff881c1f007387 */ /* 0x0001e80000100a00 */
[----:B------:R-:W2:Y:S04]  /*6f80*/  @P1 LDL.64 R14, [R1+0x28] ;  /* 0x00002800010e1983 */ /* 0x000ea80000100a00 */
[----:B------:R-:W3:Y:S04]  /*6f90*/  LDL.64 R8, [R1+0x30] ;  /* 0x0000300001087983 */ /* 0x000ee80000100a00 */
[----:B------:R-:W4:Y:S01]  /*6fa0*/  LDL.64 R10, [R1+0x38] ;  /* 0x00003800010a7983 */ /* 0x000f220000100a00 */
[----:B------:R-:W-:Y:S01]  /*6fb0*/  @P1 LOP3.LUT R12, R33, 0x3f, RZ, 0x3c, !PT ;  /* 0x0000003f210c1812 */ /* 0x000fe200078e3cff */
[----:B------:R-:W-:Y:S01]  /*6fc0*/  BSSY.RECONVERGENT B4, `(.L_x_164) ;  /* 0x0000034000047945 */ /* 0x000fe20003800200 */
[----:B--2---:R-:W-:-:S02]  /*6fd0*/  @P1 SHF.R.U64 R13, R14, 0x1, R15 ;  /* 0x000000010e0d1819 */ /* 0x004fc4000000120f */
[----:B------:R-:W-:Y:S02]  /*6fe0*/  @P1 SHF.R.U32.HI R15, RZ, 0x1, R15 ;  /* 0x00000001ff0f1819 */ /* 0x000fe4000001160f */
[--C-:B---3--:R-:W-:Y:S02]  /*6ff0*/  @P1 SHF.R.U32.HI R25, RZ, 0x1, R9.reuse ;  /* 0x00000001ff191819 */ /* 0x108fe40000011609 */
[C---:B------:R-:W-:Y:S02]  /*7000*/  @P1 SHF.R.U64 R19, R8.reuse, 0x1, R9 ;  /* 0x0000000108131819 */ /* 0x040fe40000001209 */
[CC--:B------:R-:W-:Y:S02]  /*7010*/  @P1 SHF.L.U32 R16, R8.reuse, R33.reuse, RZ ;  /* 0x0000002108101219 */ /* 0x0c0fe400000006ff */
[----:B------:R-:W-:Y:S02]  /*7020*/  @P1 SHF.R.U64 R13, R13, R12, R15 ;  /* 0x0000000c0d0d1219 */ /* 0x000fe4000000120f */
[----:B------:R-:W-:-:S02]  /*7030*/  @P1 SHF.L.U64.HI R17, R8, R33, R9 ;  /* 0x0000002108111219 */ /* 0x000fc40000010209 */
[-C--:B------:R-:W-:Y:S02]  /*7040*/  @P1 SHF.R.U32.HI R14, RZ, R12.reuse, R15 ;  /* 0x0000000cff0e1219 */ /* 0x080fe4000001160f */
[----:B----4-:R-:W-:Y:S02]  /*7050*/  @P1 SHF.L.U32 R15, R10, R33, RZ ;  /* 0x000000210a0f1219 */ /* 0x010fe400000006ff */
[----:B------:R-:W-:Y:S02]  /*7060*/  @P1 SHF.R.U64 R26, R19, R12, R25 ;  /* 0x0000000c131a1219 */ /* 0x000fe40000001219 */
[----:B------:R-:W-:Y:S02]  /*7070*/  @P1 LOP3.LUT R8, R16, R13, RZ, 0xfc, !PT ;  /* 0x0000000d10081212 */ /* 0x000fe400078efcff */
[----:B------:R-:W-:Y:S02]  /*7080*/  @P1 LOP3.LUT R9, R17, R14, RZ, 0xfc, !PT ;  /* 0x0000000e11091212 */ /* 0x000fe400078efcff */
[----:B------:R-:W-:-:S02]  /*7090*/  @P1 SHF.L.U64.HI R13, R10, R33, R11 ;  /* 0x000000210a0d1219 */ /* 0x000fc4000001020b */
[----:B------:R-:W-:Y:S01]  /*70a0*/  @P1 LOP3.LUT R10, R15, R26, RZ, 0xfc, !PT ;  /* 0x0000001a0f0a1212 */ /* 0x000fe200078efcff */
[C---:B------:R-:W-:Y:S01]  /*70b0*/  IMAD.SHL.U32 R15, R8.reuse, 0x4, RZ ;  /* 0x00000004080f7824 */ /* 0x040fe200078e00ff */
[----:B------:R-:W-:Y:S02]  /*70c0*/  @P1 SHF.R.U32.HI R12, RZ, R12, R25 ;  /* 0x0000000cff0c1219 */ /* 0x000fe40000011619 */
[----:B------:R-:W-:Y:S02]  /*70d0*/  SHF.L.U64.HI R19, R8, 0x2, R9 ;  /* 0x0000000208137819 */ /* 0x000fe40000010209 */
[----:B------:R-:W-:Y:S02]  /*70e0*/  @P1 LOP3.LUT R11, R13, R12, RZ, 0xfc, !PT ;  /* 0x0000000c0d0b1212 */ /* 0x000fe400078efcff */
[----:B------:R-:W-:Y:S02]  /*70f0*/  SHF.L.W.U32.HI R9, R9, 0x2, R10 ;  /* 0x0000000209097819 */ /* 0x000fe40000010e0a */
[----:B------:R-:W-:-:S02]  /*7100*/  IADD3 RZ, P1, PT, RZ, -R15, RZ ;  /* 0x8000000fffff7210 */ /* 0x000fc40007f3e0ff */
[----:B------:R-:W-:Y:S02]  /*7110*/  LOP3.LUT R8, RZ, R19, RZ, 0x33, !PT ;  /* 0x00000013ff087212 */ /* 0x000fe400078e33ff */
[----:B------:R-:W-:Y:S02]  /*7120*/  SHF.L.W.U32.HI R10, R10, 0x2, R11 ;  /* 0x000000020a0a7819 */ /* 0x000fe40000010e0b */
[----:B------:R-:W-:Y:S02]  /*7130*/  LOP3.LUT R13, RZ, R9, RZ, 0x33, !PT ;  /* 0x00000009ff0d7212 */ /* 0x000fe400078e33ff */
[----:B------:R-:W-:Y:S02]  /*7140*/  IADD3.X R12, P1, PT, RZ, R8, RZ, P1, !PT ;  /* 0x00000008ff0c7210 */ /* 0x000fe40000f3e4ff */
[----:B------:R-:W-:Y:S02]  /*7150*/  LOP3.LUT R14, RZ, R10, RZ, 0x33, !PT ;  /* 0x0000000aff0e7212 */ /* 0x000fe400078e33ff */
[----:B------:R-:W-:-:S02]  /*7160*/  ISETP.GT.U32.AND P3, PT, R9, -0x1, PT ;  /* 0xffffffff0900780c */ /* 0x000fc40003f64070 */
[----:B------:R-:W-:Y:S02]  /*7170*/  IADD3.X R8, P2, PT, RZ, R13, RZ, P1, !PT ;  /* 0x0000000dff087210 */ /* 0x000fe40000f5e4ff */
[C---:B------:R-:W-:Y:S02]  /*7180*/  ISETP.GT.AND.EX P1, PT, R10.reuse, -0x1, PT, P3 ;  /* 0xffffffff0a00780c */ /* 0x040fe40003f24330 */
[----:B------:R-:W-:Y:S02]  /*7190*/  IADD3.X R13, PT, PT, RZ, R14, RZ, P2, !PT ;  /* 0x0000000eff0d7210 */ /* 0x000fe400017fe4ff */
[----:B------:R-:W-:Y:S02]  /*71a0*/  SEL R14, R9, R8, P1 ;  /* 0x00000008090e7207 */ /* 0x000fe40000800000 */
[----:B------:R-:W-:Y:S02]  /*71b0*/  SEL R17, R10, R13, P1 ;  /* 0x0000000d0a117207 */ /* 0x000fe40000800000 */
[----:B------:R-:W-:-:S02]  /*71c0*/  SEL R12, R19, R12, P1 ;  /* 0x0000000c130c7207 */ /* 0x000fc40000800000 */
[----:B------:R-:W-:-:S03]  /*71d0*/  ISETP.NE.U32.AND P2, PT, R17, RZ, PT ;  /* 0x000000ff1100720c */ /* 0x000fc60003f45070 */
[----:B------:R-:W-:Y:S01]  /*71e0*/  @!P1 IMAD.MOV R15, RZ, RZ, -R15 ;  /* 0x000000ffff0f9224 */ /* 0x000fe200078e0a0f */
[----:B------:R-:W-:-:S06]  /*71f0*/  SEL R9, R14, R17, !P2 ;  /* 0x000000110e097207 */ /* 0x000fcc0005000000 */
[----:B------:R-:W1:Y:S02]  /*7200*/  FLO.U32 R9, R9 ;  /* 0x0000000900097300 */ /* 0x000e6400000e0000 */
[C---:B-1----:R-:W-:Y:S02]  /*7210*/  IADD3 R13, PT, PT, -R9.reuse, 0x1f, RZ ;  /* 0x0000001f090d7810 */ /* 0x042fe40007ffe1ff */
[----:B------:R-:W-:-:S03]  /*7220*/  IADD3 R8, PT, PT, -R9, 0x3f, RZ ;  /* 0x0000003f09087810 */ /* 0x000fc60007ffe1ff */
[----:B------:R-:W-:-:S05]  /*7230*/  @P2 IMAD.MOV R8, RZ, RZ, R13 ;  /* 0x000000ffff082224 */ /* 0x000fca00078e020d */
[----:B------:R-:W-:-:S13]  /*7240*/  ISETP.NE.AND P2, PT, R8, RZ, PT ;  /* 0x000000ff0800720c */ /* 0x000fda0003f45270 */
[----:B0-----:R-:W-:Y:S05]  /*7250*/  @!P2 BRA `(.L_x_165) ;  /* 0x000000000028a947 */ /* 0x001fea0003800000 */
[--C-:B------:R-:W-:Y:S02]  /*7260*/  SHF.R.U64 R13, R15, 0x1, R12.reuse ;  /* 0x000000010f0d7819 */ /* 0x100fe4000000120c */
[C---:B------:R-:W-:Y:S02]  /*7270*/  LOP3.LUT R9, R8.reuse, 0x3f, RZ, 0xc0, !PT ;  /* 0x0000003f08097812 */ /* 0x040fe400078ec0ff */
[----:B------:R-:W-:Y:S02]  /*7280*/  SHF.R.U32.HI R15, RZ, 0x1, R12 ;  /* 0x00000001ff0f7819 */ /* 0x000fe4000001160c */
[----:B------:R-:W-:Y:S02]  /*7290*/  LOP3.LUT R12, R8, 0x3f, RZ, 0xc, !PT ;  /* 0x0000003f080c7812 */ /* 0x000fe400078e0cff */
[CC--:B------:R-:W-:Y:S02]  /*72a0*/  SHF.L.U64.HI R17, R14.reuse, R9.reuse, R17 ;  /* 0x000000090e117219 */ /* 0x0c0fe40000010211 */
[----:B------:R-:W-:-:S02]  /*72b0*/  SHF.L.U32 R14, R14, R9, RZ ;  /* 0x000000090e0e7219 */ /* 0x000fc400000006ff */
[-CC-:B------:R-:W-:Y:S02]  /*72c0*/  SHF.R.U64 R9, R13, R12.reuse, R15.reuse ;  /* 0x0000000c0d097219 */ /* 0x180fe4000000120f */
[----:B------:R-:W-:Y:S02]  /*72d0*/  SHF.R.U32.HI R12, RZ, R12, R15 ;  /* 0x0000000cff0c7219 */ /* 0x000fe4000001160f */
[----:B------:R-:W-:Y:S02]  /*72e0*/  LOP3.LUT R14, R14, R9, RZ, 0xfc, !PT ;  /* 0x000000090e0e7212 */ /* 0x000fe400078efcff */
[----:B------:R-:W-:-:S07]  /*72f0*/  LOP3.LUT R17, R17, R12, RZ, 0xfc, !PT ;  /* 0x0000000c11117212 */ /* 0x000fce00078efcff */
.L_x_165:
[----:B------:R-:W-:Y:S05]  /*7300*/  BSYNC.RECONVERGENT B4 ;  /* 0x0000000000047941 */ /* 0x000fea0003800200 */
.L_x_164:
[----:B------:R-:W-:Y:S02]  /*7310*/  HFMA2 R13, -RZ, RZ, 0, 0 ;  /* 0x00000000ff0d7431 */ /* 0x000fe400000001ff */
[----:B------:R-:W-:Y:S01]  /*7320*/  IMAD.WIDE.U32 R28, R14, 0x2168c235, RZ ;  /* 0x2168c2350e1c7825 */ /* 0x000fe200078e00ff */
[----:B------:R-:W-:-:S03]  /*7330*/  SHF.R.U32.HI R11, RZ, 0x1e, R11 ;  /* 0x0000001eff0b7819 */ /* 0x000fc6000001160b */
[----:B------:R-:W-:Y:S01]  /*7340*/  IMAD.MOV.U32 R12, RZ, RZ, R29 ;  /* 0x000000ffff0c7224 */ /* 0x000fe200078e001d */
[----:B------:R-:W-:Y:S01]  /*7350*/  IADD3 RZ, P2, PT, R28, R28, RZ ;  /* 0x0000001c1cff7210 */ /* 0x000fe20007f5e0ff */
[----:B------:R-:W-:Y:S01]  /*7360*/  IMAD.HI.U32 R9, R17, -0x36f0255e, RZ ;  /* 0xc90fdaa211097827 */ /* 0x000fe200078e00ff */
[----:B------:R-:W-:-:S03]  /*7370*/  LEA.HI R11, R10, R11, RZ, 0x1 ;  /* 0x0000000b0a0b7211 */ /* 0x000fc600078f08ff */
[----:B------:R-:W-:-:S04]  /*7380*/  IMAD.WIDE.U32 R12, R14, -0x36f0255e, R12 ;  /* 0xc90fdaa20e0c7825 */ /* 0x000fc800078e000c */
[----:B------:R-:W-:-:S04]  /*7390*/  IMAD.WIDE.U32 R12, P3, R17, 0x2168c235, R12 ;  /* 0x2168c235110c7825 */ /* 0x000fc8000786000c */
[----:B------:R-:W-:Y:S01]  /*73a0*/  IMAD R17, R17, -0x36f0255e, RZ ;  /* 0xc90fdaa211117824 */ /* 0x000fe200078e02ff */
[----:B------:R-:W-:Y:S01]  /*73b0*/  IADD3.X RZ, P2, PT, R12, R12, RZ, P2, !PT ;  /* 0x0000000c0cff7210 */ /* 0x000fe2000175e4ff */
[----:B------:R-:W-:-:S03]  /*73c0*/  IMAD.X R9, RZ, RZ, R9, P3 ;  /* 0x000000ffff097224 */ /* 0x000fc600018e0609 */
[----:B------:R-:W-:-:S04]  /*73d0*/  IADD3 R13, P3, PT, R17, R13, RZ ;  /* 0x0000000d110d7210 */ /* 0x000fc80007f7e0ff */
[C---:B------:R-:W-:Y:S01]  /*73e0*/  ISETP.GT.U32.AND P4, PT, R13.reuse, RZ, PT ;  /* 0x000000ff0d00720c */ /* 0x040fe20003f84070 */
[----:B------:R-:W-:Y:S01]  /*73f0*/  IMAD.X R9, RZ, RZ, R9, P3 ;  /* 0x000000ffff097224 */ /* 0x000fe200018e0609 */
[----:B------:R-:W-:-:S04]  /*7400*/  IADD3.X R12, P3, PT, R13, R13, RZ, P2, !PT ;  /* 0x0000000d0d0c7210 */ /* 0x000fc8000177e4ff */
[C---:B------:R-:W-:Y:S01]  /*7410*/  ISETP.GT.AND.EX P2, PT, R9.reuse, RZ, PT, P4 ;  /* 0x000000ff0900720c */ /* 0x040fe20003f44340 */
[----:B------:R-:W-:-:S03]  /*7420*/  IMAD.X R14, R9, 0x1, R9, P3 ;  /* 0x00000001090e7824 */ /* 0x000fc600018e0609 */
[----:B------:R-:W-:Y:S02]  /*7430*/  SEL R12, R12, R13, P2 ;  /* 0x0000000d0c0c7207 */ /* 0x000fe40001000000 */
[----:B------:R-:W-:Y:S02]  /*7440*/  SEL R14, R14, R9, P2 ;  /* 0x000000090e0e7207 */ /* 0x000fe40001000000 */
[----:B------:R-:W-:Y:S02]  /*7450*/  IADD3 R9, P3, PT, R12, 0x1, RZ ;  /* 0x000000010c097810 */ /* 0x000fe40007f7e0ff */
[----:B------:R-:W-:Y:S02]  /*7460*/  SEL R13, RZ, 0xffffffff, !P2 ;  /* 0xffffffffff0d7807 */ /* 0x000fe40005000000 */
[----:B------:R-:W-:Y:S02]  /*7470*/  IADD3.X R12, PT, PT, RZ, R14, RZ, P3, !PT ;  /* 0x0000000eff0c7210 */ /* 0x000fe40001ffe4ff */
[----:B------:R-:W-:Y:S01]  /*7480*/  LOP3.LUT P2, R27, R27, 0x80000000, RZ, 0xc0, !PT ;  /* 0x800000001b1b7812 */ /* 0x000fe2000784c0ff */
[----:B------:R-:W-:Y:S01]  /*7490*/  IMAD.IADD R8, R13, 0x1, -R8 ;  /* 0x000000010d087824 */ /* 0x000fe200078e0a08 */
[----:B------:R-:W-:-:S02]  /*74a0*/  SHF.R.U64 R9, R9, 0xa, R12 ;  /* 0x0000000a09097819 */ /* 0x000fc4000000120c */
[----:B------:R-:W-:Y:S01]  /*74b0*/  @!P1 LOP3.LUT R27, R27, 0x80000000, RZ, 0x3c, !PT ;  /* 0x800000001b1b9812 */ /* 0x000fe200078e3cff */
[----:B------:R-:W-:Y:S01]  /*74c0*/  IMAD.SHL.U32 R8, R8, 0x100000, RZ ;  /* 0x0010000008087824 */ /* 0x000fe200078e00ff */
[----:B------:R-:W-:-:S04]  /*74d0*/  IADD3 R9, P3, PT, R9, 0x1, RZ ;  /* 0x0000000109097810 */ /* 0x000fc80007f7e0ff */
[----:B------:R-:W-:-:S03]  /*74e0*/  LEA.HI.X R12, R12, RZ, RZ, 0x16, P3 ;  /* 0x000000ff0c0c7211 */ /* 0x000fc600018fb4ff */
[----:B------:R-:W-:Y:S01]  /*74f0*/  @P2 IMAD.MOV R11, RZ, RZ, -R11 ;  /* 0x000000ffff0b2224 */ /* 0x000fe200078e0a0b */
[--C-:B------:R-:W-:Y:S02]  /*7500*/  SHF.R.U64 R9, R9, 0x1, R12.reuse ;  /* 0x0000000109097819 */ /* 0x100fe4000000120c */
[----:B------:R-:W-:Y:S02]  /*7510*/  SHF.R.U32.HI R13, RZ, 0x1, R12 ;  /* 0x00000001ff0d7819 */ /* 0x000fe4000001160c */
[----:B------:R-:W-:-:S04]  /*7520*/  IADD3 R26, P3, P4, RZ, RZ, R9 ;  /* 0x000000ffff1a7210 */ /* 0x000fc80007c7e009 */
[----:B------:R-:W-:-:S04]  /*7530*/  IADD3.X R8, PT, PT, R8, 0x3fe00000, R13, P3, P4 ;  /* 0x3fe0000008087810 */ /* 0x000fc80001fe840d */
[----:B------:R-:W-:-:S07]  /*7540*/  LOP3.LUT R17, R8, R27, RZ, 0xfc, !PT ;  /* 0x0000001b08117212 */ /* 0x000fce00078efcff */
.L_x_159:
[----:B------:R-:W-:Y:S01]  /*7550*/  IMAD.MOV.U32 R19, RZ, RZ, 0x0 ;  /* 0x00000000ff137424 */ /* 0x000fe200078e00ff */
[----:B------:R-:W-:Y:S01]  /*7560*/  MOV R10, R11 ;  /* 0x0000000b000a7202 */ /* 0x000fe20000000f00 */
[----:B------:R-:W-:Y:S02]  /*7570*/  IMAD.MOV.U32 R27, RZ, RZ, R17 ;  /* 0x000000ffff1b7224 */ /* 0x000fe400078e0011 */
[----:B------:R-:W-:Y:S05]  /*7580*/  RET.REL.NODEC R18 `(_Z13update_stressiiiiiiffffPfS_S_S_S_S_iS_S_S_S_S_S_S_S_S_S_S_S_S_S_S_S_S_S_S_S_iiiiiiibS_S_) ;  /* 0xffffff88129c7950 */ /* 0x000fea0003c3ffff */
.L_x_166:
        /* <DEDUP_REMOVED lines=15> */
.L_x_270:


//--------------------- .text._Z10update_veliiiiiiiffffPfS_S_S_S_S_S_S_S_S_S_S_S_S_S_S_ --------------------------
	.section	.text._Z10update_veliiiiiiiffffPfS_S_S_S_S_S_S_S_S_S_S_S_S_S_S_,"ax",@progbits
	.align	128
        .global         _Z10update_veliiiiiiiffffPfS_S_S_S_S_S_S_S_S_S_S_S_S_S_S_
        .type           _Z10update_veliiiiiiiffffPfS_S_S_S_S_S_S_S_S_S_S_S_S_S_S_,@function
        .size           _Z10update_veliiiiiiiffffPfS_S_S_S_S_S_S_S_S_S_S_S_S_S_S_,(.L_x_271 - _Z10update_veliiiiiiiffffPfS_S_S_S_S_S_S_S_S_S_S_S_S_S_S_)
        .other          _Z10update_veliiiiiiiffffPfS_S_S_S_S_S_S_S_S_S_S_S_S_S_S_,@"STO_CUDA_ENTRY STV_DEFAULT"
_Z10update_veliiiiiiiffffPfS_S_S_S_S_S_S_S_S_S_S_S_S_S_S_:
.text._Z10update_veliiiiiiiffffPfS_S_S_S_S_S_S_S_S_S_S_S_S_S_S_:
[----:B------:R-:W-:Y:S08]  /*0000*/  LDC R1, c[0x0][0x37c] ;  /* 0x0000df00ff017b82 */ /* 0x000ff00000000800 */
[----:B------:R-:W0:Y:S01]  /*0010*/  LDC R10, c[0x0][0x3a0] ;  /* 0x0000e800ff0a7b82 */ /* 0x000e220000000800 */
[----:B------:R-:W1:Y:S01]  /*0020*/  LDCU UR6, c[0x0][0x39c] ;  /* 0x00007380ff0677ac */ /* 0x000e620008000800 */
[----:B------:R-:W2:Y:S01]  /*0030*/  S2R R7, SR_TID.X ;  /* 0x0000000000077919 */ /* 0x000ea20000002100 */
[----:B------:R-:W3:Y:S05]  /*0040*/  S2R R9, SR_TID.Y ;  /* 0x0000000000097919 */ /* 0x000eea0000002200 */
[----:B------:R-:W2:Y:S08]  /*0050*/  S2UR UR4, SR_CTAID.X ;  /* 0x00000000000479c3 */ /* 0x000eb00000002500 */
[----:B------:R-:W2:Y:S01]  /*0060*/  LDC R2, c[0x0][0x360] ;  /* 0x0000d800ff027b82 */ /* 0x000ea20000000800 */
[----:B-1----:R-:W-:Y:S01]  /*0070*/  IMAD.U32 R11, RZ, RZ, UR6 ;  /* 0x00000006ff0b7e24 */ /* 0x002fe2000f8e00ff */
[----:B0-----:R-:W0:Y:S06]  /*0080*/  MUFU.RCP R3, R10 ;  /* 0x0000000a00037308 */ /* 0x001e2c0000001000 */
[----:B------:R-:W3:Y:S02]  /*0090*/  S2UR UR5, SR_CTAID.Y ;  /* 0x00000000000579c3 */ /* 0x000ee40000002600 */
[----:B------:R-:W1:Y:S06]  /*00a0*/  FCHK P0, R11, R10 ;  /* 0x0000000a0b007302 */ /* 0x000e6c0000000000 */
[----:B------:R-:W3:Y:S08]  /*00b0*/  LDC R8, c[0x0][0x364] ;  /* 0x0000d900ff087b82 */ /* 0x000ef00000000800 */
[----:B------:R-:W4:Y:S01]  /*00c0*/  LDC R6, c[0x0][0x39c] ;  /* 0x0000e700ff067b82 */ /* 0x000f220000000800 */
[----:B0-----:R-:W-:-:S04]  /*00d0*/  FFMA R0, R3, -R10, 1 ;  /* 0x3f80000003007423 */ /* 0x001fc8000000080a */
[----:B------:R-:W-:Y:S01]  /*00e0*/  FFMA R3, R3, R0, R3 ;  /* 0x0000000003037223 */ /* 0x000fe20000000003 */
[----:B--2---:R-:W-:-:S03]  /*00f0*/  IMAD R0, R2, UR4, R7 ;  /* 0x0000000402007c24 */ /* 0x004fc6000f8e0207 */
[----:B------:R-:W-:-:S04]  /*0100*/  FFMA R4, R3, UR6, RZ ;  /* 0x0000000603047c23 */ /* 0x000fc800080000ff */
[----:B------:R-:W-:Y:S01]  /*0110*/  FFMA R5, R4, -R10, UR6 ;  /* 0x0000000604057e23 */ /* 0x000fe2000800080a */
[----:B---3--:R-:W-:-:S03]  /*0120*/  IMAD R2, R8, UR5, R9 ;  /* 0x0000000508027c24 */ /* 0x008fc6000f8e0209 */
[----:B------:R-:W-:Y:S01]  /*0130*/  FFMA R3, R3, R5, R4 ;  /* 0x0000000503037223 */ /* 0x000fe20000000004 */
[----:B-1----:R-:W-:Y:S06]  /*0140*/  @!P0 BRA `(.L_x_167) ;  /* 0x0000000000108947 */ /* 0x002fec0003800000 */
[----:B------:R-:W0:Y:S01]  /*0150*/  LDC R5, c[0x0][0x3a0] ;  /* 0x0000e800ff057b82 */ /* 0x000e220000000800 */
[----:B------:R-:W-:-:S07]  /*0160*/  MOV R8, 0x180 ;  /* 0x0000018000087802 */ /* 0x000fce0000000f00 */
[----:B0---4-:R-:W-:Y:S05]  /*0170*/  CALL.REL.NOINC `($__internal_9_$__cuda_sm3x_div_rn_noftz_f32_slowpath) ;  /* 0x0000006400c87944 */ /* 0x011fea0003c00000 */
[----:B------:R-:W-:-:S07]  /*0180*/  IMAD.MOV.U32 R3, RZ, RZ, R5 ;  /* 0x000000ffff037224 */ /* 0x000fce00078e0005 */
.L_x_167:
        /* <DEDUP_REMOVED lines=13> */
[----:B0---4-:R-:W-:Y:S05]  /*0260*/  CALL.REL.NOINC `($__internal_9_$__cuda_sm3x_div_rn_noftz_f32_slowpath) ;  /* 0x00000064008c7944 */ /* 0x011fea0003c00000 */
[----:B------:R-:W-:-:S07]  /*0270*/  IMAD.MOV.U32 R4, RZ, RZ, R5 ;  /* 0x000000ffff047224 */ /* 0x000fce00078e0005 */
.L_x_168:
        /* <DEDUP_REMOVED lines=14> */
.L_x_169:
[----:B----4-:R-:W0:Y:S02]  /*0360*/  LDC R6, c[0x0][0x390] ;  /* 0x0000e400ff067b82 */ /* 0x010e240000000800 */
[----:B0-----:R-:W-:-:S13]  /*0370*/  ISETP.GE.AND P0, PT, R6, 0x1, PT ;  /* 0x000000010600780c */ /* 0x001fda0003f06270 */
[----:B------:R-:W-:Y:S05]  /*0380*/  @!P0 EXIT ;  /* 0x000000000000894d */ /* 0x000fea0003800000 */
[----:B------:R-:W0:Y:S01]  /*0390*/  LDCU UR5, c[0x0][0x38c] ;  /* 0x00007180ff0577ac */ /* 0x000e220008000800 */
[----:B------:R-:W1:Y:S01]  /*03a0*/  LDC R6, c[0x0][0x394] ;  /* 0x0000e500ff067b82 */ /* 0x000e620000000800 */
[----:B------:R-:W-:Y:S01]  /*03b0*/  IMAD.MOV.U32 R7, RZ, RZ, RZ ;  /* 0x000000ffff077224 */ /* 0x000fe200078e00ff */
[----:B------:R-:W2:Y:S01]  /*03c0*/  LDCU.64 UR6, c[0x0][0x358] ;  /* 0x00006b00ff0677ac */ /* 0x000ea20008000a00 */
[----:B0-----:R-:W-:-:S06]  /*03d0*/  UIADD3 UR4, UPT, UPT, UR5, -0x4, URZ ;  /* 0xfffffffc05047890 */ /* 0x001fcc000fffe0ff */
[----:B------:R-:W-:Y:S01]  /*03e0*/  ISETP.GE.AND P0, PT, R2, UR4, PT ;  /* 0x0000000402007c0c */ /* 0x000fe2000bf06270 */
[----:B-1----:R-:W-:-:S03]  /*03f0*/  IMAD R6, R6, UR5, RZ ;  /* 0x0000000506067c24 */ /* 0x002fc6000f8e02ff */
[----:B------:R-:W-:-:S04]  /*0400*/  ISETP.GT.U32.AND P0, PT, R2, 0x3, !P0 ;  /* 0x000000030200780c */ /* 0x000fc80004704070 */
[----:B--2---:R-:W-:-:S09]  /*0410*/  P2R R8, PR, RZ, 0x1 ;  /* 0x00000001ff087803 */ /* 0x004fd20000000000 */
.L_x_232:
[----:B0-----:R-:W0:Y:S01]  /*0420*/  LDC R11, c[0x0][0x390] ;  /* 0x0000e400ff0b7b82 */ /* 0x001e220000000800 */
[----:B------:R-:W1:Y:S01]  /*0430*/  LDCU UR4, c[0x0][0x38c] ;  /* 0x00007180ff0477ac */ /* 0x000e620008000800 */
[----:B------:R-:W-:Y:S01]  /*0440*/  BSSY.RECONVERGENT B0, `(.L_x_170) ;  /* 0x0000640000007945 */ /* 0x000fe20003800200 */
[----:B------:R-:W2:Y:S01]  /*0450*/  LDCU UR10, c[0x0][0x394] ;  /* 0x00007280ff0a77ac */ /* 0x000ea20008000800 */
[----:B-1----:R-:W-:-:S04]  /*0460*/  IMAD R9, R7, UR4, R2 ;  /* 0x0000000407097c24 */ /* 0x002fc8000f8e0202 */
[----:B--2---:R-:W-:Y:S02]  /*0470*/  IMAD R9, R9, UR10, R0 ;  /* 0x0000000a09097c24 */ /* 0x004fe4000f8e0200 */
[----:B0-----:R-:W-:-:S05]  /*0480*/  IMAD R10, R11, R6, -0x4 ;  /* 0xfffffffc0b0a7424 */ /* 0x001fca00078e0206 */
[----:B------:R-:W-:-:S04]  /*0490*/  ISETP.GE.AND P0, PT, R9, R10, PT ;  /* 0x0000000a0900720c */ /* 0x000fc80003f06270 */
[----:B------:R-:W-:-:S13]  /*04a0*/  ISETP.LT.OR P0, PT, R9, 0x4, P0 ;  /* 0x000000040900780c */ /* 0x000fda0000701670 */
[----:B------:R-:W-:Y:S05]  /*04b0*/  @P0 BRA `(.L_x_171) ;  /* 0x0000006000e00947 */ /* 0x000fea0003800000 */
[----:B------:R-:W0:Y:S01]  /*04c0*/  LDCU UR4, c[0x0][0x390] ;  /* 0x00007200ff0477ac */ /* 0x000e220008000800 */
[----:B------:R-:W-:-:S04]  /*04d0*/  ISETP.NE.AND P1, PT, R8, RZ, PT ;  /* 0x000000ff0800720c */ /* 0x000fc80003f25270 */
[----:B------:R-:W-:Y:S01]  /*04e0*/  ISETP.LT.U32.OR P0, PT, R7, 0x4, !P1 ;  /* 0x000000040700780c */ /* 0x000fe20004f01470 */
[----:B0-----:R-:W-:-:S06]  /*04f0*/  UIADD3 UR4, UPT, UPT, UR4, -0x4, URZ ;  /* 0xfffffffc04047890 */ /* 0x001fcc000fffe0ff */
[----:B------:R-:W-:Y:S01]  /*0500*/  ISETP.GE.OR P0, PT, R7, UR4, P0 ;  /* 0x0000000407007c0c */ /* 0x000fe20008706670 */
[----:B------:R-:W-:-:S03]  /*0510*/  UIADD3 UR4, UPT, UPT, UR10, -0x4, URZ ;  /* 0xfffffffc0a047890 */ /* 0x000fc6000fffe0ff */
[----:B------:R-:W-:-:S04]  /*0520*/  ISETP.LT.OR P0, PT, R0, 0x4, P0 ;  /* 0x000000040000780c */ /* 0x000fc80000701670 */
[----:B------:R-:W-:-:S13]  /*0530*/  ISETP.GE.OR P0, PT, R0, UR4, P0 ;  /* 0x0000000400007c0c */ /* 0x000fda0008706670 */
[----:B------:R-:W-:Y:S05]  /*0540*/  @P0 BRA `(.L_x_171) ;  /* 0x0000006000bc0947 */ /* 0x000fea0003800000 */
[----:B------:R-:W0:Y:S01]  /*0550*/  LDC.64 R18, c[0x0][0x3e0] ;  /* 0x0000f800ff127b82 */ /* 0x000e220000000a00 */
[----:B------:R-:W1:Y:S01]  /*0560*/  LDCU UR4, c[0x0][0x394] ;  /* 0x00007280ff0477ac */ /* 0x000e620008000800 */
[----:B------:R-:W-:Y:S02]  /*0570*/  IMAD.IADD R27, R6, 0x1, R9 ;  /* 0x00000001061b7824 */ /* 0x000fe400078e0209 */
[C---:B------:R-:W-:Y:S01]  /*0580*/  IMAD.IADD R14, R9.reuse, 0x1, -R6 ;  /* 0x00000001090e7824 */ /* 0x040fe200078e0a06 */
[----:B------:R-:W2:Y:S01]  /*0590*/  LDCU UR12, c[0x0][0x38c] ;  /* 0x00007180ff0c77ac */ /* 0x000ea20008000800 */
[----:B------:R-:W-:Y:S01]  /*05a0*/  VIADD R33, R9, 0xffffffff ;  /* 0xffffffff09217836 */ /* 0x000fe20000000000 */
[----:B------:R-:W3:Y:S01]  /*05b0*/  LDCU.64 UR8, c[0x3][URZ] ;  /* 0x00c00000ff0877ac */ /* 0x000ee20008000a00 */
[----:B------:R-:W4:Y:S01]  /*05c0*/  LDCU UR11, c[0x3][0x8] ;  /* 0x00c00100ff0b77ac */ /* 0x000f220008000800 */
[----:B-1----:R-:W-:Y:S01]  /*05d0*/  USHF.L.U32 UR5, UR4, 0x1, URZ ;  /* 0x0000000104057899 */ /* 0x002fe200080006ff */
[----:B0-----:R-:W-:-:S04]  /*05e0*/  IMAD.WIDE R30, R27, 0x4, R18 ;  /* 0x000000041b1e7825 */ /* 0x001fc800078e0212 */
[--C-:B------:R-:W-:Y:S01]  /*05f0*/  IMAD.WIDE.U32 R38, R9, 0x4, R18.reuse ;  /* 0x0000000409267825 */ /* 0x100fe200078e0012 */
[----:B------:R0:W5:Y:S01]  /*0600*/  LDG.E R41, desc[UR6][R30.64] ;  /* 0x000000061e297981 */ /* 0x000162000c1e1900 */
[----:B------:R-:W-:Y:S02]  /*0610*/  IADD3 R16, PT, PT, RZ, -UR5, RZ ;  /* 0x80000005ff107c10 */ /* 0x000fe4000fffe0ff */
[----:B------:R-:W-:Y:S01]  /*0620*/  IMAD.WIDE R10, R14, 0x4, R18 ;  /* 0x000000040e0a7825 */ /* 0x000fe200078e0212 */
[----:B------:R-:W5:Y:S03]  /*0630*/  LDG.E R12, desc[UR6][R38.64] ;  /* 0x00000006260c7981 */ /* 0x000f66000c1e1900 */
[----:B------:R-:W-:Y:S01]  /*0640*/  IMAD.WIDE R42, R6, 0x4, R30 ;  /* 0x00000004062a7825 */ /* 0x000fe200078e021e */
[----:B------:R-:W4:Y:S01]  /*0650*/  LDG.E R37, desc[UR6][R10.64] ;  /* 0x000000060a257981 */ /* 0x000f22000c1e1900 */
[----:B0-----:R-:W0:Y:S02]  /*0660*/  LDC R30, c[0x0][0x394] ;  /* 0x0000e500ff1e7b82 */ /* 0x001e240000000800 */
[--C-:B------:R-:W-:Y:S01]  /*0670*/  IMAD.WIDE.U32 R28, R33, 0x4, R18.reuse ;  /* 0x00000004211c7825 */ /* 0x100fe200078e0012 */
[----:B------:R1:W4:Y:S03]  /*0680*/  LDG.E R32, desc[UR6][R42.64] ;  /* 0x000000062a207981 */ /* 0x000326000c1e1900 */
[----:B------:R-:W-:Y:S01]  /*0690*/  IMAD.WIDE.U32 R20, R9, 0x4, R18 ;  /* 0x0000000409147825 */ /* 0x000fe200078e0012 */
[----:B------:R-:W4:Y:S03]  /*06a0*/  LDG.E R13, desc[UR6][R38.64+0x4] ;  /* 0x00000406260d7981 */ /* 0x000f26000c1e1900 */
[----:B--2---:R-:W-:Y:S01]  /*06b0*/  IMAD R35, R16, UR12, R9 ;  /* 0x0000000c10237c24 */ /* 0x004fe2000f8e0209 */
[----:B------:R-:W2:Y:S01]  /*06c0*/  LDG.E R28, desc[UR6][R28.64] ;  /* 0x000000061c1c7981 */ /* 0x000ea2000c1e1900 */
[----:B-1----:R-:W-:-:S03]  /*06d0*/  IMAD.WIDE R42, R6, 0x4, R42 ;  /* 0x00000004062a7825 */ /* 0x002fc600078e022a */
[----:B------:R-:W2:Y:S01]  /*06e0*/  LDG.E R31, desc[UR6][R20.64+0xc] ;  /* 0x00000c06141f7981 */ /* 0x000ea2000c1e1900 */
[----:B------:R-:W-:-:S03]  /*06f0*/  IMAD.WIDE R44, R35, 0x4, R18 ;  /* 0x00000004232c7825 */ /* 0x000fc600078e0212 */
[----:B------:R-:W2:Y:S04]  /*0700*/  LDG.E R39, desc[UR6][R20.64+0x8] ;  /* 0x0000080614277981 */ /* 0x000ea8000c1e1900 */
[----:B------:R-:W2:Y:S04]  /*0710*/  LDG.E R15, desc[UR6][R44.64] ;  /* 0x000000062c0f7981 */ /* 0x000ea8000c1e1900 */
[----:B------:R-:W2:Y:S01]  /*0720*/  LDG.E R16, desc[UR6][R42.64] ;  /* 0x000000062a107981 */ /* 0x000ea2000c1e1900 */
[----:B------:R-:W-:-:S05]  /*0730*/  IMAD.WIDE R10, R6, 0x4, R42 ;  /* 0x00000004060a7825 */ /* 0x000fca00078e022a */
[----:B------:R1:W2:Y:S01]  /*0740*/  LDG.E R29, desc[UR6][R10.64] ;  /* 0x000000060a1d7981 */ /* 0x0002a2000c1e1900 */
[----:B-----5:R-:W-:-:S04]  /*0750*/  FADD R41, R41, -R12 ;  /* 0x8000000c29297221 */ /* 0x020fc80000000000 */
[----:B---3--:R-:W-:Y:S01]  /*0760*/  FFMA R41, R41, UR8, RZ ;  /* 0x0000000829297c23 */ /* 0x008fe200080000ff */
[----:B----4-:R-:W-:Y:S01]  /*0770*/  FADD R34, R32, -R37 ;  /* 0x8000002520227221 */ /* 0x010fe20000000000 */
[----:B------:R-:W-:Y:S02]  /*0780*/  VIADD R37, R9, UR10 ;  /* 0x0000000a09257c36 */ /* 0x000fe40008000000 */
[----:B------:R-:W-:Y:S01]  /*0790*/  FADD R32, -R12, R13 ;  /* 0x0000000d0c207221 */ /* 0x000fe20000000100 */
[----:B------:R-:W-:Y:S01]  /*07a0*/  FFMA R13, R34, UR9, R41 ;  /* 0x00000009220d7c23 */ /* 0x000fe20008000029 */
[----:B--2---:R-:W-:Y:S01]  /*07b0*/  FADD R41, R39, -R28 ;  /* 0x8000001c27297221 */ /* 0x004fe20000000000 */
[----:B------:R-:W-:-:S04]  /*07c0*/  IMAD.WIDE R38, R37, 0x4, R18 ;  /* 0x0000000425267825 */ /* 0x000fc800078e0212 */
[----:B-1----:R-:W-:Y:S02]  /*07d0*/  FADD R10, R16, -R15 ;  /* 0x8000000f100a7221 */ /* 0x002fe40000000000 */
[----:B------:R-:W2:Y:S01]  /*07e0*/  LDG.E R15, desc[UR6][R38.64] ;  /* 0x00000006260f7981 */ /* 0x000ea2000c1e1900 */
[----:B0-----:R-:W-:-:S04]  /*07f0*/  IMAD.WIDE R20, R30, 0x4, R38 ;  /* 0x000000041e147825 */ /* 0x001fc800078e0226 */
[----:B------:R-:W-:Y:S02]  /*0800*/  IMAD.IADD R11, R9, 0x1, -R30 ;  /* 0x00000001090b7824 */ /* 0x000fe400078e0a1e */
[----:B------:R-:W-:Y:S01]  /*0810*/  FFMA R28, R32, UR8, RZ ;  /* 0x00000008201c7c23 */ /* 0x000fe200080000ff */
[----:B------:R0:W3:Y:S01]  /*0820*/  LDG.E R21, desc[UR6][R20.64] ;  /* 0x0000000614157981 */ /* 0x0000e2000c1e1900 */
[----:B------:R-:W-:Y:S01]  /*0830*/  FFMA R10, R10, UR11, R13 ;  /* 0x0000000b0a0a7c23 */ /* 0x000fe2000800000d */
[----:B------:R-:W-:-:S04]  /*0840*/  IMAD.WIDE R42, R11, 0x4, R18 ;  /* 0x000000040b2a7825 */ /* 0x000fc800078e0212 */
[----:B------:R-:W-:Y:S01]  /*0850*/  FFMA R28, R41, UR9, R28 ;  /* 0x00000009291c7c23 */ /* 0x000fe2000800001c */
[----:B------:R-:W-:Y:S01]  /*0860*/  IMAD.SHL.U32 R13, R30, 0x4, RZ ;  /* 0x000000041e0d7824 */ /* 0x000fe200078e00ff */
[----:B------:R-:W3:Y:S03]  /*0870*/  LDG.E R16, desc[UR6][R42.64] ;  /* 0x000000062a107981 */ /* 0x000ee6000c1e1900 */
[----:B------:R-:W-:-:S04]  /*0880*/  IMAD.WIDE R40, R13, 0x4, R42 ;  /* 0x000000040d287825 */ /* 0x000fc800078e022a */
[----:B--2---:R-:W-:Y:S02]  /*0890*/  FADD R12, -R12, R15 ;  /* 0x0000000f0c0c7221 */ /* 0x004fe40000000100 */
[----:B------:R-:W2:Y:S02]  /*08a0*/  LDG.E R15, desc[UR6][R40.64] ;  /* 0x00000006280f7981 */ /* 0x000ea4000c1e1900 */
[----:B0-----:R-:W-:Y:S01]  /*08b0*/  FFMA R20, R12, UR8, RZ ;  /* 0x000000080c147c23 */ /* 0x001fe200080000ff */
[----:B------:R-:W-:Y:S01]  /*08c0*/  VIADD R12, R9, -UR5 ;  /* 0x80000005090c7c36 */ /* 0x000fe20008000000 */
[----:B------:R-:W-:Y:S01]  /*08d0*/  UIMAD UR4, UR4, 0x3, URZ ;  /* 0x00000003040478a4 */ /* 0x000fe2000f8e02ff */
[----:B---3--:R-:W-:Y:S02]  /*08e0*/  FADD R21, R21, -R16 ;  /* 0x8000001015157221 */ /* 0x008fe40000000000 */
[----:B------:R-:W-:Y:S01]  /*08f0*/  IMAD.WIDE R42, R12, 0x4, R18 ;  /* 0x000000040c2a7825 */ /* 0x000fe200078e0212 */
[----:B------:R-:W0:Y:S05]  /*0900*/  LDCU UR5, c[0x3][0xc] ;  /* 0x00c00180ff0577ac */ /* 0x000e2a0008000800 */
[----:B------:R-:W2:Y:S01]  /*0910*/  LDG.E R42, desc[UR6][R42.64] ;  /* 0x000000062a2a7981 */ /* 0x000ea2000c1e1900 */
[----:B------:R-:W-:Y:S01]  /*0920*/  FFMA R20, R21, UR9, R20 ;  /* 0x0000000915147c23 */ /* 0x000fe20008000014 */
[----:B------:R-:W-:Y:S01]  /*0930*/  IADD3 R16, PT, PT, R9, -0x2, RZ ;  /* 0xfffffffe09107810 */ /* 0x000fe20007ffe0ff */
[----:B--2---:R-:W-:-:S04]  /*0940*/  FADD R15, R15, -R42 ;  /* 0x8000002a0f0f7221 */ /* 0x004fc80000000000 */
[----:B------:R-:W-:Y:S01]  /*0950*/  FFMA R15, R15, UR11, R20 ;  /* 0x0000000b0f0f7c23 */ /* 0x000fe20008000014 */
[----:B------:R-:W-:-:S06]  /*0960*/  IMAD.WIDE.U32 R20, R16, 0x4, R18 ;  /* 0x0000000410147825 */ /* 0x000fcc00078e0012 */
[----:B------:R-:W2:Y:S01]  /*0970*/  LDG.E R20, desc[UR6][R20.64] ;  /* 0x0000000614147981 */ /* 0x000ea2000c1e1900 */
[----:B------:R-:W-:-:S04]  /*0980*/  IMAD.WIDE R38, R30, 0x4, R40 ;  /* 0x000000041e267825 */ /* 0x000fc800078e0228 */
[----:B------:R-:W-:Y:S01]  /*0990*/  IMAD R34, RZ, RZ, -UR4 ;  /* 0x80000004ff227e24 */ /* 0x000fe2000f8e02ff */
[----:B------:R2:W3:Y:S02]  /*09a0*/  LDG.E R32, desc[UR6][R38.64] ;  /* 0x0000000626207981 */ /* 0x0004e4000c1e1900 */
[----:B--2---:R-:W-:Y:S01]  /*09b0*/  FADD R39, R31, -R20 ;  /* 0x800000141f277221 */ /* 0x004fe20000000000 */
[----:B------:R-:W-:-:S04]  /*09c0*/  IMAD R31, R34, UR12, R9 ;  /* 0x0000000c221f7c24 */ /* 0x000fc8000f8e0209 */
[----:B------:R-:W-:-:S06]  /*09d0*/  IMAD.WIDE R40, R31, 0x4, R18 ;  /* 0x000000041f287825 */ /* 0x000fcc00078e0212 */
[----:B------:R-:W2:Y:S01]  /*09e0*/  LDG.E R40, desc[UR6][R40.64] ;  /* 0x0000000628287981 */ /* 0x000ea2000c1e1900 */
[----:B------:R-:W-:Y:S01]  /*09f0*/  FFMA R28, R39, UR11, R28 ;  /* 0x0000000b271c7c23 */ /* 0x000fe2000800001c */
[C---:B------:R-:W-:Y:S02]  /*0a00*/  VIADD R34, R9.reuse, 0xfffffffd ;  /* 0xfffffffd09227836 */ /* 0x040fe40000000000 */
[----:B------:R-:W-:-:S06]  /*0a10*/  IMAD.WIDE.U32 R20, R9, 0x4, R18 ;  /* 0x0000000409147825 */ /* 0x000fcc00078e0012 */
[----:B------:R-:W4:Y:S01]  /*0a20*/  LDG.E R20, desc[UR6][R20.64+0x10] ;  /* 0x0000100614147981 */ /* 0x000f22000c1e1900 */
[----:B--2---:R-:W-:Y:S01]  /*0a30*/  FADD R39, R29, -R40 ;  /* 0x800000281d277221 */ /* 0x004fe20000000000 */
[----:B------:R-:W-:-:S03]  /*0a40*/  VIADD R29, R9, -UR4 ;  /* 0x80000004091d7c36 */ /* 0x000fc60008000000 */
[----:B0-----:R-:W-:Y:S01]  /*0a50*/  FFMA R10, R39, UR5, R10 ;  /* 0x00000005270a7c23 */ /* 0x001fe2000800000a */
[----:B------:R-:W-:-:S04]  /*0a60*/  IMAD.WIDE R38, R29, 0x4, R18 ;  /* 0x000000041d267825 */ /* 0x000fc800078e0212 */
[----:B------:R-:W-:Y:S02]  /*0a70*/  IMAD.WIDE.U32 R18, R34, 0x4, R18 ;  /* 0x0000000422127825 */ /* 0x000fe400078e0012 */
[----:B------:R-:W3:Y:S04]  /*0a80*/  LDG.E R39, desc[UR6][R38.64] ;  /* 0x0000000626277981 */ /* 0x000ee8000c1e1900 */
[----:B------:R0:W4:Y:S02]  /*0a90*/  LDG.E R41, desc[UR6][R18.64] ;  /* 0x0000000612297981 */ /* 0x000124000c1e1900 */
[----:B0-----:R-:W0:Y:S02]  /*0aa0*/  LDC.64 R18, c[0x0][0x3e8] ;  /* 0x0000fa00ff127b82 */ /* 0x001e240000000a00 */
[----:B0-----:R-:W-:-:S04]  /*0ab0*/  IMAD.WIDE R36, R37, 0x4, R18 ;  /* 0x0000000425247825 */ /* 0x001fc800078e0212 */
[----:B---3--:R-:W-:Y:S01]  /*0ac0*/  FADD R32, R32, -R39 ;  /* 0x8000002720207221 */ /* 0x008fe20000000000 */
[----:B----4-:R-:W-:Y:S01]  /*0ad0*/  FADD R41, R20, -R41 ;  /* 0x8000002914297221 */ /* 0x010fe20000000000 */
[----:B------:R-:W-:-:S04]  /*0ae0*/  IMAD.WIDE R20, R11, 0x4, R18 ;  /* 0x000000040b147825 */ /* 0x000fc800078e0212 */
[----:B------:R-:W-:Y:S01]  /*0af0*/  FFMA R28, R41, UR5, R28 ;  /* 0x00000005291c7c23 */ /* 0x000fe2000800001c */
[----:B------:R-:W-:-:S04]  /*0b00*/  IMAD.WIDE R40, R30, 0x4, R36 ;  /* 0x000000041e287825 */ /* 0x000fc800078e0224 */
[----:B------:R-:W-:Y:S01]  /*0b10*/  FFMA R15, R32, UR5, R15 ;  /* 0x00000005200f7c23 */ /* 0x000fe2000800000f */
[----:B------:R0:W2:Y:S04]  /*0b20*/  LDG.E R11, desc[UR6][R20.64] ;  /* 0x00000006140b7981 */ /* 0x0000a8000c1e1900 */
[----:B------:R-:W2:Y:S01]  /*0b30*/  LDG.E R32, desc[UR6][R40.64] ;  /* 0x0000000628207981 */ /* 0x000ea2000c1e1900 */
[----:B------:R-:W-:-:S03]  /*0b40*/  IMAD.WIDE.U32 R38, R9, 0x4, R18 ;  /* 0x0000000409267825 */ /* 0x000fc600078e0012 */
[----:B------:R-:W3:Y:S01]  /*0b50*/  LDG.E R36, desc[UR6][R36.64] ;  /* 0x0000000624247981 */ /* 0x000ee2000c1e1900 */
[----:B0-----:R-:W-:-:S04]  /*0b60*/  IMAD.WIDE R20, R13, 0x4, R20 ;  /* 0x000000040d147825 */ /* 0x001fc800078e0214 */
[----:B--2---:R-:W-:Y:S02]  /*0b70*/  FADD R13, R32, -R11 ;  /* 0x8000000b200d7221 */ /* 0x004fe40000000000 */
[----:B------:R-:W3:Y:S02]  /*0b80*/  LDG.E R11, desc[UR6][R38.64] ;  /* 0x00000006260b7981 */ /* 0x000ee4000c1e1900 */
[----:B---3--:R-:W-:Y:S01]  /*0b90*/  FADD R32, -R11, R36 ;  /* 0x000000240b207221 */ /* 0x008fe20000000100 */
[----:B------:R-:W-:-:S04]  /*0ba0*/  IMAD.WIDE R36, R12, 0x4, R18 ;  /* 0x000000040c247825 */ /* 0x000fc800078e0212 */
[----:B------:R-:W-:Y:S02]  /*0bb0*/  FFMA R32, R32, UR8, RZ ;  /* 0x0000000820207c23 */ /* 0x000fe400080000ff */
[----:B------:R-:W2:Y:S02]  /*0bc0*/  LDG.E R37, desc[UR6][R36.64] ;  /* 0x0000000624257981 */ /* 0x000ea4000c1e1900 */
[----:B------:R-:W-:Y:S02]  /*0bd0*/  FFMA R13, R13, UR9, R32 ;  /* 0x000000090d0d7c23 */ /* 0x000fe40008000020 */
[----:B------:R-:W2:Y:S01]  /*0be0*/  LDG.E R32, desc[UR6][R20.64] ;  /* 0x0000000614207981 */ /* 0x000ea2000c1e1900 */
[----:B------:R-:W-:-:S04]  /*0bf0*/  IMAD.WIDE R40, R30, 0x4, R20 ;  /* 0x000000041e287825 */ /* 0x000fc800078e0214 */
[--C-:B------:R-:W-:Y:S02]  /*0c00*/  IMAD.WIDE R44, R27, 0x4, R18.reuse ;  /* 0x000000041b2c7825 */ /* 0x100fe400078e0212 */
[----:B------:R-:W3:Y:S02]  /*0c10*/  LDG.E R40, desc[UR6][R40.64] ;  /* 0x0000000628287981 */ /* 0x000ee4000c1e1900 */
[----:B------:R-:W-:Y:S02]  /*0c20*/  IMAD.WIDE R42, R29, 0x4, R18 ;  /* 0x000000041d2a7825 */ /* 0x000fe400078e0212 */
[----:B------:R-:W4:Y:S04]  /*0c30*/  LDG.E R29, desc[UR6][R38.64+0x4] ;  /* 0x00000406261d7981 */ /* 0x000f28000c1e1900 */
[----:B------:R-:W3:Y:S01]  /*0c40*/  LDG.E R21, desc[UR6][R42.64] ;  /* 0x000000062a157981 */ /* 0x000ee2000c1e1900 */
[----:B--2---:R-:W-:-:S03]  /*0c50*/  FADD R30, R32, -R37 ;  /* 0x80000025201e7221 */ /* 0x004fc60000000000 */
[----:B------:R-:W2:Y:S01]  /*0c60*/  LDG.E R32, desc[UR6][R44.64] ;  /* 0x000000062c207981 */ /* 0x000ea2000c1e1900 */
[----:B------:R-:W-:Y:S01]  /*0c70*/  FFMA R30, R30, UR11, R13 ;  /* 0x0000000b1e1e7c23 */ /* 0x000fe2000800000d */
[----:B------:R-:W-:-:S05]  /*0c80*/  IMAD.WIDE R12, R14, 0x4, R18 ;  /* 0x000000040e0c7825 */ /* 0x000fca00078e0212 */
[----:B------:R0:W5:Y:S02]  /*0c90*/  LDG.E R14, desc[UR6][R12.64] ;  /* 0x000000060c0e7981 */ /* 0x000164000c1e1900 */
[----:B0-----:R-:W-:-:S05]  /*0ca0*/  IMAD.WIDE R12, R6, 0x4, R44 ;  /* 0x00000004060c7825 */ /* 0x001fca00078e022c */
[----:B------:R-:W5:Y:S01]  /*0cb0*/  LDG.E R27, desc[UR6][R12.64] ;  /* 0x000000060c1b7981 */ /* 0x000f62000c1e1900 */
[----:B------:R-:W-:-:S04]  /*0cc0*/  IMAD.WIDE.U32 R36, R33, 0x4, R18 ;  /* 0x0000000421247825 */ /* 0x000fc800078e0012 */
[----:B---3--:R-:W-:Y:S02]  /*0cd0*/  FADD R21, R40, -R21 ;  /* 0x8000001528157221 */ /* 0x008fe40000000000 */
[----:B------:R-:W3:Y:S01]  /*0ce0*/  LDG.E R40, desc[UR6][R38.64+0x8] ;  /* 0x0000080626287981 */ /* 0x000ee2000c1e1900 */
[----:B-----5:R-:W-:-:S03]  /*0cf0*/  FADD R20, R27, -R14 ;  /* 0x8000000e1b147221 */ /* 0x020fc60000000000 */
[----:B------:R0:W3:Y:S01]  /*0d00*/  LDG.E R27, desc[UR6][R36.64] ;  /* 0x00000006241b7981 */ /* 0x0000e2000c1e1900 */
[----:B--2---:R-:W-:Y:S01]  /*0d10*/  FADD R14, R32, -R11 ;  /* 0x8000000b200e7221 */ /* 0x004fe20000000000 */
[----:B----4-:R-:W-:Y:S01]  /*0d20*/  FADD R11, -R11, R29 ;  /* 0x0000001d0b0b7221 */ /* 0x010fe20000000100 */
[----:B------:R-:W-:Y:S01]  /*0d30*/  IMAD.WIDE R12, R6, 0x4, R12 ;  /* 0x00000004060c7825 */ /* 0x000fe200078e020c */
[----:B------:R-:W2:Y:S03]  /*0d40*/  LDG.E R32, desc[UR6][R38.64+0x10] ;  /* 0x0000100626207981 */ /* 0x000ea6000c1e1900 */
[--C-:B------:R-:W-:Y:S02]  /*0d50*/  IMAD.WIDE.U32 R44, R16, 0x4, R18.reuse ;  /* 0x00000004102c7825 */ /* 0x100fe400078e0012 */
[----:B------:R1:W4:Y:S02]  /*0d60*/  LDG.E R16, desc[UR6][R38.64+0xc] ;  /* 0x00000c0626107981 */ /* 0x000324000c1e1900 */
[----:B------:R-:W-:-:S02]  /*0d70*/  IMAD.WIDE R42, R35, 0x4, R18 ;  /* 0x00000004232a7825 */ /* 0x000fc400078e0212 */
[----:B------:R-:W4:Y:S02]  /*0d80*/  LDG.E R33, desc[UR6][R44.64] ;  /* 0x000000062c217981 */ /* 0x000f24000c1e1900 */
[--C-:B0-----:R-:W-:Y:S02]  /*0d90*/  IMAD.WIDE.U32 R36, R34, 0x4, R18.reuse ;  /* 0x0000000422247825 */ /* 0x101fe400078e0012 */
[----:B------:R-:W5:Y:S02]  /*0da0*/  LDG.E R35, desc[UR6][R42.64] ;  /* 0x000000062a237981 */ /* 0x000f64000c1e1900 */
[----:B------:R-:W-:Y:S02]  /*0db0*/  IMAD.WIDE R18, R31, 0x4, R18 ;  /* 0x000000041f127825 */ /* 0x000fe400078e0212 */
[----:B------:R-:W2:Y:S02]  /*0dc0*/  LDG.E R37, desc[UR6][R36.64] ;  /* 0x0000000624257981 */ /* 0x000ea4000c1e1900 */
[----:B-1----:R-:W-:-:S02]  /*0dd0*/  IMAD.WIDE R38, R6, 0x4, R12 ;  /* 0x0000000406267825 */ /* 0x002fc400078e020c */
[----:B------:R-:W5:Y:S04]  /*0de0*/  LDG.E R44, desc[UR6][R12.64] ;  /* 0x000000060c2c7981 */ /* 0x000f68000c1e1900 */
[----:B------:R-:W2:Y:S04]  /*0df0*/  LDG.E R18, desc[UR6][R18.64] ;  /* 0x0000000612127981 */ /* 0x000ea8000c1e1900 */
[----:B------:R-:W2:Y:S01]  /*0e00*/  LDG.E R39, desc[UR6][R38.64] ;  /* 0x0000000626277981 */ /* 0x000ea2000c1e1900 */
[----:B---3--:R-:W-:Y:S02]  /*0e10*/  FADD R27, R40, -R27 ;  /* 0x8000001b281b7221 */ /* 0x008fe40000000000 */
[----:B------:R-:W0:Y:S02]  /*0e20*/  LDC.64 R40, c[0x0][0x420] ;  /* 0x00010800ff287b82 */ /* 0x000e240000000a00 */
[----:B0-----:R-:W-:-:S05]  /*0e30*/  IMAD.WIDE.U32 R40, R9, 0x4, R40 ;  /* 0x0000000409287825 */ /* 0x001fca00078e0028 */
[----:B------:R-:W3:Y:S01]  /*0e40*/  LDG.E R29, desc[UR6][R40.64] ;  /* 0x00000006281d7981 */ /* 0x000ee2000c1e1900 */
[----:B------:R-:W-:Y:S01]  /*0e50*/  FFMA R31, R14, UR8, RZ ;  /* 0x000000080e1f7c23 */ /* 0x000fe200080000ff */
[----:B------:R-:W-:-:S04]  /*0e60*/  FFMA R14, R11, UR8, RZ ;  /* 0x000000080b0e7c23 */ /* 0x000fc800080000ff */
[----:B------:R-:W-:Y:S01]  /*0e70*/  FFMA R27, R27, UR9, R14 ;  /* 0x000000091b1b7c23 */ /* 0x000fe2000800000e */
[----:B------:R-:W-:Y:S01]  /*0e80*/  FFMA R20, R20, UR9, R31 ;  /* 0x0000000914147c23 */ /* 0x000fe2000800001f */
[----:B----4-:R-:W-:Y:S01]  /*0e90*/  FADD R16, R16, -R33 ;  /* 0x8000002110107221 */ /* 0x010fe20000000000 */
[----:B-----5:R-:W-:Y:S01]  /*0ea0*/  FADD R35, R44, -R35 ;  /* 0x800000232c237221 */ /* 0x020fe20000000000 */
[----:B--2---:R-:W-:Y:S01]  /*0eb0*/  FADD R37, R32, -R37 ;  /* 0x8000002520257221 */ /* 0x004fe20000000000 */
[----:B------:R-:W-:Y:S01]  /*0ec0*/  FADD R39, R39, -R18 ;  /* 0x8000001227277221 */ /* 0x000fe20000000000 */
[----:B------:R-:W-:Y:S01]  /*0ed0*/  FFMA R16, R16, UR11, R27 ;  /* 0x0000000b10107c23 */ /* 0x000fe2000800001b */
[----:B------:R-:W-:Y:S01]  /*0ee0*/  FFMA R20, R35, UR11, R20 ;  /* 0x0000000b23147c23 */ /* 0x000fe20008000014 */
[----:B------:R-:W-:Y:S01]  /*0ef0*/  FFMA R31, R21, UR5, R30 ;  /* 0x00000005151f7c23 */ /* 0x000fe2000800001e */
[----:B------:R-:W-:Y:S01]  /*0f00*/  BSSY.RECONVERGENT B1, `(.L_x_172) ;  /* 0x000006c000017945 */ /* 0x000fe20003800200 */
[----:B------:R-:W-:Y:S01]  /*0f10*/  FFMA R21, R37, UR5, R16 ;  /* 0x0000000525157c23 */ /* 0x000fe20008000010 */
[----:B------:R-:W-:Y:S01]  /*0f20*/  FFMA R20, R39, UR5, R20 ;  /* 0x0000000527147c23 */ /* 0x000fe20008000014 */
[----:B---3--:R-:W-:-:S06]  /*0f30*/  FMUL R34, R29, 0.63661974668502807617 ;  /* 0x3f22f9831d227820 */ /* 0x008fcc0000400000 */
[----:B------:R-:W0:Y:S01]  /*0f40*/  F2I.NTZ R34, R34 ;  /* 0x0000002200227305 */ /* 0x000e220000203100 */
[----:B------:R-:W-:Y:S02]  /*0f50*/  FSETP.GE.AND P0, PT, |R29|, 105615, PT ;  /* 0x47ce47801d00780b */ /* 0x000fe40003f06200 */
[----:B0-----:R-:W-:-:S05]  /*0f60*/  I2FP.F32.S32 R14, R34 ;  /* 0x00000022000e7245 */ /* 0x001fca0000201400 */
[----:B------:R-:W-:-:S04]  /*0f70*/  FFMA R11, R14, -1.5707962512969970703, R29 ;  /* 0xbfc90fda0e0b7823 */ /* 0x000fc8000000001d */
[----:B------:R-:W-:-:S04]  /*0f80*/  FFMA R11, R14, -7.5497894158615963534e-08, R11 ;  /* 0xb3a221680e0b7823 */ /* 0x000fc8000000000b */
[----:B------:R-:W-:Y:S01]  /*0f90*/  FFMA R27, R14, -5.3903029534742383927e-15, R11 ;  /* 0xa7c234c50e1b7823 */ /* 0x000fe2000000000b */
[----:B------:R-:W-:-:S04]  /*0fa0*/  IMAD.MOV.U32 R19, RZ, RZ, R34 ;  /* 0x000000ffff137224 */ /* 0x000fc800078e0022 */
[----:B------:R-:W-:Y:S01]  /*0fb0*/  MOV R14, R27 ;  /* 0x0000001b000e7202 */ /* 0x000fe20000000f00 */
[----:B------:R-:W-:Y:S06]  /*0fc0*/  @!P0 BRA `(.L_x_173) ;  /* 0x00000004007c8947 */ /* 0x000fec0003800000 */
[----:B------:R-:W-:-:S13]  /*0fd0*/  FSETP.NEU.AND P0, PT, |R29|, +INF , PT ;  /* 0x7f8000001d00780b */ /* 0x000fda0003f0d200 */
[----:B------:R-:W-:Y:S01]  /*0fe0*/  @!P0 FMUL R14, RZ, R29 ;  /* 0x0000001dff0e8220 */ /* 0x000fe20000400000 */
[----:B------:R-:W-:Y:S01]  /*0ff0*/  @!P0 IMAD.MOV.U32 R34, RZ, RZ, RZ ;  /* 0x000000ffff228224 */ /* 0x000fe200078e00ff */
[----:B------:R-:W-:Y:S06]  /*1000*/  @!P0 BRA `(.L_x_173) ;  /* 0x00000004006c8947 */ /* 0x000fec0003800000 */
[----:B------:R-:W-:Y:S01]  /*1010*/  IMAD.SHL.U32 R12, R29, 0x100, RZ ;  /* 0x000001001d0c7824 */ /* 0x000fe200078e00ff */
[----:B------:R-:W0:Y:S01]  /*1020*/  LDCU.64 UR8, c[0x4][0x8] ;  /* 0x01000100ff0877ac */ /* 0x000e220008000a00 */
[----:B------:R-:W-:Y:S02]  /*1030*/  IMAD.MOV.U32 R11, RZ, RZ, RZ ;  /* 0x000000ffff0b7224 */ /* 0x000fe400078e00ff */
[----:B------:R-:W-:Y:S01]  /*1040*/  IMAD.MOV.U32 R16, RZ, RZ, RZ ;  /* 0x000000ffff107224 */ /* 0x000fe200078e00ff */
[----:B------:R-:W-:Y:S01]  /*1050*/  LOP3.LUT R35, R12, 0x80000000, RZ, 0xfc, !PT ;  /* 0x800000000c237812 */ /* 0x000fe200078efcff */
[----:B------:R-:W-:Y:S01]  /*1060*/  UMOV UR5, URZ ;  /* 0x000000ff00057c82 */ /* 0x000fe20008000000 */
[----:B------:R-:W-:-:S05]  /*1070*/  UMOV UR4, URZ ;  /* 0x000000ff00047c82 */ /* 0x000fca0008000000 */
.L_x_174:
[----:B0-----:R-:W-:Y:S01]  /*1080*/  MOV R12, UR8 ;  /* 0x00000008000c7c02 */ /* 0x001fe20008000f00 */
[----:B------:R-:W-:-:S05]  /*1090*/  IMAD.U32 R13, RZ, RZ, UR9 ;  /* 0x00000009ff0d7e24 */ /* 0x000fca000f8e00ff */
[----:B------:R-:W2:Y:S01]  /*10a0*/  LDG.E.CONSTANT R12, desc[UR6][R12.64] ;  /* 0x000000060c0c7981 */ /* 0x000ea2000c1e9900 */
[----:B------:R-:W-:Y:S01]  /*10b0*/  UIADD3 UR4, UPT, UPT, UR4, 0x1, URZ ;  /* 0x0000000104047890 */ /* 0x000fe2000fffe0ff */
[C---:B------:R-:W-:Y:S01]  /*10c0*/  ISETP.EQ.AND P0, PT, R16.reuse, RZ, PT ;  /* 0x000000ff1000720c */ /* 0x040fe20003f02270 */
[----:B------:R-:W-:Y:S01]  /*10d0*/  UIADD3 UR8, UP1, UPT, UR8, 0x4, URZ ;  /* 0x0000000408087890 */ /* 0x000fe2000ff3e0ff */
[C---:B------:R-:W-:Y:S01]  /*10e0*/  ISETP.EQ.AND P1, PT, R16.reuse, 0x4, PT ;  /* 0x000000041000780c */ /* 0x040fe20003f22270 */
[----:B------:R-:W-:Y:S01]  /*10f0*/  UISETP.NE.AND UP0, UPT, UR4, 0x6, UPT ;  /* 0x000000060400788c */ /* 0x000fe2000bf05270 */
[C---:B------:R-:W-:Y:S01]  /*1100*/  ISETP.EQ.AND P3, PT, R16.reuse, 0xc, PT ;  /* 0x0000000c1000780c */ /* 0x040fe20003f62270 */
[----:B------:R-:W-:Y:S01]  /*1110*/  UIADD3.X UR9, UPT, UPT, URZ, UR9, URZ, UP1, !UPT ;  /* 0x00000009ff097290 */ /* 0x000fe20008ffe4ff */
[C---:B------:R-:W-:Y:S02]  /*1120*/  ISETP.EQ.AND P4, PT, R16.reuse, 0x10, PT ;  /* 0x000000101000780c */ /* 0x040fe40003f82270 */
[----:B------:R-:W-:Y:S01]  /*1130*/  ISETP.EQ.AND P5, PT, R16, 0x14, PT ;  /* 0x000000141000780c */ /* 0x000fe20003fa2270 */
[----:B--2---:R-:W-:-:S03]  /*1140*/  IMAD.WIDE.U32 R32, R12, R35, RZ ;  /* 0x000000230c207225 */ /* 0x004fc600078e00ff */
[----:B------:R-:W-:-:S04]  /*1150*/  IADD3 R14, P2, PT, R32, R11, RZ ;  /* 0x0000000b200e7210 */ /* 0x000fc80007f5e0ff */
[----:B------:R-:W-:Y:S01]  /*1160*/  IADD3.X R11, PT, PT, R33, UR5, RZ, P2, !PT ;  /* 0x00000005210b7c10 */ /* 0x000fe200097fe4ff */
[--C-:B------:R-:W-:Y:S01]  /*1170*/  @P0 IMAD.MOV.U32 R24, RZ, RZ, R14.reuse ;  /* 0x000000ffff180224 */ /* 0x100fe200078e000e */
[C---:B------:R-:W-:Y:S01]  /*1180*/  ISETP.EQ.AND P2, PT, R16.reuse, 0x8, PT ;  /* 0x000000081000780c */ /* 0x040fe20003f42270 */
[--C-:B------:R-:W-:Y:S01]  /*1190*/  @P1 IMAD.MOV.U32 R25, RZ, RZ, R14.reuse ;  /* 0x000000ffff191224 */ /* 0x100fe200078e000e */
[----:B------:R-:W-:Y:S01]  /*11a0*/  @P3 MOV R17, R14 ;  /* 0x0000000e00113202 */ /* 0x000fe20000000f00 */
[--C-:B------:R-:W-:Y:S02]  /*11b0*/  @P4 IMAD.MOV.U32 R22, RZ, RZ, R14.reuse ;  /* 0x000000ffff164224 */ /* 0x100fe400078e000e */
[----:B------:R-:W-:Y:S02]  /*11c0*/  @P5 IMAD.MOV.U32 R23, RZ, RZ, R14 ;  /* 0x000000ffff175224 */ /* 0x000fe400078e000e */
[----:B------:R-:W-:-:S06]  /*11d0*/  VIADD R16, R16, 0x4 ;  /* 0x0000000410107836 */ /* 0x000fcc0000000000 */
[----:B------:R-:W-:Y:S01]  /*11e0*/  @P2 IMAD.MOV.U32 R26, RZ, RZ, R14 ;  /* 0x000000ffff1a2224 */ /* 0x000fe200078e000e */
[----:B------:R-:W-:Y:S06]  /*11f0*/  BRA.U UP0, `(.L_x_174) ;  /* 0xfffffffd00a07547 */ /* 0x000fec000b83ffff */
[----:B------:R-:W-:Y:S01]  /*1200*/  SHF.R.U32.HI R12, RZ, 0x17, R29 ;  /* 0x00000017ff0c7819 */ /* 0x000fe2000001161d */
[----:B------:R-:W-:Y:S03]  /*1210*/  BSSY.RECONVERGENT B2, `(.L_x_175) ;  /* 0x0000028000027945 */ /* 0x000fe60003800200 */
[C---:B------:R-:W-:Y:S02]  /*1220*/  LOP3.LUT R13, R12.reuse, 0xe0, RZ, 0xc0, !PT ;  /* 0x000000e00c0d7812 */ /* 0x040fe400078ec0ff */
[----:B------:R-:W-:-:S03]  /*1230*/  LOP3.LUT P6, RZ, R12, 0x1f, RZ, 0xc0, !PT ;  /* 0x0000001f0cff7812 */ /* 0x000fc600078cc0ff */
[----:B------:R-:W-:-:S05]  /*1240*/  VIADD R13, R13, 0xffffff80 ;  /* 0xffffff800d0d7836 */ /* 0x000fca0000000000 */
[----:B------:R-:W-:-:S04]  /*1250*/  SHF.R.U32.HI R13, RZ, 0x5, R13 ;  /* 0x00000005ff0d7819 */ /* 0x000fc8000001160d */
[----:B------:R-:W-:-:S04]  /*1260*/  LEA R18, -R13, RZ, 0x2 ;  /* 0x000000ff0d127211 */ /* 0x000fc800078e11ff */
[C---:B------:R-:W-:Y:S02]  /*1270*/  ISETP.EQ.AND P3, PT, R18.reuse, -0x18, PT ;  /* 0xffffffe81200780c */ /* 0x040fe40003f62270 */
[C---:B------:R-:W-:Y:S02]  /*1280*/  ISETP.EQ.AND P4, PT, R18.reuse, -0x14, PT ;  /* 0xffffffec1200780c */ /* 0x040fe40003f82270 */
[C---:B------:R-:W-:Y:S02]  /*1290*/  ISETP.EQ.AND P0, PT, R18.reuse, -0x10, PT ;  /* 0xfffffff01200780c */ /* 0x040fe40003f02270 */
[C---:B------:R-:W-:Y:S02]  /*12a0*/  ISETP.EQ.AND P1, PT, R18.reuse, -0xc, PT ;  /* 0xfffffff41200780c */ /* 0x040fe40003f22270 */
[C---:B------:R-:W-:Y:S02]  /*12b0*/  ISETP.EQ.AND P2, PT, R18.reuse, -0x8, PT ;  /* 0xfffffff81200780c */ /* 0x040fe40003f42270 */
[----:B------:R-:W-:-:S03]  /*12c0*/  ISETP.EQ.AND P5, PT, R18, 0x4, PT ;  /* 0x000000041200780c */ /* 0x000fc60003fa2270 */
[--C-:B------:R-:W-:Y:S01]  /*12d0*/  @P3 IMAD.MOV.U32 R14, RZ, RZ, R24.reuse ;  /* 0x000000ffff0e3224 */ /* 0x100fe200078e0018 */
[C---:B------:R-:W-:Y:S01]  /*12e0*/  ISETP.EQ.AND P3, PT, R18.reuse, -0x4, PT ;  /* 0xfffffffc1200780c */ /* 0x040fe20003f62270 */
[----:B------:R-:W-:Y:S02]  /*12f0*/  @P4 IMAD.MOV.U32 R13, RZ, RZ, R24 ;  /* 0x000000ffff0d4224 */ /* 0x000fe400078e0018 */
[--C-:B------:R-:W-:Y:S01]  /*1300*/  @P4 IMAD.MOV.U32 R14, RZ, RZ, R25.reuse ;  /* 0x000000ffff0e4224 */ /* 0x100fe200078e0019 */
[----:B------:R-:W-:Y:S01]  /*1310*/  ISETP.EQ.AND P4, PT, R18, RZ, PT ;  /* 0x000000ff1200720c */ /* 0x000fe20003f82270 */
[----:B------:R-:W-:Y:S01]  /*1320*/  @P0 IMAD.MOV.U32 R13, RZ, RZ, R25 ;  /* 0x000000ffff0d0224 */ /* 0x000fe200078e0019 */
[----:B------:R-:W-:Y:S01]  /*1330*/  @P0 MOV R14, R26 ;  /* 0x0000001a000e0202 */ /* 0x000fe20000000f00 */
[----:B------:R-:W-:Y:S02]  /*1340*/  @P1 IMAD.MOV.U32 R13, RZ, RZ, R26 ;  /* 0x000000ffff0d1224 */ /* 0x000fe400078e001a */
[----:B------:R-:W-:-:S02]  /*1350*/  @P1 IMAD.MOV.U32 R14, RZ, RZ, R17 ;  /* 0x000000ffff0e1224 */ /* 0x000fc400078e0011 */
[----:B------:R-:W-:Y:S02]  /*1360*/  @P2 IMAD.MOV.U32 R13, RZ, RZ, R17 ;  /* 0x000000ffff0d2224 */ /* 0x000fe400078e0011 */
[----:B------:R-:W-:Y:S01]  /*1370*/  @P2 IMAD.MOV.U32 R14, RZ, RZ, R22 ;  /* 0x000000ffff0e2224 */ /* 0x000fe200078e0016 */
[----:B------:R-:W-:Y:S01]  /*1380*/  @P3 MOV R13, R22 ;  /* 0x00000016000d3202 */ /* 0x000fe20000000f00 */
[--C-:B------:R-:W-:Y:S02]  /*1390*/  @P3 IMAD.MOV.U32 R14, RZ, RZ, R23.reuse ;  /* 0x000000ffff0e3224 */ /* 0x100fe400078e0017 */
[----:B------:R-:W-:Y:S02]  /*13a0*/  @P4 IMAD.MOV.U32 R13, RZ, RZ, R23 ;  /* 0x000000ffff0d4224 */ /* 0x000fe400078e0017 */
[--C-:B------:R-:W-:Y:S02]  /*13b0*/  @P4 IMAD.MOV.U32 R14, RZ, RZ, R11.reuse ;  /* 0x000000ffff0e4224 */ /* 0x100fe400078e000b */
[----:B------:R-:W-:Y:S01]  /*13c0*/  @P5 IMAD.MOV.U32 R13, RZ, RZ, R11 ;  /* 0x000000ffff0d5224 */ /* 0x000fe200078e000b */
[----:B------:R-:W-:Y:S06]  /*13d0*/  @!P6 BRA `(.L_x_176) ;  /* 0x00000000002ce947 */ /* 0x000fec0003800000 */
[----:B------:R-:W-:Y:S01]  /*13e0*/  @P0 MOV R16, R24 ;  /* 0x0000001800100202 */ /* 0x000fe20000000f00 */
[----:B------:R-:W-:Y:S01]  /*13f0*/  @P1 IMAD.MOV.U32 R16, RZ, RZ, R25 ;  /* 0x000000ffff101224 */ /* 0x000fe200078e0019 */
[----:B------:R-:W-:Y:S01]  /*1400*/  ISETP.EQ.AND P0, PT, R18, 0x8, PT ;  /* 0x000000081200780c */ /* 0x000fe20003f02270 */
[----:B------:R-:W-:Y:S01]  /*1410*/  @P2 IMAD.MOV.U32 R16, RZ, RZ, R26 ;  /* 0x000000ffff102224 */ /* 0x000fe200078e001a */
[----:B------:R-:W-:Y:S01]  /*1420*/  LOP3.LUT R12, R12, 0x1f, RZ, 0xc0, !PT ;  /* 0x0000001f0c0c7812 */ /* 0x000fe200078ec0ff */
[----:B------:R-:W-:Y:S02]  /*1430*/  @P3 IMAD.MOV.U32 R16, RZ, RZ, R17 ;  /* 0x000000ffff103224 */ /* 0x000fe400078e0011 */
[----:B------:R-:W-:Y:S01]  /*1440*/  @P4 IMAD.MOV.U32 R16, RZ, RZ, R22 ;  /* 0x000000ffff104224 */ /* 0x000fe200078e0016 */
[----:B------:R-:W-:Y:S02]  /*1450*/  @P5 MOV R16, R23 ;  /* 0x0000001700105202 */ /* 0x000fe40000000f00 */
[----:B------:R-:W-:-:S05]  /*1460*/  SHF.L.W.U32.HI R14, R13, R12, R14 ;  /* 0x0000000c0d0e7219 */ /* 0x000fca0000010e0e */
[----:B------:R-:W-:-:S05]  /*1470*/  @P0 IMAD.MOV.U32 R16, RZ, RZ, R11 ;  /* 0x000000ffff100224 */ /* 0x000fca00078e000b */
[----:B------:R-:W-:-:S07]  /*1480*/  SHF.L.W.U32.HI R13, R16, R12, R13 ;  /* 0x0000000c100d7219 */ /* 0x000fce0000010e0d */
.L_x_176:
[----:B------:R-:W-:Y:S05]  /*1490*/  BSYNC.RECONVERGENT B2 ;  /* 0x0000000000027941 */ /* 0x000fea0003800200 */
.L_x_175:
[C---:B------:R-:W-:Y:S01]  /*14a0*/  SHF.L.W.U32.HI R34, R13.reuse, 0x2, R14 ;  /* 0x000000020d227819 */ /* 0x040fe20000010e0e */
[----:B------:R-:W-:Y:S01]  /*14b0*/  IMAD.SHL.U32 R13, R13, 0x4, RZ ;  /* 0x000000040d0d7824 */ /* 0x000fe200078e00ff */
[----:B------:R-:W-:Y:S01]  /*14c0*/  UMOV UR4, 0x54442d19 ;  /* 0x54442d1900047882 */ /* 0x000fe20000000000 */
[----:B------:R-:W-:Y:S01]  /*14d0*/  UMOV UR5, 0x3bf921fb ;  /* 0x3bf921fb00057882 */ /* 0x000fe20000000000 */
[----:B------:R-:W-:Y:S02]  /*14e0*/  SHF.R.S32.HI R11, RZ, 0x1f, R34 ;  /* 0x0000001fff0b7819 */ /* 0x000fe40000011422 */
[----:B------:R-:W-:Y:S02]  /*14f0*/  ISETP.GE.AND P0, PT, R29, RZ, PT ;  /* 0x000000ff1d00720c */ /* 0x000fe40003f06270 */
[C---:B------:R-:W-:Y:S02]  /*1500*/  LOP3.LUT R12, R11.reuse, R13, RZ, 0x3c, !PT ;  /* 0x0000000d0b0c7212 */ /* 0x040fe400078e3cff */
[----:B------:R-:W-:-:S02]  /*1510*/  LOP3.LUT R13, R11, R34, RZ, 0x3c, !PT ;  /* 0x000000220b0d7212 */ /* 0x000fc400078e3cff */
[----:B------:R-:W-:Y:S02]  /*1520*/  SHF.R.U32.HI R11, RZ, 0x1e, R14 ;  /* 0x0000001eff0b7819 */ /* 0x000fe4000001160e */
[C---:B------:R-:W-:Y:S02]  /*1530*/  LOP3.LUT R14, R34.reuse, R29, RZ, 0x3c, !PT ;  /* 0x0000001d220e7212 */ /* 0x040fe400078e3cff */
[----:B------:R-:W0:Y:S01]  /*1540*/  I2F.F64.S64 R12, R12 ;  /* 0x0000000c000c7312 */ /* 0x000e220000301c00 */
[----:B------:R-:W-:Y:S02]  /*1550*/  LEA.HI R34, R34, R11, RZ, 0x1 ;  /* 0x0000000b22227211 */ /* 0x000fe400078f08ff */
[----:B------:R-:W-:-:S03]  /*1560*/  ISETP.GE.AND P1, PT, R14, RZ, PT ;  /* 0x000000ff0e00720c */ /* 0x000fc60003f26270 */
[----:B------:R-:W-:-:S04]  /*1570*/  IMAD.MOV R11, RZ, RZ, -R34 ;  /* 0x000000ffff0b7224 */ /* 0x000fc800078e0a22 */
[----:B------:R-:W-:Y:S01]  /*1580*/  @!P0 IMAD.MOV.U32 R34, RZ, RZ, R11 ;  /* 0x000000ffff228224 */ /* 0x000fe200078e000b */
[----:B0-----:R-:W-:-:S10]  /*1590*/  DMUL R32, R12, UR4 ;  /* 0x000000040c207c28 */ /* 0x001fd40008000000 */
[----:B------:R-:W0:Y:S02]  /*15a0*/  F2F.F32.F64 R32, R32 ;  /* 0x0000002000207310 */ /* 0x000e240000301000 */
[----:B0-----:R-:W-:-:S07]  /*15b0*/  FSEL R14, -R32, R32, !P1 ;  /* 0x00000020200e7208 */ /* 0x001fce0004800100 */
.L_x_173:
[----:B------:R-:W-:Y:S05]  /*15c0*/  BSYNC.RECONVERGENT B1 ;  /* 0x0000000000017941 */ /* 0x000fea0003800200 */
.L_x_172:
[----:B------:R-:W0:Y:S02]  /*15d0*/  LDC.64 R12, c[0x0][0x428] ;  /* 0x00010a00ff0c7b82 */ /* 0x000e240000000a00 */
[----:B0-----:R-:W-:-:S05]  /*15e0*/  IMAD.WIDE.U32 R12, R9, 0x4, R12 ;  /* 0x00000004090c7825 */ /* 0x001fca00078e000c */
[----:B------:R0:W2:Y:S01]  /*15f0*/  LDG.E R18, desc[UR6][R12.64] ;  /* 0x000000060c127981 */ /* 0x0000a2000c1e1900 */
[----:B------:R-:W-:Y:S01]  /*1600*/  MOV R30, 0x37cbac00 ;  /* 0x37cbac00001e7802 */ /* 0x000fe20000000f00 */
[----:B------:R-:W-:Y:S01]  /*1610*/  FMUL R33, R14, R14 ;  /* 0x0000000e0e217220 */ /* 0x000fe20000400000 */
[----:B------:R-:W-:Y:S01]  /*1620*/  LOP3.LUT R16, R34, 0x1, RZ, 0xc0, !PT ;  /* 0x0000000122107812 */ /* 0x000fe200078ec0ff */
[----:B------:R-:W-:Y:S01]  /*1630*/  IMAD.MOV.U32 R32, RZ, RZ, 0x3e2aaaa8 ;  /* 0x3e2aaaa8ff207424 */ /* 0x000fe200078e00ff */
[----:B------:R-:W-:Y:S01]  /*1640*/  BSSY.RECONVERGENT B1, `(.L_x_177) ;  /* 0x0000074000017945 */ /* 0x000fe20003800200 */
[----:B------:R-:W-:Y:S01]  /*1650*/  FFMA R30, R33, R30, -0.0013887860113754868507 ;  /* 0xbab607ed211e7423 */ /* 0x000fe2000000001e */
[----:B------:R-:W-:Y:S01]  /*1660*/  ISETP.NE.U32.AND P0, PT, R16, 0x1, PT ;  /* 0x000000011000780c */ /* 0x000fe20003f05070 */
[----:B------:R-:W-:-:S03]  /*1670*/  IMAD.MOV.U32 R16, RZ, RZ, 0x3c0885e4 ;  /* 0x3c0885e4ff107424 */ /* 0x000fc600078e00ff */
[----:B------:R-:W-:Y:S02]  /*1680*/  FSEL R30, R30, -0.00019574658654164522886, P0 ;  /* 0xb94d41531e1e7808 */ /* 0x000fe40000000000 */
[----:B------:R-:W-:Y:S02]  /*1690*/  FSEL R16, R16, 0.041666727513074874878, !P0 ;  /* 0x3d2aaabb10107808 */ /* 0x000fe40004000000 */
[----:B------:R-:W-:Y:S02]  /*16a0*/  FSEL R32, -R32, -0.4999999701976776123, !P0 ;  /* 0xbeffffff20207808 */ /* 0x000fe40004000100 */
[----:B0-----:R-:W-:Y:S01]  /*16b0*/  FSEL R12, R14, 1, !P0 ;  /* 0x3f8000000e0c7808 */ /* 0x001fe20004000000 */
[----:B------:R-:W-:Y:S01]  /*16c0*/  FFMA R30, R33, R30, R16 ;  /* 0x0000001e211e7223 */ /* 0x000fe20000000010 */
[----:B------:R-:W-:-:S03]  /*16d0*/  VIADD R16, R34, 0x1 ;  /* 0x0000000122107836 */ /* 0x000fc60000000000 */
[C---:B------:R-:W-:Y:S01]  /*16e0*/  FFMA R30, R33.reuse, R30, R32 ;  /* 0x0000001e211e7223 */ /* 0x040fe20000000020 */
[----:B------:R-:W-:Y:S01]  /*16f0*/  FFMA R33, R33, R12, RZ ;  /* 0x0000000c21217223 */ /* 0x000fe200000000ff */
[----:B------:R-:W-:-:S03]  /*1700*/  LOP3.LUT P0, RZ, R16, 0x2, RZ, 0xc0, !PT ;  /* 0x0000000210ff7812 */ /* 0x000fc6000780c0ff */
[----:B------:R-:W-:-:S10]  /*1710*/  FFMA R12, R33, R30, R12 ;  /* 0x0000001e210c7223 */ /* 0x000fd4000000000c */
[----:B------:R-:W-:Y:S01]  /*1720*/  @P0 FADD R12, RZ, -R12 ;  /* 0x8000000cff0c0221 */ /* 0x000fe20000000000 */
[C---:B--2---:R-:W-:Y:S01]  /*1730*/  FMUL R11, R18.reuse, 0.63661974668502807617 ;  /* 0x3f22f983120b7820 */ /* 0x044fe20000400000 */
[----:B------:R-:W-:-:S05]  /*1740*/  FSETP.GE.AND P1, PT, |R18|, 105615, PT ;  /* 0x47ce47801200780b */ /* 0x000fca0003f26200 */
[----:B------:R-:W0:Y:S02]  /*1750*/  F2I.NTZ R11, R11 ;  /* 0x0000000b000b7305 */ /* 0x000e240000203100 */
        /* <DEDUP_REMOVED lines=12> */
[----:B------:R-:W-:Y:S01]  /*1820*/  UMOV UR4, URZ ;  /* 0x000000ff00047c82 */ /* 0x000fe20008000000 */
[----:B------:R-:W-:Y:S02]  /*1830*/  IMAD.MOV.U32 R11, RZ, RZ, RZ ;  /* 0x000000ffff0b7224 */ /* 0x000fe400078e00ff */
[----:B------:R-:W-:Y:S01]  /*1840*/  IMAD.MOV.U32 R37, RZ, RZ, RZ ;  /* 0x000000ffff257224 */ /* 0x000fe200078e00ff */
[----:B------:R-:W-:-:S07]  /*1850*/  LOP3.LUT R14, R14, 0x80000000, RZ, 0xfc, !PT ;  /* 0x800000000e0e7812 */ /* 0x000fce00078efcff */
.L_x_179:
[----:B------:R-:W0:Y:S02]  /*1860*/  LDC.64 R32, c[0x4][0x8] ;  /* 0x01000200ff207b82 */ /* 0x000e240000000a00 */
[----:B0-----:R-:W-:-:S05]  /*1870*/  IMAD.WIDE.U32 R34, R37, 0x4, R32 ;  /* 0x0000000425227825 */ /* 0x001fca00078e0020 */
[----:B------:R-:W2:Y:S01]  /*1880*/  LDG.E.CONSTANT R33, desc[UR6][R34.64] ;  /* 0x0000000622217981 */ /* 0x000ea2000c1e9900 */
[C---:B------:R-:W-:Y:S01]  /*1890*/  SHF.L.U32 R30, R37.reuse, 0x2, RZ ;  /* 0x00000002251e7819 */ /* 0x040fe200000006ff */
[----:B------:R-:W-:-:S03]  /*18a0*/  VIADD R37, R37, 0x1 ;  /* 0x0000000125257836 */ /* 0x000fc60000000000 */
[C---:B------:R-:W-:Y:S02]  /*18b0*/  ISETP.EQ.AND P5, PT, R30.reuse, RZ, PT ;  /* 0x000000ff1e00720c */ /* 0x040fe40003fa2270 */
[C---:B------:R-:W-:Y:S02]  /*18c0*/  ISETP.EQ.AND P1, PT, R30.reuse, 0x8, PT ;  /* 0x000000081e00780c */ /* 0x040fe40003f22270 */
[C---:B------:R-:W-:Y:S02]  /*18d0*/  ISETP.EQ.AND P2, PT, R30.reuse, 0xc, PT ;  /* 0x0000000c1e00780c */ /* 0x040fe40003f42270 */
[C---:B------:R-:W-:Y:S02]  /*18e0*/  ISETP.EQ.AND P3, PT, R30.reuse, 0x10, PT ;  /* 0x000000101e00780c */ /* 0x040fe40003f62270 */
[----:B------:R-:W-:Y:S01]  /*18f0*/  ISETP.EQ.AND P4, PT, R30, 0x14, PT ;  /* 0x000000141e00780c */ /* 0x000fe20003f82270 */
[----:B--2---:R-:W-:-:S03]  /*1900*/  IMAD.WIDE.U32 R32, R33, R14, RZ ;  /* 0x0000000e21207225 */ /* 0x004fc600078e00ff */
[----:B------:R-:W-:-:S04]  /*1910*/  IADD3 R32, P0, PT, R32, R11, RZ ;  /* 0x0000000b20207210 */ /* 0x000fc80007f1e0ff */
[----:B------:R-:W-:Y:S01]  /*1920*/  IADD3.X R11, PT, PT, R33, UR4, RZ, P0, !PT ;  /* 0x00000004210b7c10 */ /* 0x000fe200087fe4ff */
[--C-:B------:R-:W-:Y:S01]  /*1930*/  @P5 IMAD.MOV.U32 R24, RZ, RZ, R32.reuse ;  /* 0x000000ffff185224 */ /* 0x100fe200078e0020 */
[----:B------:R-:W-:Y:S01]  /*1940*/  ISETP.NE.AND P5, PT, R37, 0x6, PT ;  /* 0x000000062500780c */ /* 0x000fe20003fa5270 */
[--C-:B------:R-:W-:Y:S01]  /*1950*/  @P1 IMAD.MOV.U32 R26, RZ, RZ, R32.reuse ;  /* 0x000000ffff1a1224 */ /* 0x100fe200078e0020 */
[----:B------:R-:W-:Y:S01]  /*1960*/  ISETP.EQ.AND P0, PT, R30, 0x4, PT ;  /* 0x000000041e00780c */ /* 0x000fe20003f02270 */
[--C-:B------:R-:W-:Y:S01]  /*1970*/  @P3 IMAD.MOV.U32 R22, RZ, RZ, R32.reuse ;  /* 0x000000ffff163224 */ /* 0x100fe200078e0020 */
[----:B------:R-:W-:Y:S01]  /*1980*/  @P2 MOV R17, R32 ;  /* 0x0000002000112202 */ /* 0x000fe20000000f00 */
[----:B------:R-:W-:-:S10]  /*1990*/  @P4 IMAD.MOV.U32 R23, RZ, RZ, R32 ;  /* 0x000000ffff174224 */ /* 0x000fd400078e0020 */
[----:B------:R-:W-:Y:S01]  /*19a0*/  @P0 IMAD.MOV.U32 R25, RZ, RZ, R32 ;  /* 0x000000ffff190224 */ /* 0x000fe200078e0020 */
[----:B------:R-:W-:Y:S06]  /*19b0*/  @P5 BRA `(.L_x_179) ;  /* 0xfffffffc00a85947 */ /* 0x000fec000383ffff */
[----:B------:R-:W-:Y:S01]  /*19c0*/  SHF.R.U32.HI R30, RZ, 0x17, R18 ;  /* 0x00000017ff1e7819 */ /* 0x000fe20000011612 */
[----:B------:R-:W-:Y:S03]  /*19d0*/  BSSY.RECONVERGENT B2, `(.L_x_180) ;  /* 0x0000028000027945 */ /* 0x000fe60003800200 */
[C---:B------:R-:W-:Y:S02]  /*19e0*/  LOP3.LUT R14, R30.reuse, 0xe0, RZ, 0xc0, !PT ;  /* 0x000000e01e0e7812 */ /* 0x040fe400078ec0ff */
[----:B------:R-:W-:-:S03]  /*19f0*/  LOP3.LUT P6, RZ, R30, 0x1f, RZ, 0xc0, !PT ;  /* 0x0000001f1eff7812 */ /* 0x000fc600078cc0ff */
[----:B------:R-:W-:-:S05]  /*1a00*/  VIADD R14, R14, 0xffffff80 ;  /* 0xffffff800e0e7836 */ /* 0x000fca0000000000 */
[----:B------:R-:W-:-:S05]  /*1a10*/  SHF.R.U32.HI R14, RZ, 0x5, R14 ;  /* 0x00000005ff0e7819 */ /* 0x000fca000001160e */
[----:B------:R-:W-:-:S05]  /*1a20*/  IMAD.U32 R34, R14, -0x4, RZ ;  /* 0xfffffffc0e227824 */ /* 0x000fca00078e00ff */
[C---:B------:R-:W-:Y:S02]  /*1a30*/  ISETP.EQ.AND P3, PT, R34.reuse, -0x18, PT ;  /* 0xffffffe82200780c */ /* 0x040fe40003f62270 */
[C---:B------:R-:W-:Y:S02]  /*1a40*/  ISETP.EQ.AND P4, PT, R34.reuse, -0x14, PT ;  /* 0xffffffec2200780c */ /* 0x040fe40003f82270 */
[C---:B------:R-:W-:Y:S02]  /*1a50*/  ISETP.EQ.AND P0, PT, R34.reuse, -0x10, PT ;  /* 0xfffffff02200780c */ /* 0x040fe40003f02270 */
[C---:B------:R-:W-:Y:S02]  /*1a60*/  ISETP.EQ.AND P1, PT, R34.reuse, -0xc, PT ;  /* 0xfffffff42200780c */ /* 0x040fe40003f22270 */
[C---:B------:R-:W-:Y:S02]  /*1a70*/  ISETP.EQ.AND P2, PT, R34.reuse, -0x8, PT ;  /* 0xfffffff82200780c */ /* 0x040fe40003f42270 */
[----:B------:R-:W-:-:S03]  /*1a80*/  ISETP.EQ.AND P5, PT, R34, 0x4, PT ;  /* 0x000000042200780c */ /* 0x000fc60003fa2270 */
[----:B------:R-:W-:Y:S02]  /*1a90*/  @P3 MOV R14, R24 ;  /* 0x00000018000e3202 */ /* 0x000fe40000000f00 */
[----:B------:R-:W-:Y:S01]  /*1aa0*/  @P4 IMAD.MOV.U32 R32, RZ, RZ, R24 ;  /* 0x000000ffff204224 */ /* 0x000fe200078e0018 */
[C---:B------:R-:W-:Y:S01]  /*1ab0*/  ISETP.EQ.AND P3, PT, R34.reuse, -0x4, PT ;  /* 0xfffffffc2200780c */ /* 0x040fe20003f62270 */
[--C-:B------:R-:W-:Y:S01]  /*1ac0*/  @P4 IMAD.MOV.U32 R14, RZ, RZ, R25.reuse ;  /* 0x000000ffff0e4224 */ /* 0x100fe200078e0019 */
[----:B------:R-:W-:Y:S01]  /*1ad0*/  ISETP.EQ.AND P4, PT, R34, RZ, PT ;  /* 0x000000ff2200720c */ /* 0x000fe20003f82270 */
[----:B------:R-:W-:Y:S01]  /*1ae0*/  @P0 IMAD.MOV.U32 R32, RZ, RZ, R25 ;  /* 0x000000ffff200224 */ /* 0x000fe200078e0019 */
[----:B------:R-:W-:Y:S01]  /*1af0*/  @P1 MOV R32, R26 ;  /* 0x0000001a00201202 */ /* 0x000fe20000000f00 */
[----:B------:R-:W-:Y:S02]  /*1b00*/  @P0 IMAD.MOV.U32 R14, RZ, RZ, R26 ;  /* 0x000000ffff0e0224 */ /* 0x000fe400078e001a */
[----:B------:R-:W-:-:S02]  /*1b10*/  @P1 IMAD.MOV.U32 R14, RZ, RZ, R17 ;  /* 0x000000ffff0e1224 */ /* 0x000fc400078e0011 */
[----:B------:R-:W-:Y:S02]  /*1b20*/  @P2 IMAD.MOV.U32 R32, RZ, RZ, R17 ;  /* 0x000000ffff202224 */ /* 0x000fe400078e0011 */
[--C-:B------:R-:W-:Y:S02]  /*1b30*/  @P2 IMAD.MOV.U32 R14, RZ, RZ, R22.reuse ;  /* 0x000000ffff0e2224 */ /* 0x100fe400078e0016 */
[----:B------:R-:W-:Y:S01]  /*1b40*/  @P3 IMAD.MOV.U32 R32, RZ, RZ, R22 ;  /* 0x000000ffff203224 */ /* 0x000fe200078e0016 */
[----:B------:R-:W-:Y:S01]  /*1b50*/  @P3 MOV R14, R23 ;  /* 0x00000017000e3202 */ /* 0x000fe20000000f00 */
[----:B------:R-:W-:Y:S02]  /*1b60*/  @P4 IMAD.MOV.U32 R32, RZ, RZ, R23 ;  /* 0x000000ffff204224 */ /* 0x000fe400078e0017 */
[--C-:B------:R-:W-:Y:S02]  /*1b70*/  @P4 IMAD.MOV.U32 R14, RZ, RZ, R11.reuse ;  /* 0x000000ffff0e4224 */ /* 0x100fe400078e000b */
[----:B------:R-:W-:Y:S01]  /*1b80*/  @P5 IMAD.MOV.U32 R32, RZ, RZ, R11 ;  /* 0x000000ffff205224 */ /* 0x000fe200078e000b */
[----:B------:R-:W-:Y:S06]  /*1b90*/  @!P6 BRA `(.L_x_181) ;  /* 0x00000000002ce947 */ /* 0x000fec0003800000 */
[----:B------:R-:W-:Y:S01]  /*1ba0*/  @P0 IMAD.MOV.U32 R33, RZ, RZ, R24 ;  /* 0x000000ffff210224 */ /* 0x000fe200078e0018 */
[----:B------:R-:W-:Y:S02]  /*1bb0*/  ISETP.EQ.AND P0, PT, R34, 0x8, PT ;  /* 0x000000082200780c */ /* 0x000fe40003f02270 */
[----:B------:R-:W-:Y:S01]  /*1bc0*/  @P1 MOV R33, R25 ;  /* 0x0000001900211202 */ /* 0x000fe20000000f00 */
[----:B------:R-:W-:Y:S02]  /*1bd0*/  @P2 IMAD.MOV.U32 R33, RZ, RZ, R26 ;  /* 0x000000ffff212224 */ /* 0x000fe400078e001a */
[----:B------:R-:W-:Y:S02]  /*1be0*/  @P3 IMAD.MOV.U32 R33, RZ, RZ, R17 ;  /* 0x000000ffff213224 */ /* 0x000fe400078e0011 */
[----:B------:R-:W-:Y:S02]  /*1bf0*/  @P4 IMAD.MOV.U32 R33, RZ, RZ, R22 ;  /* 0x000000ffff214224 */ /* 0x000fe400078e0016 */
[----:B------:R-:W-:-:S04]  /*1c00*/  @P5 IMAD.MOV.U32 R33, RZ, RZ, R23 ;  /* 0x000000ffff215224 */ /* 0x000fc800078e0017 */
[----:B------:R-:W-:Y:S02]  /*1c10*/  @P0 MOV R33, R11 ;  /* 0x0000000b00210202 */ /* 0x000fe40000000f00 */
[----:B------:R-:W-:-:S04]  /*1c20*/  LOP3.LUT R11, R30, 0x1f, RZ, 0xc0, !PT ;  /* 0x0000001f1e0b7812 */ /* 0x000fc800078ec0ff */
[-C--:B------:R-:W-:Y:S02]  /*1c30*/  SHF.L.W.U32.HI R14, R32, R11.reuse, R14 ;  /* 0x0000000b200e7219 */ /* 0x080fe40000010e0e */
[----:B------:R-:W-:-:S07]  /*1c40*/  SHF.L.W.U32.HI R32, R33, R11, R32 ;  /* 0x0000000b21207219 */ /* 0x000fce0000010e20 */
.L_x_181:
[----:B------:R-:W-:Y:S05]  /*1c50*/  BSYNC.RECONVERGENT B2 ;  /* 0x0000000000027941 */ /* 0x000fea0003800200 */
.L_x_180:
        /* <DEDUP_REMOVED lines=18> */
.L_x_178:
[----:B------:R-:W-:Y:S05]  /*1d80*/  BSYNC.RECONVERGENT B1 ;  /* 0x0000000000017941 */ /* 0x000fea0003800200 */
.L_x_177:
[C---:B------:R-:W-:Y:S01]  /*1d90*/  LOP3.LUT R32, R11.reuse, 0x1, RZ, 0xc0, !PT ;  /* 0x000000010b207812 */ /* 0x040fe200078ec0ff */
[----:B------:R-:W-:Y:S02]  /*1da0*/  IMAD.MOV.U32 R30, RZ, RZ, 0x37cbac00 ;  /* 0x37cbac00ff1e7424 */ /* 0x000fe400078e00ff */
[----:B------:R-:W-:Y:S01]  /*1db0*/  FMUL R33, R14, R14 ;  /* 0x0000000e0e217220 */ /* 0x000fe20000400000 */
[----:B------:R-:W-:Y:S01]  /*1dc0*/  IMAD.MOV.U32 R35, RZ, RZ, 0x3e2aaaa8 ;  /* 0x3e2aaaa8ff237424 */ /* 0x000fe200078e00ff */
[----:B------:R-:W-:Y:S01]  /*1dd0*/  ISETP.NE.U32.AND P0, PT, R32, 0x1, PT ;  /* 0x000000012000780c */ /* 0x000fe20003f05070 */
[----:B------:R-:W-:Y:S01]  /*1de0*/  BSSY.RECONVERGENT B1, `(.L_x_182) ;  /* 0x000006e000017945 */ /* 0x000fe20003800200 */
[----:B------:R-:W-:Y:S01]  /*1df0*/  IADD3 R32, PT, PT, R11, 0x1, RZ ;  /* 0x000000010b207810 */ /* 0x000fe20007ffe0ff */
[----:B------:R-:W-:Y:S01]  /*1e00*/  FFMA R30, R33, R30, -0.0013887860113754868507 ;  /* 0xbab607ed211e7423 */ /* 0x000fe2000000001e */
[----:B------:R-:W-:Y:S01]  /*1e10*/  IMAD.MOV.U32 R11, RZ, RZ, 0x3c0885e4 ;  /* 0x3c0885e4ff0b7424 */ /* 0x000fe200078e00ff */
[----:B------:R-:W-:-:S02]  /*1e20*/  FSEL R35, -R35, -0.4999999701976776123, !P0 ;  /* 0xbeffffff23237808 */ /* 0x000fc40004000100 */
[----:B------:R-:W-:Y:S02]  /*1e30*/  LOP3.LUT P1, RZ, R32, 0x2, RZ, 0xc0, !PT ;  /* 0x0000000220ff7812 */ /* 0x000fe4000782c0ff */
[----:B------:R-:W-:Y:S02]  /*1e40*/  FSEL R30, R30, -0.00019574658654164522886, P0 ;  /* 0xb94d41531e1e7808 */ /* 0x000fe40000000000 */
[----:B------:R-:W-:Y:S02]  /*1e50*/  FSEL R32, R11, 0.041666727513074874878, !P0 ;  /* 0x3d2aaabb0b207808 */ /* 0x000fe40004000000 */
[----:B------:R-:W-:Y:S02]  /*1e60*/  FSEL R14, R14, 1, !P0 ;  /* 0x3f8000000e0e7808 */ /* 0x000fe40004000000 */
[----:B------:R-:W-:Y:S01]  /*1e70*/  FSETP.GE.AND P0, PT, |R29|, 105615, PT ;  /* 0x47ce47801d00780b */ /* 0x000fe20003f06200 */
[----:B------:R-:W-:-:S04]  /*1e80*/  FFMA R30, R33, R30, R32 ;  /* 0x0000001e211e7223 */ /* 0x000fc80000000020 */
[C---:B------:R-:W-:Y:S01]  /*1e90*/  FFMA R30, R33.reuse, R30, R35 ;  /* 0x0000001e211e7223 */ /* 0x040fe20000000023 */
[----:B------:R-:W-:-:S04]  /*1ea0*/  FFMA R33, R33, R14, RZ ;  /* 0x0000000e21217223 */ /* 0x000fc800000000ff */
[----:B------:R-:W-:Y:S01]  /*1eb0*/  FFMA R33, R33, R30, R14 ;  /* 0x0000001e21217223 */ /* 0x000fe2000000000e */
[----:B------:R-:W-:Y:S02]  /*1ec0*/  IMAD.MOV.U32 R14, RZ, RZ, R19 ;  /* 0x000000ffff0e7224 */ /* 0x000fe400078e0013 */
[----:B------:R-:W-:Y:S02]  /*1ed0*/  IMAD.MOV.U32 R30, RZ, RZ, R27 ;  /* 0x000000ffff1e7224 */ /* 0x000fe400078e001b */
[----:B------:R-:W-:-:S04]  /*1ee0*/  @P1 FADD R33, RZ, -R33 ;  /* 0x80000021ff211221 */ /* 0x000fc80000000000 */
[----:B------:R-:W-:Y:S01]  /*1ef0*/  FMUL R12, R12, R33 ;  /* 0x000000210c0c7220 */ /* 0x000fe20000400000 */
[----:B------:R-:W-:Y:S06]  /*1f00*/  @!P0 BRA `(.L_x_183) ;  /* 0x00000004006c8947 */ /* 0x000fec0003800000 */
[----:B------:R-:W-:-:S13]  /*1f10*/  FSETP.NEU.AND P0, PT, |R29|, +INF , PT ;  /* 0x7f8000001d00780b */ /* 0x000fda0003f0d200 */
[----:B------:R-:W-:Y:S01]  /*1f20*/  @!P0 FMUL R30, RZ, R29 ;  /* 0x0000001dff1e8220 */ /* 0x000fe20000400000 */
[----:B------:R-:W-:Y:S01]  /*1f30*/  @!P0 MOV R14, RZ ;  /* 0x000000ff000e8202 */ /* 0x000fe20000000f00 */
[----:B------:R-:W-:Y:S06]  /*1f40*/  @!P0 BRA `(.L_x_183) ;  /* 0x00000004005c8947 */ /* 0x000fec0003800000 */
[----:B------:R-:W-:Y:S01]  /*1f50*/  IMAD.SHL.U32 R14, R29, 0x100, RZ ;  /* 0x000001001d0e7824 */ /* 0x000fe200078e00ff */
[----:B------:R-:W-:Y:S01]  /*1f60*/  UMOV UR4, URZ ;  /* 0x000000ff00047c82 */ /* 0x000fe20008000000 */
[----:B------:R-:W-:Y:S02]  /*1f70*/  IMAD.MOV.U32 R37, RZ, RZ, RZ ;  /* 0x000000ffff257224 */ /* 0x000fe400078e00ff */
[----:B------:R-:W-:Y:S01]  /*1f80*/  IMAD.MOV.U32 R35, RZ, RZ, RZ ;  /* 0x000000ffff237224 */ /* 0x000fe200078e00ff */
[----:B------:R-:W-:-:S07]  /*1f90*/  LOP3.LUT R14, R14, 0x80000000, RZ, 0xfc, !PT ;  /* 0x800000000e0e7812 */ /* 0x000fce00078efcff */
.L_x_184:
[----:B------:R-:W0:Y:S02]  /*1fa0*/  LDC.64 R32, c[0x4][0x8] ;  /* 0x01000200ff207b82 */ /* 0x000e240000000a00 */
[----:B0-----:R-:W-:-:S06]  /*1fb0*/  IMAD.WIDE.U32 R32, R35, 0x4, R32 ;  /* 0x0000000423207825 */ /* 0x001fcc00078e0020 */
[----:B------:R-:W2:Y:S01]  /*1fc0*/  LDG.E.CONSTANT R33, desc[UR6][R32.64] ;  /* 0x0000000620217981 */ /* 0x000ea2000c1e9900 */
[C---:B------:R-:W-:Y:S01]  /*1fd0*/  IMAD.SHL.U32 R30, R35.reuse, 0x4, RZ ;  /* 0x00000004231e7824 */ /* 0x040fe200078e00ff */
[----:B------:R-:W-:-:S04]  /*1fe0*/  IADD3 R35, PT, PT, R35, 0x1, RZ ;  /* 0x0000000123237810 */ /* 0x000fc80007ffe0ff */
        /* <DEDUP_REMOVED lines=30> */
[----:B------:R-:W-:Y:S01]  /*21d0*/  @P3 IMAD.MOV.U32 R14, RZ, RZ, R24 ;  /* 0x000000ffff0e3224 */ /* 0x000fe200078e0018 */
[C---:B------:R-:W-:Y:S01]  /*21e0*/  ISETP.EQ.AND P3, PT, R34.reuse, -0x4, PT ;  /* 0xfffffffc2200780c */ /* 0x040fe20003f62270 */
[--C-:B------:R-:W-:Y:S01]  /*21f0*/  @P4 IMAD.MOV.U32 R14, RZ, RZ, R25.reuse ;  /* 0x000000ffff0e4224 */ /* 0x100fe200078e0019 */
[----:B------:R-:W-:Y:S01]  /*2200*/  @P4 MOV R32, R24 ;  /* 0x0000001800204202 */ /* 0x000fe20000000f00 */
[----:B------:R-:W-:Y:S01]  /*2210*/  @P0 IMAD.MOV.U32 R32, RZ, RZ, R25 ;  /* 0x000000ffff200224 */ /* 0x000fe200078e0019 */
[----:B------:R-:W-:Y:S01]  /*2220*/  ISETP.EQ.AND P4, PT, R34, RZ, PT ;  /* 0x000000ff2200720c */ /* 0x000fe20003f82270 */
[--C-:B------:R-:W-:Y:S01]  /*2230*/  @P0 IMAD.MOV.U32 R14, RZ, RZ, R26.reuse ;  /* 0x000000ffff0e0224 */ /* 0x100fe200078e001a */
[----:B------:R-:W-:Y:S01]  /*2240*/  @P1 MOV R14, R17 ;  /* 0x00000011000e1202 */ /* 0x000fe20000000f00 */
[----:B------:R-:W-:Y:S02]  /*2250*/  @P1 IMAD.MOV.U32 R32, RZ, RZ, R26 ;  /* 0x000000ffff201224 */ /* 0x000fe400078e001a */
[----:B------:R-:W-:-:S02]  /*2260*/  @P2 IMAD.MOV.U32 R32, RZ, RZ, R17 ;  /* 0x000000ffff202224 */ /* 0x000fc400078e0011 */
[--C-:B------:R-:W-:Y:S02]  /*2270*/  @P2 IMAD.MOV.U32 R14, RZ, RZ, R22.reuse ;  /* 0x000000ffff0e2224 */ /* 0x100fe400078e0016 */
[----:B------:R-:W-:Y:S02]  /*2280*/  @P3 IMAD.MOV.U32 R32, RZ, RZ, R22 ;  /* 0x000000ffff203224 */ /* 0x000fe400078e0016 */
[----:B------:R-:W-:Y:S02]  /*2290*/  @P3 IMAD.MOV.U32 R14, RZ, RZ, R23 ;  /* 0x000000ffff0e3224 */ /* 0x000fe400078e0017 */
[----:B------:R-:W-:Y:S01]  /*22a0*/  @P4 MOV R32, R23 ;  /* 0x0000001700204202 */ /* 0x000fe20000000f00 */
[--C-:B------:R-:W-:Y:S02]  /*22b0*/  @P4 IMAD.MOV.U32 R14, RZ, RZ, R37.reuse ;  /* 0x000000ffff0e4224 */ /* 0x100fe400078e0025 */
[----:B------:R-:W-:Y:S01]  /*22c0*/  @P5 IMAD.MOV.U32 R32, RZ, RZ, R37 ;  /* 0x000000ffff205224 */ /* 0x000fe200078e0025 */
[----:B------:R-:W-:Y:S06]  /*22d0*/  @!P6 BRA `(.L_x_186) ;  /* 0x00000000002ce947 */ /* 0x000fec0003800000 */
[----:B------:R-:W-:Y:S01]  /*22e0*/  @P0 IMAD.MOV.U32 R33, RZ, RZ, R24 ;  /* 0x000000ffff210224 */ /* 0x000fe200078e0018 */
[----:B------:R-:W-:Y:S01]  /*22f0*/  ISETP.EQ.AND P0, PT, R34, 0x8, PT ;  /* 0x000000082200780c */ /* 0x000fe20003f02270 */
[----:B------:R-:W-:Y:S01]  /*2300*/  @P1 IMAD.MOV.U32 R33, RZ, RZ, R25 ;  /* 0x000000ffff211224 */ /* 0x000fe200078e0019 */
[----:B------:R-:W-:Y:S01]  /*2310*/  @P2 MOV R33, R26 ;  /* 0x0000001a00212202 */ /* 0x000fe20000000f00 */
[----:B------:R-:W-:Y:S01]  /*2320*/  @P3 IMAD.MOV.U32 R33, RZ, RZ, R17 ;  /* 0x000000ffff213224 */ /* 0x000fe200078e0011 */
[----:B------:R-:W-:Y:S01]  /*2330*/  LOP3.LUT R35, R30, 0x1f, RZ, 0xc0, !PT ;  /* 0x0000001f1e237812 */ /* 0x000fe200078ec0ff */
[----:B------:R-:W-:Y:S02]  /*2340*/  @P4 IMAD.MOV.U32 R33, RZ, RZ, R22 ;  /* 0x000000ffff214224 */ /* 0x000fe400078e0016 */
[----:B------:R-:W-:Y:S01]  /*2350*/  @P5 IMAD.MOV.U32 R33, RZ, RZ, R23 ;  /* 0x000000ffff215224 */ /* 0x000fe200078e0017 */
[----:B------:R-:W-:-:S05]  /*2360*/  SHF.L.W.U32.HI R14, R32, R35, R14 ;  /* 0x00000023200e7219 */ /* 0x000fca0000010e0e */
[----:B------:R-:W-:-:S05]  /*2370*/  @P0 IMAD.MOV.U32 R33, RZ, RZ, R37 ;  /* 0x000000ffff210224 */ /* 0x000fca00078e0025 */
[----:B------:R-:W-:-:S07]  /*2380*/  SHF.L.W.U32.HI R32, R33, R35, R32 ;  /* 0x0000002321207219 */ /* 0x000fce0000010e20 */
.L_x_186:
[----:B------:R-:W-:Y:S05]  /*2390*/  BSYNC.RECONVERGENT B2 ;  /* 0x0000000000027941 */ /* 0x000fea0003800200 */
.L_x_185:
[C---:B------:R-:W-:Y:S01]  /*23a0*/  SHF.L.W.U32.HI R30, R32.reuse, 0x2, R14 ;  /* 0x00000002201e7819 */ /* 0x040fe20000010e0e */
[----:B------:R-:W-:Y:S01]  /*23b0*/  UMOV UR4, 0x54442d19 ;  /* 0x54442d1900047882 */ /* 0x000fe20000000000 */
[----:B------:R-:W-:Y:S01]  /*23c0*/  SHF.L.U32 R32, R32, 0x2, RZ ;  /* 0x0000000220207819 */ /* 0x000fe200000006ff */
[----:B------:R-:W-:Y:S01]  /*23d0*/  UMOV UR5, 0x3bf921fb ;  /* 0x3bf921fb00057882 */ /* 0x000fe20000000000 */
[----:B------:R-:W-:Y:S02]  /*23e0*/  SHF.R.S32.HI R33, RZ, 0x1f, R30 ;  /* 0x0000001fff217819 */ /* 0x000fe4000001141e */
[----:B------:R-:W-:Y:S02]  /*23f0*/  SHF.R.U32.HI R37, RZ, 0x1e, R14 ;  /* 0x0000001eff257819 */ /* 0x000fe4000001160e */
[C---:B------:R-:W-:Y:S02]  /*2400*/  LOP3.LUT R32, R33.reuse, R32, RZ, 0x3c, !PT ;  /* 0x0000002021207212 */ /* 0x040fe400078e3cff */
[----:B------:R-:W-:-:S02]  /*2410*/  LOP3.LUT R33, R33, R30, RZ, 0x3c, !PT ;  /* 0x0000001e21217212 */ /* 0x000fc400078e3cff */
[----:B------:R-:W-:Y:S02]  /*2420*/  ISETP.GE.AND P1, PT, R29, RZ, PT ;  /* 0x000000ff1d00720c */ /* 0x000fe40003f26270 */
[C---:B------:R-:W-:Y:S02]  /*2430*/  LEA.HI R14, R30.reuse, R37, RZ, 0x1 ;  /* 0x000000251e0e7211 */ /* 0x040fe400078f08ff */
[----:B------:R-:W0:Y:S01]  /*2440*/  I2F.F64.S64 R32, R32 ;  /* 0x0000002000207312 */ /* 0x000e220000301c00 */
[----:B------:R-:W-:-:S04]  /*2450*/  LOP3.LUT R30, R30, R29, RZ, 0x3c, !PT ;  /* 0x0000001d1e1e7212 */ /* 0x000fc800078e3cff */
[----:B------:R-:W-:Y:S01]  /*2460*/  ISETP.GE.AND P0, PT, R30, RZ, PT ;  /* 0x000000ff1e00720c */ /* 0x000fe20003f06270 */
[----:B------:R-:W-:-:S04]  /*2470*/  IMAD.MOV R30, RZ, RZ, -R14 ;  /* 0x000000ffff1e7224 */ /* 0x000fc800078e0a0e */
[----:B------:R-:W-:Y:S01]  /*2480*/  @!P1 IMAD.MOV.U32 R14, RZ, RZ, R30 ;  /* 0x000000ffff0e9224 */ /* 0x000fe200078e001e */
[----:B0-----:R-:W-:-:S10]  /*2490*/  DMUL R34, R32, UR4 ;  /* 0x0000000420227c28 */ /* 0x001fd40008000000 */
[----:B------:R-:W0:Y:S02]  /*24a0*/  F2F.F32.F64 R34, R34 ;  /* 0x0000002200227310 */ /* 0x000e240000301000 */
[----:B0-----:R-:W-:-:S07]  /*24b0*/  FSEL R30, -R34, R34, !P0 ;  /* 0x00000022221e7208 */ /* 0x001fce0004000100 */
.L_x_183:
[----:B------:R-:W-:Y:S05]  /*24c0*/  BSYNC.RECONVERGENT B1 ;  /* 0x0000000000017941 */ /* 0x000fea0003800200 */
.L_x_182:
[----:B------:R-:W-:Y:S01]  /*24d0*/  LOP3.LUT R32, R14, 0x1, RZ, 0xc0, !PT ;  /* 0x000000010e207812 */ /* 0x000fe200078ec0ff */
[----:B------:R-:W-:Y:S01]  /*24e0*/  FMUL R33, R30, R30 ;  /* 0x0000001e1e217220 */ /* 0x000fe20000400000 */
[----:B------:R-:W-:Y:S01]  /*24f0*/  VIADD R34, R14, 0x1 ;  /* 0x000000010e227836 */ /* 0x000fe20000000000 */
[----:B------:R-:W-:Y:S01]  /*2500*/  BSSY.RECONVERGENT B1, `(.L_x_187) ;  /* 0x000006e000017945 */ /* 0x000fe20003800200 */
[----:B------:R-:W-:Y:S01]  /*2510*/  ISETP.NE.U32.AND P0, PT, R32, 0x1, PT ;  /* 0x000000012000780c */ /* 0x000fe20003f05070 */
[----:B------:R-:W-:Y:S02]  /*2520*/  IMAD.MOV.U32 R32, RZ, RZ, 0x37cbac00 ;  /* 0x37cbac00ff207424 */ /* 0x000fe400078e00ff */
[----:B------:R-:W-:Y:S02]  /*2530*/  LOP3.LUT P1, RZ, R34, 0x2, RZ, 0xc0, !PT ;  /* 0x0000000222ff7812 */ /* 0x000fe4000782c0ff */
[----:B------:R-:W-:Y:S01]  /*2540*/  FFMA R14, R33, R32, -0.0013887860113754868507 ;  /* 0xbab607ed210e7423 */ /* 0x000fe20000000020 */
[----:B------:R-:W-:-:S02]  /*2550*/  FSEL R32, R11, 0.041666727513074874878, !P0 ;  /* 0x3d2aaabb0b207808 */ /* 0x000fc40004000000 */
[----:B------:R-:W-:Y:S02]  /*2560*/  MOV R11, 0x3e2aaaa8 ;  /* 0x3e2aaaa8000b7802 */ /* 0x000fe40000000f00 */
[----:B------:R-:W-:Y:S02]  /*2570*/  FSEL R14, R14, -0.00019574658654164522886, P0 ;  /* 0xb94d41530e0e7808 */ /* 0x000fe40000000000 */
[----:B------:R-:W-:-:S03]  /*2580*/  FSEL R11, -R11, -0.4999999701976776123, !P0 ;  /* 0xbeffffff0b0b7808 */ /* 0x000fc60004000100 */
[C---:B------:R-:W-:Y:S01]  /*2590*/  FFMA R32, R33.reuse, R14, R32 ;  /* 0x0000000e21207223 */ /* 0x040fe20000000020 */
[----:B------:R-:W-:Y:S01]  /*25a0*/  FSEL R14, R30, 1, !P0 ;  /* 0x3f8000001e0e7808 */ /* 0x000fe20004000000 */
[----:B------:R-:W-:Y:S01]  /*25b0*/  IMAD.MOV.U32 R30, RZ, RZ, R16 ;  /* 0x000000ffff1e7224 */ /* 0x000fe200078e0010 */
[----:B------:R-:W-:Y:S01]  /*25c0*/  FSETP.GE.AND P0, PT, |R18|, 105615, PT ;  /* 0x47ce47801200780b */ /* 0x000fe20003f06200 */
[C---:B------:R-:W-:Y:S02]  /*25d0*/  FFMA R11, R33.reuse, R32, R11 ;  /* 0x00000020210b7223 */ /* 0x040fe4000000000b */
[----:B------:R-:W-:-:S04]  /*25e0*/  FFMA R33, R33, R14, RZ ;  /* 0x0000000e21217223 */ /* 0x000fc800000000ff */
[----:B------:R-:W-:Y:S01]  /*25f0*/  FFMA R14, R33, R11, R14 ;  /* 0x0000000b210e7223 */ /* 0x000fe2000000000e */
[----:B------:R-:W-:-:S03]  /*2600*/  IMAD.MOV.U32 R11, RZ, RZ, R13 ;  /* 0x000000ffff0b7224 */ /* 0x000fc600078e000d */
[----:B------:R-:W-:Y:S02]  /*2610*/  @P1 FADD R14, RZ, -R14 ;  /* 0x8000000eff0e1221 */ /* 0x000fe40000000000 */
[----:B------:R-:W-:Y:S05]  /*2620*/  @!P0 BRA `(.L_x_188) ;  /* 0x00000004006c8947 */ /* 0x000fea0003800000 */
        /* <DEDUP_REMOVED lines=9> */
.L_x_189:
[----:B------:R-:W0:Y:S02]  /*26c0*/  LDC.64 R32, c[0x4][0x8] ;  /* 0x01000200ff207b82 */ /* 0x000e240000000a00 */
[----:B0-----:R-:W-:-:S05]  /*26d0*/  IMAD.WIDE.U32 R36, R11, 0x4, R32 ;  /* 0x000000040b247825 */ /* 0x001fca00078e0020 */
[----:B------:R-:W2:Y:S02]  /*26e0*/  LDG.E.CONSTANT R33, desc[UR6][R36.64] ;  /* 0x0000000624217981 */ /* 0x000ea4000c1e9900 */
[----:B--2---:R-:W-:-:S03]  /*26f0*/  IMAD.WIDE.U32 R32, R33, R30, RZ ;  /* 0x0000001e21207225 */ /* 0x004fc600078e00ff */
[----:B------:R-:W-:Y:S01]  /*2700*/  IADD3 R34, P0, PT, R32, R35, RZ ;  /* 0x0000002320227210 */ /* 0x000fe20007f1e0ff */
[C---:B------:R-:W-:Y:S02]  /*2710*/  IMAD.SHL.U32 R32, R11.reuse, 0x4, RZ ;  /* 0x000000040b207824 */ /* 0x040fe400078e00ff */
[----:B------:R-:W-:Y:S01]  /*2720*/  VIADD R11, R11, 0x1 ;  /* 0x000000010b0b7836 */ /* 0x000fe20000000000 */
[----:B------:R-:W-:Y:S02]  /*2730*/  IADD3.X R35, PT, PT, R33, UR4, RZ, P0, !PT ;  /* 0x0000000421237c10 */ /* 0x000fe400087fe4ff */
[C---:B------:R-:W-:Y:S02]  /*2740*/  ISETP.EQ.AND P5, PT, R32.reuse, RZ, PT ;  /* 0x000000ff2000720c */ /* 0x040fe40003fa2270 */
[C---:B------:R-:W-:Y:S02]  /*2750*/  ISETP.EQ.AND P0, PT, R32.reuse, 0x4, PT ;  /* 0x000000042000780c */ /* 0x040fe40003f02270 */
[----:B------:R-:W-:-:S02]  /*2760*/  ISETP.EQ.AND P1, PT, R32, 0x8, PT ;  /* 0x000000082000780c */ /* 0x000fc40003f22270 */
[C---:B------:R-:W-:Y:S02]  /*2770*/  ISETP.EQ.AND P2, PT, R32.reuse, 0xc, PT ;  /* 0x0000000c2000780c */ /* 0x040fe40003f42270 */
[C---:B------:R-:W-:Y:S02]  /*2780*/  ISETP.EQ.AND P3, PT, R32.reuse, 0x10, PT ;  /* 0x000000102000780c */ /* 0x040fe40003f62270 */
[----:B------:R-:W-:-:S03]  /*2790*/  ISETP.EQ.AND P4, PT, R32, 0x14, PT ;  /* 0x000000142000780c */ /* 0x000fc60003f82270 */
[--C-:B------:R-:W-:Y:S01]  /*27a0*/  @P5 IMAD.MOV.U32 R24, RZ, RZ, R34.reuse ;  /* 0x000000ffff185224 */ /* 0x100fe200078e0022 */
[----:B------:R-:W-:Y:S02]  /*27b0*/  ISETP.NE.AND P5, PT, R11, 0x6, PT ;  /* 0x000000060b00780c */ /* 0x000fe40003fa5270 */
[----:B------:R-:W-:Y:S01]  /*27c0*/  @P0 MOV R25, R34 ;  /* 0x0000002200190202 */ /* 0x000fe20000000f00 */
[--C-:B------:R-:W-:Y:S02]  /*27d0*/  @P1 IMAD.MOV.U32 R26, RZ, RZ, R34.reuse ;  /* 0x000000ffff1a1224 */ /* 0x100fe400078e0022 */
[--C-:B------:R-:W-:Y:S02]  /*27e0*/  @P2 IMAD.MOV.U32 R17, RZ, RZ, R34.reuse ;  /* 0x000000ffff112224 */ /* 0x100fe400078e0022 */
[--C-:B------:R-:W-:Y:S02]  /*27f0*/  @P3 IMAD.MOV.U32 R22, RZ, RZ, R34.reuse ;  /* 0x000000ffff163224 */ /* 0x100fe400078e0022 */
[----:B------:R-:W-:-:S04]  /*2800*/  @P4 IMAD.MOV.U32 R23, RZ, RZ, R34 ;  /* 0x000000ffff174224 */ /* 0x000fc800078e0022 */
[----:B------:R-:W-:Y:S05]  /*2810*/  @P5 BRA `(.L_x_189) ;  /* 0xfffffffc00a85947 */ /* 0x000fea000383ffff */
[----:B------:R-:W-:Y:S01]  /*2820*/  SHF.R.U32.HI R30, RZ, 0x17, R18 ;  /* 0x00000017ff1e7819 */ /* 0x000fe20000011612 */
[----:B------:R-:W-:Y:S03]  /*2830*/  BSSY.RECONVERGENT B2, `(.L_x_190) ;  /* 0x0000028000027945 */ /* 0x000fe60003800200 */
[C---:B------:R-:W-:Y:S02]  /*2840*/  LOP3.LUT R11, R30.reuse, 0xe0, RZ, 0xc0, !PT ;  /* 0x000000e01e0b7812 */ /* 0x040fe400078ec0ff */
[----:B------:R-:W-:Y:S02]  /*2850*/  LOP3.LUT P6, RZ, R30, 0x1f, RZ, 0xc0, !PT ;  /* 0x0000001f1eff7812 */ /* 0x000fe400078cc0ff */
[----:B------:R-:W-:-:S04]  /*2860*/  IADD3 R11, PT, PT, R11, -0x80, RZ ;  /* 0xffffff800b0b7810 */ /* 0x000fc80007ffe0ff */
        /* <DEDUP_REMOVED lines=11> */
[----:B------:R-:W-:Y:S01]  /*2920*/  @P4 IMAD.MOV.U32 R11, RZ, RZ, R25 ;  /* 0x000000ffff0b4224 */ /* 0x000fe200078e0019 */
[----:B------:R-:W-:Y:S01]  /*2930*/  ISETP.EQ.AND P4, PT, R34, RZ, PT ;  /* 0x000000ff2200720c */ /* 0x000fe20003f82270 */
[--C-:B------:R-:W-:Y:S01]  /*2940*/  @P0 IMAD.MOV.U32 R11, RZ, RZ, R26.reuse ;  /* 0x000000ffff0b0224 */ /* 0x100fe200078e001a */
[----:B------:R-:W-:Y:S01]  /*2950*/  @P0 MOV R32, R25 ;  /* 0x0000001900200202 */ /* 0x000fe20000000f00 */
[----:B------:R-:W-:Y:S02]  /*2960*/  @P1 IMAD.MOV.U32 R32, RZ, RZ, R26 ;  /* 0x000000ffff201224 */ /* 0x000fe400078e001a */
[--C-:B------:R-:W-:Y:S01]  /*2970*/  @P1 IMAD.MOV.U32 R11, RZ, RZ, R17.reuse ;  /* 0x000000ffff0b1224 */ /* 0x100fe200078e0011 */
[----:B------:R-:W-:Y:S01]  /*2980*/  @P2 MOV R11, R22 ;  /* 0x00000016000b2202 */ /* 0x000fe20000000f00 */
[----:B------:R-:W-:-:S02]  /*2990*/  @P2 IMAD.MOV.U32 R32, RZ, RZ, R17 ;  /* 0x000000ffff202224 */ /* 0x000fc400078e0011 */
[----:B------:R-:W-:Y:S02]  /*29a0*/  @P3 IMAD.MOV.U32 R32, RZ, RZ, R22 ;  /* 0x000000ffff203224 */ /* 0x000fe400078e0016 */
[--C-:B------:R-:W-:Y:S02]  /*29b0*/  @P3 IMAD.MOV.U32 R11, RZ, RZ, R23.reuse ;  /* 0x000000ffff0b3224 */ /* 0x100fe400078e0017 */
[----:B------:R-:W-:Y:S01]  /*29c0*/  @P4 IMAD.MOV.U32 R32, RZ, RZ, R23 ;  /* 0x000000ffff204224 */ /* 0x000fe200078e0017 */
[----:B------:R-:W-:Y:S01]  /*29d0*/  @P5 MOV R32, R35 ;  /* 0x0000002300205202 */ /* 0x000fe20000000f00 */
[----:B------:R-:W-:Y:S01]  /*29e0*/  @P4 IMAD.MOV.U32 R11, RZ, RZ, R35 ;  /* 0x000000ffff0b4224 */ /* 0x000fe200078e0023 */
[----:B------:R-:W-:Y:S06]  /*29f0*/  @!P6 BRA `(.L_x_191) ;  /* 0x00000000002ce947 */ /* 0x000fec0003800000 */
[----:B------:R-:W-:Y:S01]  /*2a00*/  @P0 IMAD.MOV.U32 R33, RZ, RZ, R24 ;  /* 0x000000ffff210224 */ /* 0x000fe200078e0018 */
[----:B------:R-:W-:Y:S01]  /*2a10*/  ISETP.EQ.AND P0, PT, R34, 0x8, PT ;  /* 0x000000082200780c */ /* 0x000fe20003f02270 */
[----:B------:R-:W-:Y:S01]  /*2a20*/  @P1 IMAD.MOV.U32 R33, RZ, RZ, R25 ;  /* 0x000000ffff211224 */ /* 0x000fe200078e0019 */
[----:B------:R-:W-:Y:S01]  /*2a30*/  LOP3.LUT R30, R30, 0x1f, RZ, 0xc0, !PT ;  /* 0x0000001f1e1e7812 */ /* 0x000fe200078ec0ff */
[----:B------:R-:W-:Y:S02]  /*2a40*/  @P2 IMAD.MOV.U32 R33, RZ, RZ, R26 ;  /* 0x000000ffff212224 */ /* 0x000fe400078e001a */
[----:B------:R-:W-:Y:S01]  /*2a50*/  @P3 IMAD.MOV.U32 R33, RZ, RZ, R17 ;  /* 0x000000ffff213224 */ /* 0x000fe200078e0011 */
[----:B------:R-:W-:Y:S01]  /*2a60*/  @P4 MOV R33, R22 ;  /* 0x0000001600214202 */ /* 0x000fe20000000f00 */
[----:B------:R-:W-:Y:S01]  /*2a70*/  @P5 IMAD.MOV.U32 R33, RZ, RZ, R23 ;  /* 0x000000ffff215224 */ /* 0x000fe200078e0017 */
[----:B------:R-:W-:-:S05]  /*2a80*/  SHF.L.W.U32.HI R11, R32, R30, R11 ;  /* 0x0000001e200b7219 */ /* 0x000fca0000010e0b */
[----:B------:R-:W-:-:S05]  /*2a90*/  @P0 IMAD.MOV.U32 R33, RZ, RZ, R35 ;  /* 0x000000ffff210224 */ /* 0x000fca00078e0023 */
[----:B------:R-:W-:-:S07]  /*2aa0*/  SHF.L.W.U32.HI R32, R33, R30, R32 ;  /* 0x0000001e21207219 */ /* 0x000fce0000010e20 */
.L_x_191:
[----:B------:R-:W-:Y:S05]  /*2ab0*/  BSYNC.RECONVERGENT B2 ;  /* 0x0000000000027941 */ /* 0x000fea0003800200 */
.L_x_190:
        /* <DEDUP_REMOVED lines=8> */
[----:B------:R-:W-:-:S04]  /*2b40*/  SHF.R.U32.HI R30, RZ, 0x1e, R11 ;  /* 0x0000001eff1e7819 */ /* 0x000fc8000001160b */
[----:B------:R-:W0:Y:S01]  /*2b50*/  I2F.F64.S64 R32, R32 ;  /* 0x0000002000207312 */ /* 0x000e220000301c00 */
[C---:B------:R-:W-:Y:S02]  /*2b60*/  LEA.HI R11, R37.reuse, R30, RZ, 0x1 ;  /* 0x0000001e250b7211 */ /* 0x040fe400078f08ff */
[----:B------:R-:W-:-:S03]  /*2b70*/  LOP3.LUT R37, R37, R18, RZ, 0x3c, !PT ;  /* 0x0000001225257212 */ /* 0x000fc600078e3cff */
[----:B------:R-:W-:Y:S01]  /*2b80*/  IMAD.MOV R30, RZ, RZ, -R11 ;  /* 0x000000ffff1e7224 */ /* 0x000fe200078e0a0b */
[----:B------:R-:W-:-:S04]  /*2b90*/  ISETP.GE.AND P0, PT, R37, RZ, PT ;  /* 0x000000ff2500720c */ /* 0x000fc80003f06270 */
[----:B------:R-:W-:Y:S01]  /*2ba0*/  @!P1 MOV R11, R30 ;  /* 0x0000001e000b9202 */ /* 0x000fe20000000f00 */
[----:B0-----:R-:W-:-:S10]  /*2bb0*/  DMUL R34, R32, UR4 ;  /* 0x0000000420227c28 */ /* 0x001fd40008000000 */
[----:B------:R-:W0:Y:S02]  /*2bc0*/  F2F.F32.F64 R34, R34 ;  /* 0x0000002200227310 */ /* 0x000e240000301000 */
[----:B0-----:R-:W-:-:S07]  /*2bd0*/  FSEL R30, -R34, R34, !P0 ;  /* 0x00000022221e7208 */ /* 0x001fce0004000100 */
.L_x_188:
[----:B------:R-:W-:Y:S05]  /*2be0*/  BSYNC.RECONVERGENT B1 ;  /* 0x0000000000017941 */ /* 0x000fea0003800200 */
.L_x_187:
[C---:B------:R-:W-:Y:S01]  /*2bf0*/  LOP3.LUT P1, RZ, R11.reuse, 0x2, RZ, 0xc0, !PT ;  /* 0x000000020bff7812 */ /* 0x040fe2000782c0ff */
[----:B------:R-:W-:Y:S01]  /*2c00*/  IMAD.MOV.U32 R32, RZ, RZ, 0x37cbac00 ;  /* 0x37cbac00ff207424 */ /* 0x000fe200078e00ff */
[----:B------:R-:W-:Y:S01]  /*2c10*/  LOP3.LUT R11, R11, 0x1, RZ, 0xc0, !PT ;  /* 0x000000010b0b7812 */ /* 0x000fe200078ec0ff */
[C---:B------:R-:W-:Y:S01]  /*2c20*/  FMUL R33, R30.reuse, R30 ;  /* 0x0000001e1e217220 */ /* 0x040fe20000400000 */
[----:B------:R-:W-:Y:S02]  /*2c30*/  BSSY.RECONVERGENT B1, `(.L_x_192) ;  /* 0x0000070000017945 */ /* 0x000fe40003800200 */
[----:B------:R-:W-:Y:S01]  /*2c40*/  ISETP.NE.U32.AND P0, PT, R11, 0x1, PT ;  /* 0x000000010b00780c */ /* 0x000fe20003f05070 */
[----:B------:R-:W-:Y:S01]  /*2c50*/  FFMA R32, R33, R32, -0.0013887860113754868507 ;  /* 0xbab607ed21207423 */ /* 0x000fe20000000020 */
[----:B------:R-:W-:Y:S02]  /*2c60*/  IMAD.MOV.U32 R11, RZ, RZ, 0x3c0885e4 ;  /* 0x3c0885e4ff0b7424 */ /* 0x000fe400078e00ff */
[----:B------:R-:W-:-:S02]  /*2c70*/  FSEL R30, R30, 1, P0 ;  /* 0x3f8000001e1e7808 */ /* 0x000fc40000000000 */
[----:B------:R-:W-:Y:S02]  /*2c80*/  FSEL R32, R32, -0.00019574658654164522886, !P0 ;  /* 0xb94d415320207808 */ /* 0x000fe40004000000 */
[----:B------:R-:W-:-:S05]  /*2c90*/  FSEL R34, R11, 0.041666727513074874878, P0 ;  /* 0x3d2aaabb0b227808 */ /* 0x000fca0000000000 */
[----:B------:R-:W-:Y:S01]  /*2ca0*/  FFMA R32, R33, R32, R34 ;  /* 0x0000002021207223 */ /* 0x000fe20000000022 */
[----:B------:R-:W-:-:S05]  /*2cb0*/  IMAD.MOV.U32 R34, RZ, RZ, 0x3e2aaaa8 ;  /* 0x3e2aaaa8ff227424 */ /* 0x000fca00078e00ff */
[----:B------:R-:W-:Y:S02]  /*2cc0*/  FSEL R34, -R34, -0.4999999701976776123, P0 ;  /* 0xbeffffff22227808 */ /* 0x000fe40000000100 */
[----:B------:R-:W-:-:S03]  /*2cd0*/  FSETP.GE.AND P0, PT, |R29|, 105615, PT ;  /* 0x47ce47801d00780b */ /* 0x000fc60003f06200 */
[C---:B------:R-:W-:Y:S01]  /*2ce0*/  FFMA R32, R33.reuse, R32, R34 ;  /* 0x0000002021207223 */ /* 0x040fe20000000022 */
[----:B------:R-:W-:-:S04]  /*2cf0*/  FFMA R33, R33, R30, RZ ;  /* 0x0000001e21217223 */ /* 0x000fc800000000ff */
[----:B------:R-:W-:-:S04]  /*2d00*/  FFMA R33, R33, R32, R30 ;  /* 0x0000002021217223 */ /* 0x000fc8000000001e */
[----:B------:R-:W-:-:S04]  /*2d10*/  @P1 FADD R33, RZ, -R33 ;  /* 0x80000021ff211221 */ /* 0x000fc80000000000 */
[----:B------:R-:W-:Y:S01]  /*2d20*/  FMUL R33, R14, R33 ;  /* 0x000000210e217220 */ /* 0x000fe20000400000 */
[----:B------:R-:W-:-:S03]  /*2d30*/  IMAD.MOV.U32 R14, RZ, RZ, R19 ;  /* 0x000000ffff0e7224 */ /* 0x000fc600078e0013 */
[----:B------:R-:W-:-:S04]  /*2d40*/  FMUL R30, R10, R33 ;  /* 0x000000210a1e7220 */ /* 0x000fc80000400000 */
[----:B------:R-:W-:Y:S01]  /*2d50*/  FFMA R35, R15, R12, -R30 ;  /* 0x0000000c0f237223 */ /* 0x000fe2000000081e */
        /* <DEDUP_REMOVED lines=11> */
.L_x_194:
[----:B------:R-:W0:Y:S02]  /*2e10*/  LDC.64 R32, c[0x4][0x8] ;  /* 0x01000200ff207b82 */ /* 0x000e240000000a00 */
[----:B0-----:R-:W-:-:S06]  /*2e20*/  IMAD.WIDE.U32 R32, R37, 0x4, R32 ;  /* 0x0000000425207825 */ /* 0x001fcc00078e0020 */
        /* <DEDUP_REMOVED lines=53> */
[----:B------:R-:W-:Y:S01]  /*3180*/  @P2 IMAD.MOV.U32 R33, RZ, RZ, R26 ;  /* 0x000000ffff212224 */ /* 0x000fe200078e001a */
[----:B------:R-:W-:Y:S01]  /*3190*/  LOP3.LUT R37, R30, 0x1f, RZ, 0xc0, !PT ;  /* 0x0000001f1e257812 */ /* 0x000fe200078ec0ff */
[----:B------:R-:W-:Y:S02]  /*31a0*/  @P3 IMAD.MOV.U32 R33, RZ, RZ, R17 ;  /* 0x000000ffff213224 */ /* 0x000fe400078e0011 */
[----:B------:R-:W-:Y:S01]  /*31b0*/  @P4 IMAD.MOV.U32 R33, RZ, RZ, R22 ;  /* 0x000000ffff214224 */ /* 0x000fe200078e0016 */
[----:B------:R-:W-:Y:S01]  /*31c0*/  SHF.L.W.U32.HI R14, R32, R37, R14 ;  /* 0x00000025200e7219 */ /* 0x000fe20000010e0e */
[----:B------:R-:W-:-:S04]  /*31d0*/  @P5 IMAD.MOV.U32 R33, RZ, RZ, R23 ;  /* 0x000000ffff215224 */ /* 0x000fc800078e0017 */
[----:B------:R-:W-:-:S04]  /*31e0*/  @P0 MOV R33, R12 ;  /* 0x0000000c00210202 */ /* 0x000fc80000000f00 */
[----:B------:R-:W-:-:S07]  /*31f0*/  SHF.L.W.U32.HI R32, R33, R37, R32 ;  /* 0x0000002521207219 */ /* 0x000fce0000010e20 */
.L_x_196:
[----:B------:R-:W-:Y:S05]  /*3200*/  BSYNC.RECONVERGENT B2 ;  /* 0x0000000000027941 */ /* 0x000fea0003800200 */
.L_x_195:
[C---:B------:R-:W-:Y:S01]  /*3210*/  SHF.L.W.U32.HI R12, R32.reuse, 0x2, R14 ;  /* 0x00000002200c7819 */ /* 0x040fe20000010e0e */
[----:B------:R-:W-:Y:S01]  /*3220*/  IMAD.SHL.U32 R32, R32, 0x4, RZ ;  /* 0x0000000420207824 */ /* 0x000fe200078e00ff */
[----:B------:R-:W-:Y:S01]  /*3230*/  UMOV UR4, 0x54442d19 ;  /* 0x54442d1900047882 */ /* 0x000fe20000000000 */
        /* <DEDUP_REMOVED lines=15> */
.L_x_193:
[----:B------:R-:W-:Y:S05]  /*3330*/  BSYNC.RECONVERGENT B1 ;  /* 0x0000000000017941 */ /* 0x000fea0003800200 */
.L_x_192:
[----:B------:R-:W-:Y:S01]  /*3340*/  LOP3.LUT R32, R14, 0x1, RZ, 0xc0, !PT ;  /* 0x000000010e207812 */ /* 0x000fe200078ec0ff */
[----:B------:R-:W-:Y:S02]  /*3350*/  IMAD.MOV.U32 R12, RZ, RZ, 0x37cbac00 ;  /* 0x37cbac00ff0c7424 */ /* 0x000fe400078e00ff */
[----:B------:R-:W-:Y:S01]  /*3360*/  FMUL R33, R30, R30 ;  /* 0x0000001e1e217220 */ /* 0x000fe20000400000 */
[----:B------:R-:W-:Y:S01]  /*3370*/  LOP3.LUT P1, RZ, R14, 0x2, RZ, 0xc0, !PT ;  /* 0x000000020eff7812 */ /* 0x000fe2000782c0ff */
[----:B------:R-:W-:Y:S01]  /*3380*/  BSSY.RECONVERGENT B1, `(.L_x_197) ;  /* 0x000006d000017945 */ /* 0x000fe20003800200 */
[----:B------:R-:W-:Y:S01]  /*3390*/  ISETP.NE.U32.AND P0, PT, R32, 0x1, PT ;  /* 0x000000012000780c */ /* 0x000fe20003f05070 */
[----:B------:R-:W-:-:S03]  /*33a0*/  FFMA R32, R33, R12, -0.0013887860113754868507 ;  /* 0xbab607ed21207423 */ /* 0x000fc6000000000c */
[----:B------:R-:W-:Y:S02]  /*33b0*/  FSEL R34, R11, 0.041666727513074874878, P0 ;  /* 0x3d2aaabb0b227808 */ /* 0x000fe40000000000 */
[----:B------:R-:W-:Y:S02]  /*33c0*/  FSEL R32, R32, -0.00019574658654164522886, !P0 ;  /* 0xb94d415320207808 */ /* 0x000fe40004000000 */
[----:B------:R-:W-:Y:S02]  /*33d0*/  MOV R11, 0x3e2aaaa8 ;  /* 0x3e2aaaa8000b7802 */ /* 0x000fe40000000f00 */
[----:B------:R-:W-:Y:S01]  /*33e0*/  FSEL R14, R30, 1, P0 ;  /* 0x3f8000001e0e7808 */ /* 0x000fe20000000000 */
[----:B------:R-:W-:Y:S01]  /*33f0*/  FFMA R32, R33, R32, R34 ;  /* 0x0000002021207223 */ /* 0x000fe20000000022 */
[----:B------:R-:W-:Y:S02]  /*3400*/  FSEL R30, -R11, -0.4999999701976776123, P0 ;  /* 0xbeffffff0b1e7808 */ /* 0x000fe40000000100 */
[----:B------:R-:W-:-:S03]  /*3410*/  FSETP.GE.AND P0, PT, |R18|, 105615, PT ;  /* 0x47ce47801200780b */ /* 0x000fc60003f06200 */
[C---:B------:R-:W-:Y:S01]  /*3420*/  FFMA R30, R33.reuse, R32, R30 ;  /* 0x00000020211e7223 */ /* 0x040fe2000000001e */
[----:B------:R-:W-:-:S04]  /*3430*/  FFMA R33, R33, R14, RZ ;  /* 0x0000000e21217223 */ /* 0x000fc800000000ff */
[----:B------:R-:W-:Y:S01]  /*3440*/  FFMA R30, R33, R30, R14 ;  /* 0x0000001e211e7223 */ /* 0x000fe2000000000e */
[----:B------:R-:W-:-:S03]  /*3450*/  IMAD.MOV.U32 R14, RZ, RZ, R13 ;  /* 0x000000ffff0e7224 */ /* 0x000fc600078e000d */
[----:B------:R-:W-:-:S04]  /*3460*/  @P1 FADD R30, RZ, -R30 ;  /* 0x8000001eff1e1221 */ /* 0x000fc80000000000 */
[----:B------:R-:W-:Y:S01]  /*3470*/  FFMA R28, -R28, R30, R35 ;  /* 0x0000001e1c1c7223 */ /* 0x000fe20000000123 */
[----:B------:R-:W-:Y:S01]  /*3480*/  IMAD.MOV.U32 R30, RZ, RZ, R16 ;  /* 0x000000ffff1e7224 */ /* 0x000fe200078e0010 */
        /* <DEDUP_REMOVED lines=10> */
.L_x_199:
[----:B------:R-:W0:Y:S02]  /*3530*/  LDC.64 R32, c[0x4][0x8] ;  /* 0x01000200ff207b82 */ /* 0x000e240000000a00 */
[----:B0-----:R-:W-:-:S06]  /*3540*/  IMAD.WIDE.U32 R32, R35, 0x4, R32 ;  /* 0x0000000423207825 */ /* 0x001fcc00078e0020 */
[----:B------:R-:W2:Y:S01]  /*3550*/  LDG.E.CONSTANT R33, desc[UR6][R32.64] ;  /* 0x0000000620217981 */ /* 0x000ea2000c1e9900 */
[C---:B------:R-:W-:Y:S02]  /*3560*/  IMAD.SHL.U32 R30, R35.reuse, 0x4, RZ ;  /* 0x00000004231e7824 */ /* 0x040fe400078e00ff */
        /* <DEDUP_REMOVED lines=13> */
[--C-:B------:R-:W-:Y:S02]  /*3640*/  @P2 IMAD.MOV.U32 R17, RZ, RZ, R34.reuse ;  /* 0x000000ffff112224 */ /* 0x100fe400078e0022 */
[--C-:B------:R-:W-:Y:S02]  /*3650*/  @P3 IMAD.MOV.U32 R22, RZ, RZ, R34.reuse ;  /* 0x000000ffff163224 */ /* 0x100fe400078e0022 */
[----:B------:R-:W-:-:S08]  /*3660*/  @P4 IMAD.MOV.U32 R23, RZ, RZ, R34 ;  /* 0x000000ffff174224 */ /* 0x000fd000078e0022 */
[----:B------:R-:W-:Y:S01]  /*3670*/  @P0 MOV R25, R34 ;  /* 0x0000002200190202 */ /* 0x000fe20000000f00 */
[----:B------:R-:W-:Y:S06]  /*3680*/  @P5 BRA `(.L_x_199) ;  /* 0xfffffffc00a85947 */ /* 0x000fec000383ffff */
        /* <DEDUP_REMOVED lines=41> */
.L_x_201:
[----:B------:R-:W-:Y:S05]  /*3920*/  BSYNC.RECONVERGENT B2 ;  /* 0x0000000000027941 */ /* 0x000fea0003800200 */
.L_x_200:
[C-C-:B------:R-:W-:Y:S01]  /*3930*/  SHF.L.W.U32.HI R37, R32.reuse, 0x2, R14.reuse ;  /* 0x0000000220257819 */ /* 0x140fe20000010e0e */
        /* <DEDUP_REMOVED lines=10> */
[----:B------:R-:W-:Y:S02]  /*39e0*/  LOP3.LUT R37, R37, R18, RZ, 0x3c, !PT ;  /* 0x0000001225257212 */ /* 0x000fe400078e3cff */
[----:B------:R-:W-:Y:S02]  /*39f0*/  IMAD.MOV R30, RZ, RZ, -R14 ;  /* 0x000000ffff1e7224 */ /* 0x000fe400078e0a0e */
[----:B------:R-:W-:-:S04]  /*3a00*/  ISETP.GE.AND P0, PT, R37, RZ, PT ;  /* 0x000000ff2500720c */ /* 0x000fc80003f06270 */
[----:B------:R-:W-:Y:S01]  /*3a10*/  @!P1 MOV R14, R30 ;  /* 0x0000001e000e9202 */ /* 0x000fe20000000f00 */
[----:B0-----:R-:W-:-:S10]  /*3a20*/  DMUL R34, R32, UR4 ;  /* 0x0000000420227c28 */ /* 0x001fd40008000000 */
[----:B------:R-:W0:Y:S02]  /*3a30*/  F2F.F32.F64 R34, R34 ;  /* 0x0000002200227310 */ /* 0x000e240000301000 */
[----:B0-----:R-:W-:-:S07]  /*3a40*/  FSEL R30, -R34, R34, !P0 ;  /* 0x00000022221e7208 */ /* 0x001fce0004000100 */
.L_x_198:
[----:B------:R-:W-:Y:S05]  /*3a50*/  BSYNC.RECONVERGENT B1 ;  /* 0x0000000000017941 */ /* 0x000fea0003800200 */
.L_x_197:
[----:B------:R-:W-:Y:S01]  /*3a60*/  LOP3.LUT R32, R14, 0x1, RZ, 0xc0, !PT ;  /* 0x000000010e207812 */ /* 0x000fe200078ec0ff */
[----:B------:R-:W-:Y:S01]  /*3a70*/  FMUL R33, R30, R30 ;  /* 0x0000001e1e217220 */ /* 0x000fe20000400000 */
[----:B------:R-:W-:Y:S01]  /*3a80*/  IMAD.MOV.U32 R34, RZ, RZ, 0x3c0885e4 ;  /* 0x3c0885e4ff227424 */ /* 0x000fe200078e00ff */
[----:B------:R-:W-:Y:S01]  /*3a90*/  LOP3.LUT P1, RZ, R14, 0x2, RZ, 0xc0, !PT ;  /* 0x000000020eff7812 */ /* 0x000fe2000782c0ff */
[----:B------:R-:W-:Y:S01]  /*3aa0*/  BSSY.RECONVERGENT B1, `(.L_x_202) ;  /* 0x000006c000017945 */ /* 0x000fe20003800200 */
[----:B------:R-:W-:Y:S01]  /*3ab0*/  ISETP.NE.U32.AND P0, PT, R32, 0x1, PT ;  /* 0x000000012000780c */ /* 0x000fe20003f05070 */
[----:B------:R-:W-:-:S03]  /*3ac0*/  FFMA R32, R33, R12, -0.0013887860113754868507 ;  /* 0xbab607ed21207423 */ /* 0x000fc6000000000c */
[----:B------:R-:W-:Y:S02]  /*3ad0*/  FSEL R34, R34, 0.041666727513074874878, P0 ;  /* 0x3d2aaabb22227808 */ /* 0x000fe40000000000 */
[----:B------:R-:W-:Y:S02]  /*3ae0*/  FSEL R32, R32, -0.00019574658654164522886, !P0 ;  /* 0xb94d415320207808 */ /* 0x000fe40004000000 */
[----:B------:R-:W-:Y:S02]  /*3af0*/  FSEL R35, -R11, -0.4999999701976776123, P0 ;  /* 0xbeffffff0b237808 */ /* 0x000fe40000000100 */
[----:B------:R-:W-:Y:S01]  /*3b00*/  FSEL R14, R30, 1, P0 ;  /* 0x3f8000001e0e7808 */ /* 0x000fe20000000000 */
[C---:B------:R-:W-:Y:S01]  /*3b10*/  FFMA R32, R33.reuse, R32, R34 ;  /* 0x0000002021207223 */ /* 0x040fe20000000022 */
[----:B------:R-:W-:Y:S01]  /*3b20*/  FSETP.GE.AND P0, PT, |R18|, 105615, PT ;  /* 0x47ce47801200780b */ /* 0x000fe20003f06200 */
[----:B------:R-:W-:Y:S02]  /*3b30*/  IMAD.MOV.U32 R30, RZ, RZ, R13 ;  /* 0x000000ffff1e7224 */ /* 0x000fe400078e000d */
[C---:B------:R-:W-:Y:S01]  /*3b40*/  FFMA R32, R33.reuse, R32, R35 ;  /* 0x0000002021207223 */ /* 0x040fe20000000023 */
[----:B------:R-:W-:-:S04]  /*3b50*/  FFMA R33, R33, R14, RZ ;  /* 0x0000000e21217223 */ /* 0x000fc800000000ff */
[----:B------:R-:W-:-:S04]  /*3b60*/  FFMA R14, R33, R32, R14 ;  /* 0x00000020210e7223 */ /* 0x000fc8000000000e */
[----:B------:R-:W-:-:S04]  /*3b70*/  @P1 FADD R14, RZ, -R14 ;  /* 0x8000000eff0e1221 */ /* 0x000fc80000000000 */
[----:B------:R-:W-:Y:S01]  /*3b80*/  FMUL R33, R15, R14 ;  /* 0x0000000e0f217220 */ /* 0x000fe20000400000 */
[----:B------:R-:W-:Y:S01]  /*3b90*/  IMAD.MOV.U32 R14, RZ, RZ, R16 ;  /* 0x000000ffff0e7224 */ /* 0x000fe200078e0010 */
        /* <DEDUP_REMOVED lines=10> */
.L_x_204:
        /* <DEDUP_REMOVED lines=12> */
[-C--:B------:R-:W-:Y:S01]  /*3d00*/  @P5 MOV R24, R34.reuse ;  /* 0x0000002200185202 */ /* 0x080fe20000000f00 */
[--C-:B------:R-:W-:Y:S01]  /*3d10*/  @P1 IMAD.MOV.U32 R26, RZ, RZ, R34.reuse ;  /* 0x000000ffff1a1224 */ /* 0x100fe200078e0022 */
[----:B------:R-:W-:Y:S01]  /*3d20*/  ISETP.NE.AND P5, PT, R35, 0x6, PT ;  /* 0x000000062300780c */ /* 0x000fe20003fa5270 */
[--C-:B------:R-:W-:Y:S01]  /*3d30*/  @P2 IMAD.MOV.U32 R17, RZ, RZ, R34.reuse ;  /* 0x000000ffff112224 */ /* 0x100fe200078e0022 */
[----:B------:R-:W-:Y:S01]  /*3d40*/  IADD3.X R37, PT, PT, R15, UR4, RZ, P0, !PT ;  /* 0x000000040f257c10 */ /* 0x000fe200087fe4ff */
[----:B------:R-:W-:Y:S01]  /*3d50*/  @P3 IMAD.MOV.U32 R22, RZ, RZ, R34 ;  /* 0x000000ffff163224 */ /* 0x000fe200078e0022 */
[----:B------:R-:W-:Y:S02]  /*3d60*/  ISETP.EQ.AND P0, PT, R32, 0x4, PT ;  /* 0x000000042000780c */ /* 0x000fe40003f02270 */
[----:B------:R-:W-:-:S11]  /*3d70*/  @P4 MOV R23, R34 ;  /* 0x0000002200174202 */ /* 0x000fd60000000f00 */
        /* <DEDUP_REMOVED lines=17> */
[----:B------:R-:W-:Y:S01]  /*3e90*/  @P4 IMAD.MOV.U32 R15, RZ, RZ, R24 ;  /* 0x000000ffff0f4224 */ /* 0x000fe200078e0018 */
[----:B------:R-:W-:Y:S01]  /*3ea0*/  @P4 MOV R30, R25 ;  /* 0x00000019001e4202 */ /* 0x000fe20000000f00 */
[----:B------:R-:W-:Y:S01]  /*3eb0*/  @P0 IMAD.MOV.U32 R15, RZ, RZ, R25 ;  /* 0x000000ffff0f0224 */ /* 0x000fe200078e0019 */
[----:B------:R-:W-:Y:S01]  /*3ec0*/  ISETP.EQ.AND P4, PT, R34, RZ, PT ;  /* 0x000000ff2200720c */ /* 0x000fe20003f82270 */
[--C-:B------:R-:W-:Y:S02]  /*3ed0*/  @P0 IMAD.MOV.U32 R30, RZ, RZ, R26.reuse ;  /* 0x000000ffff1e0224 */ /* 0x100fe400078e001a */
[----:B------:R-:W-:Y:S01]  /*3ee0*/  @P1 IMAD.MOV.U32 R15, RZ, RZ, R26 ;  /* 0x000000ffff0f1224 */ /* 0x000fe200078e001a */
[----:B------:R-:W-:Y:S01]  /*3ef0*/  @P2 MOV R15, R17 ;  /* 0x00000011000f2202 */ /* 0x000fe20000000f00 */
[----:B------:R-:W-:-:S02]  /*3f00*/  @P1 IMAD.MOV.U32 R30, RZ, RZ, R17 ;  /* 0x000000ffff1e1224 */ /* 0x000fc400078e0011 */
[--C-:B------:R-:W-:Y:S02]  /*3f10*/  @P2 IMAD.MOV.U32 R30, RZ, RZ, R22.reuse ;  /* 0x000000ffff1e2224 */ /* 0x100fe400078e0016 */
        /* <DEDUP_REMOVED lines=10> */
[----:B------:R-:W-:Y:S01]  /*3fc0*/  @P2 IMAD.MOV.U32 R32, RZ, RZ, R26 ;  /* 0x000000ffff202224 */ /* 0x000fe200078e001a */
[----:B------:R-:W-:Y:S01]  /*3fd0*/  @P3 MOV R32, R17 ;  /* 0x0000001100203202 */ /* 0x000fe20000000f00 */
[----:B------:R-:W-:Y:S01]  /*3fe0*/  @P4 IMAD.MOV.U32 R32, RZ, RZ, R22 ;  /* 0x000000ffff204224 */ /* 0x000fe200078e0016 */
[----:B------:R-:W-:Y:S01]  /*3ff0*/  SHF.L.W.U32.HI R30, R15, R14, R30 ;  /* 0x0000000e0f1e7219 */ /* 0x000fe20000010e1e */
[----:B------:R-:W-:-:S06]  /*4000*/  @P5 IMAD.MOV.U32 R32, RZ, RZ, R23 ;  /* 0x000000ffff205224 */ /* 0x000fcc00078e0017 */
[----:B------:R-:W-:-:S05]  /*4010*/  @P0 IMAD.MOV.U32 R32, RZ, RZ, R37 ;  /* 0x000000ffff200224 */ /* 0x000fca00078e0025 */
[----:B------:R-:W-:-:S07]  /*4020*/  SHF.L.W.U32.HI R15, R32, R14, R15 ;  /* 0x0000000e200f7219 */ /* 0x000fce0000010e0f */
.L_x_206:
[----:B------:R-:W-:Y:S05]  /*4030*/  BSYNC.RECONVERGENT B2 ;  /* 0x0000000000027941 */ /* 0x000fea0003800200 */
.L_x_205:
        /* <DEDUP_REMOVED lines=12> */
[----:B------:R-:W-:Y:S02]  /*4100*/  IADD3 R32, PT, PT, -R30, RZ, RZ ;  /* 0x000000ff1e207210 */ /* 0x000fe40007ffe1ff */
[----:B------:R-:W-:-:S04]  /*4110*/  ISETP.GE.AND P0, PT, R37, RZ, PT ;  /* 0x000000ff2500720c */ /* 0x000fc80003f06270 */
[----:B------:R-:W-:Y:S01]  /*4120*/  @!P1 IMAD.MOV.U32 R30, RZ, RZ, R32 ;  /* 0x000000ffff1e9224 */ /* 0x000fe200078e0020 */
[----:B0-----:R-:W-:-:S10]  /*4130*/  DMUL R34, R14, UR4 ;  /* 0x000000040e227c28 */ /* 0x001fd40008000000 */
[----:B------:R-:W0:Y:S02]  /*4140*/  F2F.F32.F64 R34, R34 ;  /* 0x0000002200227310 */ /* 0x000e240000301000 */
[----:B0-----:R-:W-:-:S07]  /*4150*/  FSEL R14, -R34, R34, !P0 ;  /* 0x00000022220e7208 */ /* 0x001fce0004000100 */
.L_x_203:
[----:B------:R-:W-:Y:S05]  /*4160*/  BSYNC.RECONVERGENT B1 ;  /* 0x0000000000017941 */ /* 0x000fea0003800200 */
.L_x_202:
[C---:B------:R-:W-:Y:S01]  /*4170*/  LOP3.LUT R32, R30.reuse, 0x1, RZ, 0xc0, !PT ;  /* 0x000000011e207812 */ /* 0x040fe200078ec0ff */
[----:B------:R-:W-:Y:S02]  /*4180*/  VIADD R30, R30, 0x1 ;  /* 0x000000011e1e7836 */ /* 0x000fe40000000000 */
[----:B------:R-:W-:Y:S01]  /*4190*/  FMUL R15, R14, R14 ;  /* 0x0000000e0e0f7220 */ /* 0x000fe20000400000 */
[----:B------:R-:W-:Y:S01]  /*41a0*/  BSSY.RECONVERGENT B1, `(.L_x_207) ;  /* 0x000006e000017945 */ /* 0x000fe20003800200 */
[----:B------:R-:W-:Y:S02]  /*41b0*/  ISETP.NE.U32.AND P0, PT, R32, 0x1, PT ;  /* 0x000000012000780c */ /* 0x000fe40003f05070 */
[----:B------:R-:W-:Y:S01]  /*41c0*/  LOP3.LUT P1, RZ, R30, 0x2, RZ, 0xc0, !PT ;  /* 0x000000021eff7812 */ /* 0x000fe2000782c0ff */
[----:B------:R-:W-:Y:S01]  /*41d0*/  FFMA R32, R15, R12, -0.0013887860113754868507 ;  /* 0xbab607ed0f207423 */ /* 0x000fe2000000000c */
[----:B------:R-:W-:Y:S01]  /*41e0*/  IMAD.MOV.U32 R30, RZ, RZ, 0x3c0885e4 ;  /* 0x3c0885e4ff1e7424 */ /* 0x000fe200078e00ff */
[----:B------:R-:W-:-:S02]  /*41f0*/  FSEL R35, -R11, -0.4999999701976776123, !P0 ;  /* 0xbeffffff0b237808 */ /* 0x000fc40004000100 */
[----:B------:R-:W-:Y:S02]  /*4200*/  FSEL R14, R14, 1, !P0 ;  /* 0x3f8000000e0e7808 */ /* 0x000fe40004000000 */
[----:B------:R-:W-:Y:S02]  /*4210*/  FSEL R32, R32, -0.00019574658654164522886, P0 ;  /* 0xb94d415320207808 */ /* 0x000fe40000000000 */
[----:B------:R-:W-:Y:S02]  /*4220*/  FSEL R34, R30, 0.041666727513074874878, !P0 ;  /* 0x3d2aaabb1e227808 */ /* 0x000fe40004000000 */
[----:B------:R-:W-:-:S03]  /*4230*/  FSETP.GE.AND P0, PT, |R29|, 105615, PT ;  /* 0x47ce47801d00780b */ /* 0x000fc60003f06200 */
[----:B------:R-:W-:Y:S01]  /*4240*/  FFMA R32, R15, R32, R34 ;  /* 0x000000200f207223 */ /* 0x000fe20000000022 */
[----:B------:R-:W-:-:S03]  /*4250*/  IMAD.MOV.U32 R34, RZ, RZ, R19 ;  /* 0x000000ffff227224 */ /* 0x000fc600078e0013 */
[C---:B------:R-:W-:Y:S01]  /*4260*/  FFMA R32, R15.reuse, R32, R35 ;  /* 0x000000200f207223 */ /* 0x040fe20000000023 */
[----:B------:R-:W-:-:S04]  /*4270*/  FFMA R15, R15, R14, RZ ;  /* 0x0000000e0f0f7223 */ /* 0x000fc800000000ff */
[----:B------:R-:W-:-:S04]  /*4280*/  FFMA R14, R15, R32, R14 ;  /* 0x000000200f0e7223 */ /* 0x000fc8000000000e */
[----:B------:R-:W-:-:S04]  /*4290*/  @P1 FADD R14, RZ, -R14 ;  /* 0x8000000eff0e1221 */ /* 0x000fc80000000000 */
[----:B------:R-:W-:Y:S01]  /*42a0*/  FFMA R10, R10, R14, R33 ;  /* 0x0000000e0a0a7223 */ /* 0x000fe20000000021 */
        /* <DEDUP_REMOVED lines=11> */
.L_x_209:
[----:B------:R-:W0:Y:S02]  /*4360*/  LDC.64 R14, c[0x4][0x8] ;  /* 0x01000200ff0e7b82 */ /* 0x000e240000000a00 */
[----:B0-----:R-:W-:-:S05]  /*4370*/  IMAD.WIDE.U32 R36, R33, 0x4, R14 ;  /* 0x0000000421247825 */ /* 0x001fca00078e000e */
[----:B------:R-:W2:Y:S02]  /*4380*/  LDG.E.CONSTANT R15, desc[UR6][R36.64] ;  /* 0x00000006240f7981 */ /* 0x000ea4000c1e9900 */
[----:B--2---:R-:W-:-:S03]  /*4390*/  IMAD.WIDE.U32 R14, R15, R32, RZ ;  /* 0x000000200f0e7225 */ /* 0x004fc600078e00ff */
[----:B------:R-:W-:Y:S02]  /*43a0*/  IADD3 R34, P0, PT, R14, R35, RZ ;  /* 0x000000230e227210 */ /* 0x000fe40007f1e0ff */
[C---:B------:R-:W-:Y:S01]  /*43b0*/  SHF.L.U32 R14, R33.reuse, 0x2, RZ ;  /* 0x00000002210e7819 */ /* 0x040fe200000006ff */
        /* <DEDUP_REMOVED lines=9> */
[----:B------:R-:W-:Y:S01]  /*4450*/  ISETP.NE.AND P5, PT, R33, 0x6, PT ;  /* 0x000000062100780c */ /* 0x000fe20003fa5270 */
[--C-:B------:R-:W-:Y:S02]  /*4460*/  @P0 IMAD.MOV.U32 R25, RZ, RZ, R34.reuse ;  /* 0x000000ffff190224 */ /* 0x100fe400078e0022 */
[--C-:B------:R-:W-:Y:S02]  /*4470*/  @P1 IMAD.MOV.U32 R26, RZ, RZ, R34.reuse ;  /* 0x000000ffff1a1224 */ /* 0x100fe400078e0022 */
[----:B------:R-:W-:Y:S02]  /*4480*/  @P2 MOV R17, R34 ;  /* 0x0000002200112202 */ /* 0x000fe40000000f00 */
[--C-:B------:R-:W-:Y:S02]  /*4490*/  @P3 IMAD.MOV.U32 R22, RZ, RZ, R34.reuse ;  /* 0x000000ffff163224 */ /* 0x100fe400078e0022 */
[----:B------:R-:W-:-:S04]  /*44a0*/  @P4 IMAD.MOV.U32 R23, RZ, RZ, R34 ;  /* 0x000000ffff174224 */ /* 0x000fc800078e0022 */
[----:B------:R-:W-:Y:S05]  /*44b0*/  @P5 BRA `(.L_x_209) ;  /* 0xfffffffc00a85947 */ /* 0x000fea000383ffff */
        /* <DEDUP_REMOVED lines=41> */
.L_x_211:
[----:B------:R-:W-:Y:S05]  /*4750*/  BSYNC.RECONVERGENT B2 ;  /* 0x0000000000027941 */ /* 0x000fea0003800200 */
.L_x_210:
        /* <DEDUP_REMOVED lines=14> */
[----:B------:R-:W-:Y:S01]  /*4840*/  @!P1 IMAD.MOV.U32 R34, RZ, RZ, R35 ;  /* 0x000000ffff229224 */ /* 0x000fe200078e0023 */
[----:B0-----:R-:W-:-:S10]  /*4850*/  DMUL R32, R14, UR4 ;  /* 0x000000040e207c28 */ /* 0x001fd40008000000 */
[----:B------:R-:W0:Y:S02]  /*4860*/  F2F.F32.F64 R32, R32 ;  /* 0x0000002000207310 */ /* 0x000e240000301000 */
[----:B0-----:R-:W-:-:S07]  /*4870*/  FSEL R14, -R32, R32, !P0 ;  /* 0x00000020200e7208 */ /* 0x001fce0004000100 */
.L_x_208:
[----:B------:R-:W-:Y:S05]  /*4880*/  BSYNC.RECONVERGENT B1 ;  /* 0x0000000000017941 */ /* 0x000fea0003800200 */
.L_x_207:
[----:B------:R-:W-:Y:S01]  /*4890*/  LOP3.LUT R32, R34, 0x1, RZ, 0xc0, !PT ;  /* 0x0000000122207812 */ /* 0x000fe200078ec0ff */
[----:B------:R-:W-:Y:S01]  /*48a0*/  FMUL R15, R14, R14 ;  /* 0x0000000e0e0f7220 */ /* 0x000fe20000400000 */
[----:B------:R-:W-:Y:S01]  /*48b0*/  LOP3.LUT P1, RZ, R34, 0x2, RZ, 0xc0, !PT ;  /* 0x0000000222ff7812 */ /* 0x000fe2000782c0ff */
[----:B------:R-:W-:Y:S01]  /*48c0*/  BSSY.RECONVERGENT B1, `(.L_x_212) ;  /* 0x000006b000017945 */ /* 0x000fe20003800200 */
[----:B------:R-:W-:Y:S01]  /*48d0*/  ISETP.NE.U32.AND P0, PT, R32, 0x1, PT ;  /* 0x000000012000780c */ /* 0x000fe20003f05070 */
[----:B------:R-:W-:-:S03]  /*48e0*/  FFMA R32, R15, R12, -0.0013887860113754868507 ;  /* 0xbab607ed0f207423 */ /* 0x000fc6000000000c */
[----:B------:R-:W-:Y:S02]  /*48f0*/  FSEL R30, R30, 0.041666727513074874878, P0 ;  /* 0x3d2aaabb1e1e7808 */ /* 0x000fe40000000000 */
[----:B------:R-:W-:Y:S02]  /*4900*/  FSEL R32, R32, -0.00019574658654164522886, !P0 ;  /* 0xb94d415320207808 */ /* 0x000fe40004000000 */
[----:B------:R-:W-:-:S03]  /*4910*/  FSEL R33, -R11, -0.4999999701976776123, P0 ;  /* 0xbeffffff0b217808 */ /* 0x000fc60000000100 */
[C---:B------:R-:W-:Y:S01]  /*4920*/  FFMA R30, R15.reuse, R32, R30 ;  /* 0x000000200f1e7223 */ /* 0x040fe2000000001e */
[----:B------:R-:W-:Y:S02]  /*4930*/  FSEL R32, R14, 1, P0 ;  /* 0x3f8000000e207808 */ /* 0x000fe40000000000 */
[----:B------:R-:W-:Y:S01]  /*4940*/  FSETP.GE.AND P0, PT, |R18|, 105615, PT ;  /* 0x47ce47801200780b */ /* 0x000fe20003f06200 */
[C---:B------:R-:W-:Y:S01]  /*4950*/  FFMA R30, R15.reuse, R30, R33 ;  /* 0x0000001e0f1e7223 */ /* 0x040fe20000000021 */
[----:B------:R-:W-:Y:S01]  /*4960*/  MOV R14, R16 ;  /* 0x00000010000e7202 */ /* 0x000fe20000000f00 */
        /* <DEDUP_REMOVED lines=14> */
.L_x_214:
        /* <DEDUP_REMOVED lines=63> */
.L_x_216:
[----:B------:R-:W-:Y:S05]  /*4e40*/  BSYNC.RECONVERGENT B2 ;  /* 0x0000000000027941 */ /* 0x000fea0003800200 */
.L_x_215:
        /* <DEDUP_REMOVED lines=18> */
.L_x_213:
[----:B------:R-:W-:Y:S05]  /*4f70*/  BSYNC.RECONVERGENT B1 ;  /* 0x0000000000017941 */ /* 0x000fea0003800200 */
.L_x_212:
[C---:B------:R-:W-:Y:S01]  /*4f80*/  LOP3.LUT R33, R30.reuse, 0x1, RZ, 0xc0, !PT ;  /* 0x000000011e217812 */ /* 0x040fe200078ec0ff */
[----:B------:R-:W-:Y:S02]  /*4f90*/  VIADD R30, R30, 0x1 ;  /* 0x000000011e1e7836 */ /* 0x000fe40000000000 */
[----:B------:R-:W-:Y:S01]  /*4fa0*/  FMUL R15, R14, R14 ;  /* 0x0000000e0e0f7220 */ /* 0x000fe20000400000 */
[----:B------:R-:W-:Y:S01]  /*4fb0*/  BSSY.RECONVERGENT B1, `(.L_x_217) ;  /* 0x000006f000017945 */ /* 0x000fe20003800200 */
[----:B------:R-:W-:Y:S02]  /*4fc0*/  ISETP.NE.U32.AND P0, PT, R33, 0x1, PT ;  /* 0x000000012100780c */ /* 0x000fe40003f05070 */
[----:B------:R-:W-:Y:S01]  /*4fd0*/  LOP3.LUT P1, RZ, R30, 0x2, RZ, 0xc0, !PT ;  /* 0x000000021eff7812 */ /* 0x000fe2000782c0ff */
[----:B------:R-:W-:Y:S01]  /*4fe0*/  FFMA R33, R15, R12, -0.0013887860113754868507 ;  /* 0xbab607ed0f217423 */ /* 0x000fe2000000000c */
[----:B------:R-:W-:Y:S02]  /*4ff0*/  MOV R30, 0x3c0885e4 ;  /* 0x3c0885e4001e7802 */ /* 0x000fe40000000f00 */
[----:B------:R-:W-:-:S02]  /*5000*/  FSEL R14, R14, 1, !P0 ;  /* 0x3f8000000e0e7808 */ /* 0x000fc40004000000 */
[----:B------:R-:W-:Y:S02]  /*5010*/  FSEL R34, R33, -0.00019574658654164522886, P0 ;  /* 0xb94d415321227808 */ /* 0x000fe40000000000 */
[----:B------:R-:W-:Y:S02]  /*5020*/  FSEL R36, R30, 0.041666727513074874878, !P0 ;  /* 0x3d2aaabb1e247808 */ /* 0x000fe40004000000 */
[----:B------:R-:W-:Y:S02]  /*5030*/  FSEL R33, -R11, -0.4999999701976776123, !P0 ;  /* 0xbeffffff0b217808 */ /* 0x000fe40004000100 */
[----:B------:R-:W-:Y:S01]  /*5040*/  FSETP.GE.AND P0, PT, |R29|, 105615, PT ;  /* 0x47ce47801d00780b */ /* 0x000fe20003f06200 */
[----:B------:R-:W-:-:S04]  /*5050*/  FFMA R34, R15, R34, R36 ;  /* 0x000000220f227223 */ /* 0x000fc80000000024 */
[C---:B------:R-:W-:Y:S01]  /*5060*/  FFMA R33, R15.reuse, R34, R33 ;  /* 0x000000220f217223 */ /* 0x040fe20000000021 */
[----:B------:R-:W-:Y:S01]  /*5070*/  FFMA R15, R15, R14, RZ ;  /* 0x0000000e0f0f7223 */ /* 0x000fe200000000ff */
[----:B------:R-:W-:-:S03]  /*5080*/  IMAD.MOV.U32 R34, RZ, RZ, R19 ;  /* 0x000000ffff227224 */ /* 0x000fc600078e0013 */
[----:B------:R-:W-:Y:S01]  /*5090*/  FFMA R15, R15, R33, R14 ;  /* 0x000000210f0f7223 */ /* 0x000fe2000000000e */
[----:B------:R-:W-:-:S03]  /*50a0*/  IMAD.MOV.U32 R14, RZ, RZ, R27 ;  /* 0x000000ffff0e7224 */ /* 0x000fc600078e001b */
        /* <DEDUP_REMOVED lines=13> */
.L_x_219:
        /* <DEDUP_REMOVED lines=63> */
.L_x_221:
[----:B------:R-:W-:Y:S05]  /*5570*/  BSYNC.RECONVERGENT B2 ;  /* 0x0000000000027941 */ /* 0x000fea0003800200 */
.L_x_220:
        /* <DEDUP_REMOVED lines=18> */
.L_x_218:
[----:B------:R-:W-:Y:S05]  /*56a0*/  BSYNC.RECONVERGENT B1 ;  /* 0x0000000000017941 */ /* 0x000fea0003800200 */
.L_x_217:
        /* <DEDUP_REMOVED lines=12> */
[C---:B------:R-:W-:Y:S02]  /*5770*/  FFMA R33, R15.reuse, R36, R33 ;  /* 0x000000240f217223 */ /* 0x040fe40000000021 */
[----:B------:R-:W-:-:S04]  /*5780*/  FFMA R15, R15, R32, RZ ;  /* 0x000000200f0f7223 */ /* 0x000fc800000000ff */
[----:B------:R-:W-:-:S04]  /*5790*/  FFMA R32, R15, R33, R32 ;  /* 0x000000210f207223 */ /* 0x000fc80000000020 */
        /* <DEDUP_REMOVED lines=11> */
.L_x_224:
        /* <DEDUP_REMOVED lines=59> */
[----:B------:R-:W-:Y:S02]  /*5c00*/  @P5 MOV R34, R23 ;  /* 0x0000001700225202 */ /* 0x000fe40000000f00 */
[----:B------:R-:W-:-:S03]  /*5c10*/  SHF.L.W.U32.HI R16, R15, R14, R16 ;  /* 0x0000000e0f107219 */ /* 0x000fc60000010e10 */
[----:B------:R-:W-:-:S05]  /*5c20*/  @P0 IMAD.MOV.U32 R34, RZ, RZ, R13 ;  /* 0x000000ffff220224 */ /* 0x000fca00078e000d */
[----:B------:R-:W-:-:S07]  /*5c30*/  SHF.L.W.U32.HI R15, R34, R14, R15 ;  /* 0x0000000e220f7219 */ /* 0x000fce0000010e0f */
.L_x_226:
[----:B------:R-:W-:Y:S05]  /*5c40*/  BSYNC.RECONVERGENT B2 ;  /* 0x0000000000027941 */ /* 0x000fea0003800200 */
.L_x_225:
        /* <DEDUP_REMOVED lines=9> */
[C---:B------:R-:W-:Y:S02]  /*5ce0*/  LOP3.LUT R18, R13.reuse, R18, RZ, 0x3c, !PT ;  /* 0x000000120d127212 */ /* 0x040fe400078e3cff */
[----:B------:R-:W0:Y:S01]  /*5cf0*/  I2F.F64.S64 R14, R14 ;  /* 0x0000000e000e7312 */ /* 0x000e220000301c00 */
[----:B------:R-:W-:Y:S02]  /*5d00*/  LEA.HI R13, R13, R16, RZ, 0x1 ;  /* 0x000000100d0d7211 */ /* 0x000fe400078f08ff */
[----:B------:R-:W-:-:S03]  /*5d10*/  ISETP.GE.AND P0, PT, R18, RZ, PT ;  /* 0x000000ff1200720c */ /* 0x000fc60003f06270 */
[----:B------:R-:W-:-:S05]  /*5d20*/  IMAD.MOV R16, RZ, RZ, -R13 ;  /* 0x000000ffff107224 */ /* 0x000fca00078e0a0d */
[----:B------:R-:W-:Y:S01]  /*5d30*/  @!P1 MOV R13, R16 ;  /* 0x00000010000d9202 */ /* 0x000fe20000000f00 */
[----:B0-----:R-:W-:-:S10]  /*5d40*/  DMUL R34, R14, UR4 ;  /* 0x000000040e227c28 */ /* 0x001fd40008000000 */
[----:B------:R-:W0:Y:S02]  /*5d50*/  F2F.F32.F64 R34, R34 ;  /* 0x0000002200227310 */ /* 0x000e240000301000 */
[----:B0-----:R-:W-:-:S07]  /*5d60*/  FSEL R16, -R34, R34, !P0 ;  /* 0x0000002222107208 */ /* 0x001fce0004000100 */
.L_x_223:
[----:B------:R-:W-:Y:S05]  /*5d70*/  BSYNC.RECONVERGENT B1 ;  /* 0x0000000000017941 */ /* 0x000fea0003800200 */
.L_x_222:
        /* <DEDUP_REMOVED lines=10> */
[----:B------:R-:W-:Y:S01]  /*5e20*/  FFMA R14, R15, R14, R18 ;  /* 0x0000000e0f0e7223 */ /* 0x000fe20000000012 */
[----:B------:R-:W-:Y:S01]  /*5e30*/  FSETP.GE.AND P0, PT, |R29|, 105615, PT ;  /* 0x47ce47801d00780b */ /* 0x000fe20003f06200 */
        /* <DEDUP_REMOVED lines=16> */
.L_x_229:
[----:B------:R-:W0:Y:S02]  /*5f40*/  LDC.64 R14, c[0x4][0x8] ;  /* 0x01000200ff0e7b82 */ /* 0x000e240000000a00 */
[----:B0-----:R-:W-:-:S05]  /*5f50*/  IMAD.WIDE.U32 R18, R27, 0x4, R14 ;  /* 0x000000041b127825 */ /* 0x001fca00078e000e */
        /* <DEDUP_REMOVED lines=18> */
[----:B------:R-:W-:Y:S01]  /*6080*/  @P0 MOV R23, R14 ;  /* 0x0000000e00170202 */ /* 0x000fe20000000f00 */
        /* <DEDUP_REMOVED lines=20> */
[----:B------:R-:W-:Y:S01]  /*61d0*/  @P0 IMAD.MOV.U32 R16, RZ, RZ, R26 ;  /* 0x000000ffff100224 */ /* 0x000fe200078e001a */
[----:B------:R-:W-:Y:S01]  /*61e0*/  @P1 MOV R14, R26 ;  /* 0x0000001a000e1202 */ /* 0x000fe20000000f00 */
[--C-:B------:R-:W-:Y:S02]  /*61f0*/  @P1 IMAD.MOV.U32 R16, RZ, RZ, R17.reuse ;  /* 0x000000ffff101224 */ /* 0x100fe400078e0011 */
[----:B------:R-:W-:-:S02]  /*6200*/  @P2 IMAD.MOV.U32 R14, RZ, RZ, R17 ;  /* 0x000000ffff0e2224 */ /* 0x000fc400078e0011 */
[----:B------:R-:W-:Y:S02]  /*6210*/  @P2 IMAD.MOV.U32 R16, RZ, RZ, R22 ;  /* 0x000000ffff102224 */ /* 0x000fe400078e0016 */
[----:B------:R-:W-:Y:S01]  /*6220*/  @P3 MOV R14, R22 ;  /* 0x00000016000e3202 */ /* 0x000fe20000000f00 */
[----:B------:R-:W-:-:S03]  /*6230*/  @P3 IMAD.MOV.U32 R16, RZ, RZ, R23 ;  /* 0x000000ffff103224 */ /* 0x000fc600078e0017 */
        /* <DEDUP_REMOVED lines=15> */
.L_x_231:
[----:B------:R-:W-:Y:S05]  /*6330*/  BSYNC.RECONVERGENT B2 ;  /* 0x0000000000027941 */ /* 0x000fea0003800200 */
.L_x_230:
[C---:B------:R-:W-:Y:S01]  /*6340*/  SHF.L.W.U32.HI R19, R14.reuse, 0x2, R16 ;  /* 0x000000020e137819 */ /* 0x040fe20000010e10 */
[----:B------:R-:W-:Y:S01]  /*6350*/  UMOV UR4, 0x54442d19 ;  /* 0x54442d1900047882 */ /* 0x000fe20000000000 */
[----:B------:R-:W-:Y:S01]  /*6360*/  SHF.L.U32 R14, R14, 0x2, RZ ;  /* 0x000000020e0e7819 */ /* 0x000fe200000006ff */
        /* <DEDUP_REMOVED lines=15> */
.L_x_228:
[----:B------:R-:W-:Y:S05]  /*6460*/  BSYNC.RECONVERGENT B1 ;  /* 0x0000000000017941 */ /* 0x000fea0003800200 */
.L_x_227:
[----:B------:R-:W0:Y:S08]  /*6470*/  LDC.64 R14, c[0x0][0x3f0] ;  /* 0x0000fc00ff0e7b82 */ /* 0x000e300000000a00 */
[----:B------:R-:W1:Y:S08]  /*6480*/  LDC.64 R34, c[0x0][0x3f8] ;  /* 0x0000fe00ff227b82 */ /* 0x000e700000000a00 */
[----:B------:R-:W2:Y:S01]  /*6490*/  LDC.64 R32, c[0x0][0x3b0] ;  /* 0x0000ec00ff207b82 */ /* 0x000ea20000000a00 */
[----:B0-----:R-:W-:-:S07]  /*64a0*/  IMAD.WIDE.U32 R38, R2, 0x4, R14 ;  /* 0x0000000402267825 */ /* 0x001fce00078e000e */
[----:B------:R-:W0:Y:S01]  /*64b0*/  LDC.64 R36, c[0x0][0x3c8] ;  /* 0x0000f200ff247b82 */ /* 0x000e220000000a00 */
[----:B------:R-:W3:Y:S01]  /*64c0*/  LDG.E R38, desc[UR6][R38.64] ;  /* 0x0000000626267981 */ /* 0x000ee2000c1e1900 */
[----:B-1----:R-:W-:-:S06]  /*64d0*/  IMAD.WIDE.U32 R40, R2, 0x4, R34 ;  /* 0x0000000402287825 */ /* 0x002fcc00078e0022 */
[----:B------:R-:W1:Y:S01]  /*64e0*/  LDC.64 R14, c[0x0][0x400] ;  /* 0x00010000ff0e7b82 */ /* 0x000e620000000a00 */
[----:B------:R-:W4:Y:S01]  /*64f0*/  LDG.E R40, desc[UR6][R40.64] ;  /* 0x0000000628287981 */ /* 0x000f22000c1e1900 */
[----:B--2---:R-:W-:-:S06]  /*6500*/  IMAD.WIDE.U32 R42, R9, 0x4, R32 ;  /* 0x00000004092a7825 */ /* 0x004fcc00078e0020 */
[----:B------:R-:W2:Y:S01]  /*6510*/  LDC.64 R34, c[0x0][0x408] ;  /* 0x00010200ff227b82 */ /* 0x000ea20000000a00 */
[----:B------:R-:W4:Y:S07]  /*6520*/  LDG.E R43, desc[UR6][R42.64] ;  /* 0x000000062a2b7981 */ /* 0x000f2e000c1e1900 */
[----:B------:R-:W5:Y:S01]  /*6530*/  LDC.64 R32, c[0x0][0x3b8] ;  /* 0x0000ee00ff207b82 */ /* 0x000f620000000a00 */
[----:B0-----:R-:W-:-:S04]  /*6540*/  IMAD.WIDE.U32 R36, R9, 0x4, R36 ;  /* 0x0000000409247825 */ /* 0x001fc800078e0024 */
[----:B---3--:R-:W-:-:S04]  /*6550*/  FMUL R13, R38, R3 ;  /* 0x00000003260d7220 */ /* 0x008fc80000400000 */
[----:B------:R-:W-:Y:S01]  /*6560*/  FMUL R13, R28, R13 ;  /* 0x0000000d1c0d7220 */ /* 0x000fe20000400000 */
[C---:B-1----:R-:W-:Y:S01]  /*6570*/  IMAD.WIDE.U32 R38, R7.reuse, 0x4, R14 ;  /* 0x0000000407267825 */ /* 0x042fe200078e000e */
[----:B------:R-:W0:Y:S08]  /*6580*/  LDC.64 R28, c[0x0][0x410] ;  /* 0x00010400ff1c7b82 */ /* 0x000e300000000a00 */
[----:B------:R-:W1:Y:S01]  /*6590*/  LDC.64 R14, c[0x0][0x418] ;  /* 0x00010600ff0e7b82 */ /* 0x000e620000000a00 */
[----:B----4-:R-:W-:Y:S01]  /*65a0*/  FFMA R13, R40, R43, -R13 ;  /* 0x0000002b280d7223 */ /* 0x010fe2000000080d */
[----:B--2---:R-:W-:-:S04]  /*65b0*/  IMAD.WIDE.U32 R40, R7, 0x4, R34 ;  /* 0x0000000407287825 */ /* 0x004fc800078e0022 */
[----:B------:R2:W-:Y:S01]  /*65c0*/  STG.E desc[UR6][R36.64], R13 ;  /* 0x0000000d24007986 */ /* 0x0005e2000c101906 */
[----:B-----5:R-:W-:Y:S01]  /*65d0*/  IMAD.WIDE.U32 R42, R9, 0x4, R32 ;  /* 0x00000004092a7825 */ /* 0x020fe200078e0020 */
[----:B------:R-:W3:Y:S02]  /*65e0*/  LDC.64 R34, c[0x0][0x3d0] ;  /* 0x0000f400ff227b82 */ /* 0x000ee40000000a00 */
[----:B------:R-:W4:Y:S04]  /*65f0*/  LDG.E R39, desc[UR6][R38.64] ;  /* 0x0000000626277981 */ /* 0x000f28000c1e1900 */
[----:B------:R-:W5:Y:S02]  /*6600*/  LDG.E R40, desc[UR6][R40.64] ;  /* 0x0000000628287981 */ /* 0x000f64000c1e1900 */
[----:B------:R-:W2:Y:S02]  /*6610*/  LDC.64 R32, c[0x0][0x3c0] ;  /* 0x0000f000ff207b82 */ /* 0x000ea40000000a00 */
[----:B------:R-:W5:Y:S01]  /*6620*/  LDG.E R43, desc[UR6][R42.64] ;  /* 0x000000062a2b7981 */ /* 0x000f62000c1e1900 */
[----:B0-----:R-:W-:-:S04]  /*6630*/  IMAD.WIDE.U32 R28, R0, 0x4, R28 ;  /* 0x00000004001c7825 */ /* 0x001fc800078e001c */
[----:B-1----:R-:W-:-:S04]  /*6640*/  IMAD.WIDE.U32 R14, R0, 0x4, R14 ;  /* 0x00000004000e7825 */ /* 0x002fc800078e000e */
[----:B---3--:R-:W-:-:S04]  /*6650*/  IMAD.WIDE.U32 R34, R9, 0x4, R34 ;  /* 0x0000000409227825 */ /* 0x008fc800078e0022 */
[----:B--2---:R-:W-:-:S04]  /*6660*/  IMAD.WIDE.U32 R32, R9, 0x4, R32 ;  /* 0x0000000409207825 */ /* 0x004fc800078e0020 */
[----:B----4-:R-:W-:-:S04]  /*6670*/  FMUL R31, R39, R4 ;  /* 0x00000004271f7220 */ /* 0x010fc80000400000 */
[----:B------:R-:W-:-:S04]  /*6680*/  FMUL R31, R10, R31 ;  /* 0x0000001f0a1f7220 */ /* 0x000fc80000400000 */
[----:B-----5:R-:W-:-:S05]  /*6690*/  FFMA R31, R40, R43, -R31 ;  /* 0x0000002b281f7223 */ /* 0x020fca000000081f */
[----:B------:R0:W-:Y:S04]  /*66a0*/  STG.E desc[UR6][R34.64], R31 ;  /* 0x0000001f22007986 */ /* 0x0001e8000c101906 */
[----:B------:R-:W2:Y:S04]  /*66b0*/  LDG.E R28, desc[UR6][R28.64] ;  /* 0x000000061c1c7981 */ /* 0x000ea8000c1e1900 */
[----:B------:R-:W3:Y:S04]  /*66c0*/  LDG.E R14, desc[UR6][R14.64] ;  /* 0x000000060e0e7981 */ /* 0x000ee8000c1e1900 */
[----:B------:R-:W3:Y:S01]  /*66d0*/  LDG.E R33, desc[UR6][R32.64] ;  /* 0x0000000620217981 */ /* 0x000ee2000c1e1900 */
[----:B------:R-:W-:Y:S01]  /*66e0*/  FMUL R13, R27, R27 ;  /* 0x0000001b1b0d7220 */ /* 0x000fe20000400000 */
[----:B------:R-:W-:-:S03]  /*66f0*/  LOP3.LUT R10, R19, 0x1, RZ, 0xc0, !PT ;  /* 0x00000001130a7812 */ /* 0x000fc600078ec0ff */
[----:B------:R-:W-:Y:S01]  /*6700*/  FFMA R12, R13, R12, -0.0013887860113754868507 ;  /* 0xbab607ed0d0c7423 */ /* 0x000fe2000000000c */
[----:B------:R-:W-:Y:S01]  /*6710*/  ISETP.NE.U32.AND P0, PT, R10, 0x1, PT ;  /* 0x000000010a00780c */ /* 0x000fe20003f05070 */
[----:B------:R-:W-:-:S03]  /*6720*/  VIADD R19, R19, 0x1 ;  /* 0x0000000113137836 */ /* 0x000fc60000000000 */
[----:B------:R-:W-:Y:S02]  /*6730*/  FSEL R30, R30, 0.041666727513074874878, !P0 ;  /* 0x3d2aaabb1e1e7808 */ /* 0x000fe40004000000 */
[----:B------:R-:W-:Y:S02]  /*6740*/  FSEL R12, R12, -0.00019574658654164522886, P0 ;  /* 0xb94d41530c0c7808 */ /* 0x000fe40000000000 */
[----:B------:R-:W-:Y:S02]  /*6750*/  FSEL R16, -R11, -0.4999999701976776123, !P0 ;  /* 0xbeffffff0b107808 */ /* 0x000fe40004000100 */
[----:B------:R-:W-:Y:S01]  /*6760*/  LOP3.LUT P1, RZ, R19, 0x2, RZ, 0xc0, !PT ;  /* 0x0000000213ff7812 */ /* 0x000fe2000782c0ff */
[----:B------:R-:W-:Y:S01]  /*6770*/  FFMA R12, R13, R12, R30 ;  /* 0x0000000c0d0c7223 */ /* 0x000fe2000000001e */
[----:B------:R-:W-:Y:S01]  /*6780*/  FSEL R27, R27, 1, !P0 ;  /* 0x3f8000001b1b7808 */ /* 0x000fe20004000000 */
[----:B------:R-:W1:Y:S02]  /*6790*/  LDC.64 R10, c[0x0][0x3d8] ;  /* 0x0000f600ff0a7b82 */ /* 0x000e640000000a00 */
[----:B------:R-:W-:-:S02]  /*67a0*/  FFMA R16, R13, R12, R16 ;  /* 0x0000000c0d107223 */ /* 0x000fc40000000010 */
[----:B------:R-:W-:-:S04]  /*67b0*/  FFMA R12, R13, R27, RZ ;  /* 0x0000001b0d0c7223 */ /* 0x000fc800000000ff */
[----:B------:R-:W-:-:S04]  /*67c0*/  FFMA R12, R12, R16, R27 ;  /* 0x000000100c0c7223 */ /* 0x000fc8000000001b */
[----:B------:R-:W-:-:S04]  /*67d0*/  @P1 FADD R12, RZ, -R12 ;  /* 0x8000000cff0c1221 */ /* 0x000fc80000000000 */
[----:B------:R-:W-:Y:S01]  /*67e0*/  FFMA R20, R21, R12, R20 ;  /* 0x0000000c15147223 */ /* 0x000fe20000000014 */
[----:B-1----:R-:W-:-:S04]  /*67f0*/  IMAD.WIDE.U32 R10, R9, 0x4, R10 ;  /* 0x00000004090a7825 */ /* 0x002fc800078e000a */
[----:B--2---:R-:W-:-:S04]  /*6800*/  FMUL R13, R28, R5 ;  /* 0x000000051c0d7220 */ /* 0x004fc80000400000 */
[----:B------:R-:W-:-:S04]  /*6810*/  FMUL R13, R20, R13 ;  /* 0x0000000d140d7220 */ /* 0x000fc80000400000 */
[----:B---3--:R-:W-:-:S05]  /*6820*/  FFMA R13, R14, R33, -R13 ;  /* 0x000000210e0d7223 */ /* 0x008fca000000080d */
[----:B------:R0:W-:Y:S02]  /*6830*/  STG.E desc[UR6][R10.64], R13 ;  /* 0x0000000d0a007986 */ /* 0x0001e4000c101906 */
.L_x_171:
[----:B------:R-:W-:Y:S05]  /*6840*/  BSYNC.RECONVERGENT B0 ;  /* 0x0000000000007941 */ /* 0x000fea0003800200 */
.L_x_170:
[----:B------:R-:W1:Y:S01]  /*6850*/  LDCU UR4, c[0x0][0x390] ;  /* 0x00007200ff0477ac */ /* 0x000e620008000800 */
[----:B------:R-:W-:-:S04]  /*6860*/  IADD3 R7, PT, PT, R7, 0x1, RZ ;  /* 0x0000000107077810 */ /* 0x000fc80007ffe0ff */
[----:B-1----:R-:W-:-:S13]  /*6870*/  ISETP.NE.AND P0, PT, R7, UR4, PT ;  /* 0x0000000407007c0c */ /* 0x002fda000bf05270 */
[----:B------:R-:W-:Y:S05]  /*6880*/  @P0 BRA `(.L_x_232) ;  /* 0xffffff9800e40947 */ /* 0x000fea000383ffff */
[----:B------:R-:W-:Y:S05]  /*6890*/  EXIT ;  /* 0x000000000000794d */ /* 0x000fea0003800000 */
        .weak           $__internal_9_$__cuda_sm3x_div_rn_noftz_f32_slowpath
        .type           $__internal_9_$__cuda_sm3x_div_rn_noftz_f32_slowpath,@function
        .size           $__internal_9_$__cuda_sm3x_div_rn_noftz_f32_slowpath,(.L_x_271 - $__internal_9_$__cuda_sm3x_div_rn_noftz_f32_slowpath)
$__internal_9_$__cuda_sm3x_div_rn_noftz_f32_slowpath:
        /* <DEDUP_REMOVED lines=34> */
.L_x_233:
        /* <DEDUP_REMOVED lines=50> */
.L_x_239:
[----:B------:R-:W-:-:S04]  /*6de0*/  LOP3.LUT R9, R9, 0x80000000, RZ, 0xc0, !PT ;  /* 0x8000000009097812 */ /* 0x000fc800078ec0ff */
[----:B------:R-:W-:Y:S01]  /*6df0*/  LOP3.LUT R9, R9, 0x7f800000, RZ, 0xfc, !PT ;  /* 0x7f80000009097812 */ /* 0x000fe200078efcff */
[----:B------:R-:W-:Y:S06]  /*6e00*/  BRA `(.L_x_240) ;  /* 0x0000000000287947 */ /* 0x000fec0003800000 */
.L_x_238:
[----:B------:R-:W-:Y:S01]  /*6e10*/  LEA R9, R10, R9, 0x17 ;  /* 0x000000090a097211 */ /* 0x000fe200078eb8ff */
[----:B------:R-:W-:Y:S06]  /*6e20*/  BRA `(.L_x_240) ;  /* 0x0000000000207947 */ /* 0x000fec0003800000 */
.L_x_237:
[----:B------:R-:W-:-:S04]  /*6e30*/  LOP3.LUT R5, R5, 0x80000000, R9, 0x48, !PT ;  /* 0x8000000005057812 */ /* 0x000fc800078e4809 */
[----:B------:R-:W-:Y:S01]  /*6e40*/  LOP3.LUT R9, R5, 0x7f800000, RZ, 0xfc, !PT ;  /* 0x7f80000005097812 */ /* 0x000fe200078efcff */
[----:B------:R-:W-:Y:S06]  /*6e50*/  BRA `(.L_x_240) ;  /* 0x0000000000147947 */ /* 0x000fec0003800000 */
.L_x_236:
[----:B------:R-:W-:Y:S01]  /*6e60*/  LOP3.LUT R9, R5, 0x80000000, R9, 0x48, !PT ;  /* 0x8000000005097812 */ /* 0x000fe200078e4809 */
[----:B------:R-:W-:Y:S06]  /*6e70*/  BRA `(.L_x_240) ;  /* 0x00000000000c7947 */ /* 0x000fec0003800000 */
.L_x_235:
[----:B------:R-:W0:Y:S01]  /*6e80*/  MUFU.RSQ R9, -QNAN ;  /* 0xffc0000000097908 */ /* 0x000e220000001400 */
[----:B------:R-:W-:Y:S05]  /*6e90*/  BRA `(.L_x_240) ;  /* 0x0000000000047947 */ /* 0x000fea0003800000 */
.L_x_234:
[----:B------:R-:W-:-:S07]  /*6ea0*/  FADD.FTZ R9, R6, R5 ;  /* 0x0000000506097221 */ /* 0x000fce0000010000 */
.L_x_240:
[----:B0-----:R-:W-:Y:S02]  /*6eb0*/  IMAD.MOV.U32 R5, RZ, RZ, R9 ;  /* 0x000000ffff057224 */ /* 0x001fe400078e0009 */
[----:B------:R-:W-:-:S04]  /*6ec0*/  IMAD.MOV.U32 R9, RZ, RZ, 0x0 ;  /* 0x00000000ff097424 */ /* 0x000fc800078e00ff */
[----:B------:R-:W-:Y:S05]  /*6ed0*/  RET.REL.NODEC R8 `(_Z10update_veliiiiiiiffffPfS_S_S_S_S_S_S_S_S_S_S_S_S_S_S_) ;  /* 0xffffff9008487950 */ /* 0x000fea0003c3ffff */
.L_x_241:
        /* <DEDUP_REMOVED lines=10> */
.L_x_271:


//--------------------- .text._Z10add_sourcefiiiiiiiiifffiiiiiPfS_i --------------------------
	.section	.text._Z10add_sourcefiiiiiiiiifffiiiiiPfS_i,"ax",@progbits
	.align	128
        .global         _Z10add_sourcefiiiiiiiiifffiiiiiPfS_i
        .type           _Z10add_sourcefiiiiiiiiifffiiiiiPfS_i,@function
        .size           _Z10add_sourcefiiiiiiiiifffiiiiiPfS_i,(.L_x_273 - _Z10add_sourcefiiiiiiiiifffiiiiiPfS_i)
        .other          _Z10add_sourcefiiiiiiiiifffiiiiiPfS_i,@"STO_CUDA_ENTRY STV_DEFAULT"
_Z10add_sourcefiiiiiiiiifffiiiiiPfS_i:
.text._Z10add_sourcefiiiiiiiiifffiiiiiPfS_i:
[----:B------:R-:W-:Y:S08]  /*0000*/  LDC R1, c[0x0][0x37c] ;  /* 0x0000df00ff017b82 */ /* 0x000ff00000000800 */
[----:B------:R-:W0:Y:S02]  /*0010*/  LDC R5, c[0x0][0x3b0] ;  /* 0x0000ec00ff057b82 */ /* 0x000e240000000800 */
[----:B0-----:R-:W-:-:S05]  /*0020*/  VIADD R0, R5, 0x1800000 ;  /* 0x0180000005007836 */ /* 0x001fca0000000000 */
[----:B------:R-:W-:-:S04]  /*0030*/  LOP3.LUT R0, R0, 0x7f800000, RZ, 0xc0, !PT ;  /* 0x7f80000000007812 */ /* 0x000fc800078ec0ff */
[----:B------:R-:W-:-:S13]  /*0040*/  ISETP.GT.U32.AND P0, PT, R0, 0x1ffffff, PT ;  /* 0x01ffffff0000780c */ /* 0x000fda0003f04070 */
[----:B------:R-:W-:Y:S05]  /*0050*/  @P0 BRA `(.L_x_242) ;  /* 0x00000000000c0947 */ /* 0x000fea0003800000 */
[----:B------:R-:W-:-:S07]  /*0060*/  MOV R2, 0x80 ;  /* 0x0000008000027802 */ /* 0x000fce0000000f00 */
[----:B------:R-:W-:Y:S05]  /*0070*/  CALL.REL.NOINC `($__internal_11_$__cuda_sm20_rcp_rn_f32_slowpath) ;  /* 0x0000001800dc7944 */ /* 0x000fea0003c00000 */
[----:B------:R-:W-:Y:S05]  /*0080*/  BRA `(.L_x_243) ;  /* 0x0000000000107947 */ /* 0x000fea0003800000 */
.L_x_242:
[----:B------:R-:W0:Y:S02]  /*0090*/  MUFU.RCP R0, R5 ;  /* 0x0000000500007308 */ /* 0x000e240000001000 */
[----:B0-----:R-:W-:-:S04]  /*00a0*/  FFMA R2, R0, R5, -1 ;  /* 0xbf80000000027423 */ /* 0x001fc80000000005 */
[----:B------:R-:W-:-:S04]  /*00b0*/  FADD.FTZ R3, -R2, -RZ ;  /* 0x800000ff02037221 */ /* 0x000fc80000010100 */
[----:B------:R-:W-:-:S07]  /*00c0*/  FFMA R0, R0, R3, R0 ;  /* 0x0000000300007223 */ /* 0x000fce0000000000 */
.L_x_243:
[----:B------:R-:W0:Y:S01]  /*00d0*/  LDC R6, c[0x0][0x3d8] ;  /* 0x0000f600ff067b82 */ /* 0x000e220000000800 */
[----:B------:R-:W1:Y:S01]  /*00e0*/  LDCU UR5, c[0x0][0x3b4] ;  /* 0x00007680ff0577ac */ /* 0x000e620008000800 */
[----:B------:R-:W2:Y:S06]  /*00f0*/  LDCU.64 UR6, c[0x0][0x3c0] ;  /* 0x00007800ff0677ac */ /* 0x000eac0008000a00 */
[----:B------:R-:W3:Y:S01]  /*0100*/  LDC R9, c[0x0][0x3bc] ;  /* 0x0000ef00ff097b82 */ /* 0x000ee20000000800 */
[----:B------:R-:W4:Y:S01]  /*0110*/  LDCU UR4, c[0x0][0x3ac] ;  /* 0x00007580ff0477ac */ /* 0x000f220008000800 */
[----:B-1----:R-:W-:Y:S01]  /*0120*/  UISETP.NE.AND UP0, UPT, UR5, 0x3, UPT ;  /* 0x000000030500788c */ /* 0x002fe2000bf05270 */
[----:B0-----:R-:W-:-:S04]  /*0130*/  IABS R5, R6 ;  /* 0x0000000600057213 */ /* 0x001fc80000000000 */
[----:B------:R-:W0:Y:S08]  /*0140*/  I2F.RP R4, R5 ;  /* 0x0000000500047306 */ /* 0x000e300000209400 */
[----:B0-----:R-:W0:Y:S02]  /*0150*/  MUFU.RCP R4, R4 ;  /* 0x0000000400047308 */ /* 0x001e240000001000 */
[----:B0-----:R-:W-:-:S06]  /*0160*/  VIADD R2, R4, 0xffffffe ;  /* 0x0ffffffe04027836 */ /* 0x001fcc0000000000 */
[----:B------:R0:W1:Y:S02]  /*0170*/  F2I.FTZ.U32.TRUNC.NTZ R3, R2 ;  /* 0x0000000200037305 */ /* 0x000064000021f000 */
[----:B0-----:R-:W-:Y:S02]  /*0180*/  HFMA2 R2, -RZ, RZ, 0, 0 ;  /* 0x00000000ff027431 */ /* 0x001fe400000001ff */
[----:B-1----:R-:W-:-:S04]  /*0190*/  IMAD.MOV R8, RZ, RZ, -R3 ;  /* 0x000000ffff087224 */ /* 0x002fc800078e0a03 */
[----:B------:R-:W-:Y:S01]  /*01a0*/  IMAD R7, R8, R5, RZ ;  /* 0x0000000508077224 */ /* 0x000fe200078e02ff */
[----:B---3--:R-:W-:-:S03]  /*01b0*/  IABS R8, R9 ;  /* 0x0000000900087213 */ /* 0x008fc60000000000 */
[----:B------:R-:W-:-:S06]  /*01c0*/  IMAD.HI.U32 R3, R3, R7, R2 ;  /* 0x0000000703037227 */ /* 0x000fcc00078e0002 */
[----:B------:R-:W-:-:S04]  /*01d0*/  IMAD.HI.U32 R3, R3, R8, RZ ;  /* 0x0000000803037227 */ /* 0x000fc800078e00ff */
[----:B------:R-:W-:-:S04]  /*01e0*/  IMAD.MOV R4, RZ, RZ, -R3 ;  /* 0x000000ffff047224 */ /* 0x000fc800078e0a03 */
[----:B------:R-:W-:-:S05]  /*01f0*/  IMAD R2, R5, R4, R8 ;  /* 0x0000000405027224 */ /* 0x000fca00078e0208 */
[----:B------:R-:W-:-:S13]  /*0200*/  ISETP.GT.U32.AND P2, PT, R5, R2, PT ;  /* 0x000000020500720c */ /* 0x000fda0003f44070 */
[----:B------:R-:W-:Y:S01]  /*0210*/  @!P2 IMAD.IADD R2, R2, 0x1, -R5 ;  /* 0x000000010202a824 */ /* 0x000fe200078e0a05 */
[----:B------:R-:W-:Y:S02]  /*0220*/  @!P2 IADD3 R3, PT, PT, R3, 0x1, RZ ;  /* 0x000000010303a810 */ /* 0x000fe40007ffe0ff */
[----:B------:R-:W-:Y:S02]  /*0230*/  ISETP.NE.AND P2, PT, R6, RZ, PT ;  /* 0x000000ff0600720c */ /* 0x000fe40003f45270 */
[----:B------:R-:W-:Y:S02]  /*0240*/  ISETP.GE.U32.AND P0, PT, R2, R5, PT ;  /* 0x000000050200720c */ /* 0x000fe40003f06070 */
[----:B------:R-:W-:Y:S01]  /*0250*/  LOP3.LUT R2, R9, R6, RZ, 0x3c, !PT ;  /* 0x0000000609027212 */ /* 0x000fe200078e3cff */
[----:B------:R-:W2:Y:S03]  /*0260*/  LDC R5, c[0x0][0x384] ;  /* 0x0000e100ff057b82 */ /* 0x000ea60000000800 */
[----:B------:R-:W-:-:S05]  /*0270*/  ISETP.GE.AND P1, PT, R2, RZ, PT ;  /* 0x000000ff0200720c */ /* 0x000fca0003f26270 */
[----:B------:R-:W0:Y:S02]  /*0280*/  LDC R2, c[0x0][0x388] ;  /* 0x0000e200ff027b82 */ /* 0x000e240000000800 */
[----:B------:R-:W-:-:S06]  /*0290*/  @P0 VIADD R3, R3, 0x1 ;  /* 0x0000000103030836 */ /* 0x000fcc0000000000 */
[----:B------:R-:W-:Y:S01]  /*02a0*/  @!P1 IMAD.MOV R3, RZ, RZ, -R3 ;  /* 0x000000ffff039224 */ /* 0x000fe200078e0a03 */
[----:B------:R-:W-:-:S04]  /*02b0*/  @!P2 LOP3.LUT R3, RZ, R6, RZ, 0x33, !PT ;  /* 0x00000006ff03a212 */ /* 0x000fc800078e33ff */
[----:B------:R-:W-:-:S05]  /*02c0*/  IADD3 R4, PT, PT, -R3, RZ, RZ ;  /* 0x000000ff03047210 */ /* 0x000fca0007ffe1ff */
[----:B------:R-:W-:Y:S02]  /*02d0*/  IMAD R4, R6, R4, R9 ;  /* 0x0000000406047224 */ /* 0x000fe400078e0209 */
[----:B----4-:R-:W-:Y:S02]  /*02e0*/  FADD R6, -R0, UR4 ;  /* 0x0000000400067e21 */ /* 0x010fe40008000100 */
[----:B--2---:R-:W-:Y:S02]  /*02f0*/  IMAD R4, R4, UR6, R5 ;  /* 0x0000000604047c24 */ /* 0x004fe4000f8e0205 */
[----:B0-----:R-:W-:Y:S01]  /*0300*/  IMAD R5, R3, UR7, R2 ;  /* 0x0000000703057c24 */ /* 0x001fe2000f8e0202 */
[----:B------:R-:W-:Y:S06]  /*0310*/  BRA.U !UP0, `(.L_x_244) ;  /* 0x0000000908c87547 */ /* 0x000fec000b800000 */
[----:B------:R-:W-:-:S09]  /*0320*/  UISETP.NE.AND UP0, UPT, UR5, 0x2, UPT ;  /* 0x000000020500788c */ /* 0x000fd2000bf05270 */
[----:B------:R-:W-:Y:S05]  /*0330*/  BRA.U !UP0, `(.L_x_245) ;  /* 0x00000005082c7547 */ /* 0x000fea000b800000 */
[----:B------:R-:W-:Y:S01]  /*0340*/  UISETP.NE.AND UP0, UPT, UR5, 0x1, UPT ;  /* 0x000000010500788c */ /* 0x000fe2000bf05270 */
[----:B------:R-:W-:-:S08]  /*0350*/  IMAD.MOV.U32 R2, RZ, RZ, RZ ;  /* 0x000000ffff027224 */ /* 0x000fd000078e00ff */
[----:B------:R-:W-:Y:S05]  /*0360*/  BRA.U UP0, `(.L_x_246) ;  /* 0x0000001100247547 */ /* 0x000fea000b800000 */
[----:B------:R-:W0:Y:S01]  /*0370*/  LDCU UR4, c[0x0][0x3b0] ;  /* 0x00007600ff0477ac */ /* 0x000e220008000800 */
[----:B------:R-:W-:Y:S01]  /*0380*/  MOV R7, 0x3ff71547 ;  /* 0x3ff7154700077802 */ /* 0x000fe20000000f00 */
[----:B------:R-:W-:Y:S01]  /*0390*/  UMOV UR5, 0x4023bd3c ;  /* 0x4023bd3c00057882 */ /* 0x000fe20000000000 */
[----:B0-----:R-:W-:Y:S01]  /*03a0*/  FMUL R6, R6, UR4 ;  /* 0x0000000406067c20 */ /* 0x001fe20008400000 */
[----:B------:R-:W-:-:S03]  /*03b0*/  UMOV UR4, 0xc99e70c6 ;  /* 0xc99e70c600047882 */ /* 0x000fc60000000000 */
[----:B------:R-:W-:Y:S01]  /*03c0*/  FMUL R8, R6, R6 ;  /* 0x0000000606087220 */ /* 0x000fe20000400000 */
[----:B------:R-:W-:-:S05]  /*03d0*/  IMAD.MOV.U32 R6, RZ, RZ, 0x652b82fe ;  /* 0x652b82feff067424 */ /* 0x000fca00078e00ff */
[----:B------:R-:W0:Y:S02]  /*03e0*/  F2F.F64.F32 R8, R8 ;  /* 0x0000000800087310 */ /* 0x000e240000201800 */
[----:B0-----:R-:W-:Y:S01]  /*03f0*/  DMUL R2, R8, -UR4 ;  /* 0x8000000408027c28 */ /* 0x001fe20008000000 */
[----:B------:R-:W-:Y:S01]  /*0400*/  UMOV UR4, 0xfefa39ef ;  /* 0xfefa39ef00047882 */ /* 0x000fe20000000000 */
[----:B------:R-:W-:-:S06]  /*0410*/  UMOV UR5, 0x3fe62e42 ;  /* 0x3fe62e4200057882 */ /* 0x000fcc0000000000 */
[----:B------:R-:W-:Y:S02]  /*0420*/  DFMA R6, R2, R6, 6.75539944105574400000e+15 ;  /* 0x433800000206742b */ /* 0x000fe40000000006 */
[----:B------:R-:W-:-:S06]  /*0430*/  FSETP.GEU.AND P0, PT, |R3|, 4.1917929649353027344, PT ;  /* 0x4086232b0300780b */ /* 0x000fcc0003f0e200 */
[----:B------:R-:W-:-:S08]  /*0440*/  DADD R10, R6, -6.75539944105574400000e+15 ;  /* 0xc3380000060a7429 */ /* 0x000fd00000000000 */
        /* <DEDUP_REMOVED lines=34> */
[----:B------:R-:W-:Y:S01]  /*0670*/  DFMA R12, R10, R12, 1 ;  /* 0x3ff000000a0c742b */ /* 0x000fe2000000000c */
[----:B------:R-:W-:Y:S01]  /*0680*/  MOV R10, 0xc99e70c6 ;  /* 0xc99e70c6000a7802 */ /* 0x000fe20000000f00 */
[----:B------:R-:W-:-:S06]  /*0690*/  IMAD.MOV.U32 R11, RZ, RZ, 0x4033bd3c ;  /* 0x4033bd3cff0b7424 */ /* 0x000fcc00078e00ff */
[----:B------:R-:W-:Y:S02]  /*06a0*/  DFMA R10, R8, -R10, 1 ;  /* 0x3ff00000080a742b */ /* 0x000fe4000000080a */
[----:B------:R-:W-:Y:S01]  /*06b0*/  IMAD R9, R6, 0x100000, R13 ;  /* 0x0010000006097824 */ /* 0x000fe200078e020d */
[----:B------:R-:W-:Y:S01]  /*06c0*/  MOV R8, R12 ;  /* 0x0000000c00087202 */ /* 0x000fe20000000f00 */
[----:B------:R-:W-:Y:S07]  /*06d0*/  @!P0 BRA `(.L_x_247) ;  /* 0x0000000000388947 */ /* 0x000fee0003800000 */
[----:B------:R-:W-:Y:S01]  /*06e0*/  FSETP.GEU.AND P1, PT, |R3|, 4.2275390625, PT ;  /* 0x408748000300780b */ /* 0x000fe20003f2e200 */
[C---:B------:R-:W-:Y:S02]  /*06f0*/  DADD R8, R2.reuse, +INF ;  /* 0x7ff0000002087429 */ /* 0x040fe40000000000 */
[----:B------:R-:W-:-:S08]  /*0700*/  DSETP.GEU.AND P0, PT, R2, RZ, PT ;  /* 0x000000ff0200722a */ /* 0x000fd00003f0e000 */
[----:B------:R-:W-:Y:S02]  /*0710*/  FSEL R8, R8, RZ, P0 ;  /* 0x000000ff08087208 */ /* 0x000fe40000000000 */
[----:B------:R-:W-:Y:S01]  /*0720*/  FSEL R9, R9, RZ, P0 ;  /* 0x000000ff09097208 */ /* 0x000fe20000000000 */
[----:B------:R-:W-:Y:S06]  /*0730*/  @P1 BRA `(.L_x_247) ;  /* 0x0000000000201947 */ /* 0x000fec0003800000 */
[----:B------:R-:W-:Y:S02]  /*0740*/  LEA.HI R2, R6, R6, RZ, 0x1 ;  /* 0x0000000606027211 */ /* 0x000fe400078f08ff */
[----:B------:R-:W-:Y:S02]  /*0750*/  MOV R8, R12 ;  /* 0x0000000c00087202 */ /* 0x000fe40000000f00 */
[----:B------:R-:W-:-:S05]  /*0760*/  SHF.R.S32.HI R9, RZ, 0x1, R2 ;  /* 0x00000001ff097819 */ /* 0x000fca0000011402 */
[----:B------:R-:W-:Y:S02]  /*0770*/  IMAD.IADD R2, R6, 0x1, -R9 ;  /* 0x0000000106027824 */ /* 0x000fe400078e0a09 */
[----:B------:R-:W-:-:S03]  /*0780*/  IMAD R9, R9, 0x100000, R13 ;  /* 0x0010000009097824 */ /* 0x000fc600078e020d */
[----:B------:R-:W-:Y:S01]  /*0790*/  LEA R3, R2, 0x3ff00000, 0x14 ;  /* 0x3ff0000002037811 */ /* 0x000fe200078ea0ff */
[----:B------:R-:W-:-:S06]  /*07a0*/  IMAD.MOV.U32 R2, RZ, RZ, RZ ;  /* 0x000000ffff027224 */ /* 0x000fcc00078e00ff */
[----:B------:R-:W-:-:S11]  /*07b0*/  DMUL R8, R8, R2 ;  /* 0x0000000208087228 */ /* 0x000fd60000000000 */
.L_x_247:
[----:B------:R-:W-:-:S06]  /*07c0*/  DMUL R10, R10, R8 ;  /* 0x000000080a0a7228 */ /* 0x000fcc0000000000 */
[----:B------:R0:W1:Y:S01]  /*07d0*/  F2F.F32.F64 R2, R10 ;  /* 0x0000000a00027310 */ /* 0x0000620000301000 */
[----:B------:R-:W-:Y:S05]  /*07e0*/  BRA `(.L_x_246) ;  /* 0x0000000c00047947 */ /* 0x000fea0003800000 */
.L_x_245:
[----:B------:R-:W0:Y:S01]  /*07f0*/  MUFU.RCP64H R3, 1.799999237060546875 ;  /* 0x3ffccccc00037908 */ /* 0x000e220000001800 */
[----:B------:R-:W-:Y:S01]  /*0800*/  IMAD.MOV.U32 R8, RZ, RZ, -0x33333333 ;  /* 0xcccccccdff087424 */ /* 0x000fe200078e00ff */
[----:B------:R-:W-:Y:S01]  /*0810*/  MOV R9, 0x3ffccccc ;  /* 0x3ffccccc00097802 */ /* 0x000fe20000000f00 */
[----:B------:R-:W-:Y:S01]  /*0820*/  IMAD.MOV.U32 R2, RZ, RZ, RZ ;  /* 0x000000ffff027224 */ /* 0x000fe200078e00ff */
[----:B------:R-:W-:Y:S01]  /*0830*/  UMOV UR4, 0x99999998 ;  /* 0x9999999800047882 */ /* 0x000fe20000000000 */
[----:B------:R-:W-:Y:S01]  /*0840*/  UMOV UR5, 0x3fc99999 ;  /* 0x3fc9999900057882 */ /* 0x000fe20000000000 */
[----:B------:R-:W-:Y:S01]  /*0850*/  IMAD.MOV.U32 R12, RZ, RZ, -0x748574fc ;  /* 0x8b7a8b04ff0c7424 */ /* 0x000fe200078e00ff */
[----:B------:R-:W-:Y:S01]  /*0860*/  MOV R13, 0x3ed0ee25 ;  /* 0x3ed0ee25000d7802 */ /* 0x000fe20000000f00 */
[----:B------:R-:W-:Y:S01]  /*0870*/  UMOV UR6, 0x3ae80f1e ;  /* 0x3ae80f1e00067882 */ /* 0x000fe20000000000 */
[----:B------:R-:W-:Y:S01]  /*0880*/  UMOV UR7, 0x3eb1380b ;  /* 0x3eb1380b00077882 */ /* 0x000fe20000000000 */
[----:B------:R-:W-:Y:S01]  /*0890*/  IMAD.MOV.U32 R18, RZ, RZ, -0x105c611 ;  /* 0xfefa39efff127424 */ /* 0x000fe200078e00ff */
[----:B------:R-:W-:Y:S01]  /*08a0*/  UMOV UR8, 0x0 ;  /* 0x0000000000087882 */ /* 0x000fe20000000000 */
[----:B------:R-:W-:Y:S01]  /*08b0*/  IMAD.MOV.U32 R19, RZ, RZ, 0x3fe62e42 ;  /* 0x3fe62e42ff137424 */ /* 0x000fe200078e00ff */
[----:B------:R-:W-:Y:S01]  /*08c0*/  UMOV UR9, 0x40080000 ;  /* 0x4008000000097882 */ /* 0x000fe20000000000 */
[----:B------:R-:W1:Y:S01]  /*08d0*/  LDC R7, c[0x0][0x3b0] ;  /* 0x0000ec00ff077b82 */ /* 0x000e620000000800 */
[----:B0-----:R-:W-:-:S08]  /*08e0*/  DFMA R8, R2, -R8, 1 ;  /* 0x3ff000000208742b */ /* 0x001fd00000000808 */
[----:B------:R-:W-:-:S08]  /*08f0*/  DFMA R8, R8, R8, R8 ;  /* 0x000000080808722b */ /* 0x000fd00000000008 */
[----:B------:R-:W-:-:S08]  /*0900*/  DFMA R2, R2, R8, R2 ;  /* 0x000000080202722b */ /* 0x000fd00000000002 */
[----:B------:R-:W-:-:S08]  /*0910*/  DMUL R8, R2, -UR4 ;  /* 0x8000000402087c28 */ /* 0x000fd00008000000 */
[----:B------:R-:W-:-:S08]  /*0920*/  DFMA R8, R2, -UR4, R8 ;  /* 0x8000000402087c2b */ /* 0x000fd00008000008 */
[C---:B------:R-:W-:Y:S02]  /*0930*/  DMUL R10, R8.reuse, R8 ;  /* 0x00000008080a7228 */ /* 0x040fe40000000000 */
[----:B------:R-:W-:-:S06]  /*0940*/  DADD R14, -R8, -UR4 ;  /* 0x80000004080e7e29 */ /* 0x000fcc0008000100 */
[----:B------:R-:W-:Y:S01]  /*0950*/  DFMA R12, R10, UR6, R12 ;  /* 0x000000060a0c7c2b */ /* 0x000fe2000800000c */
[----:B------:R-:W-:Y:S01]  /*0960*/  UMOV UR6, 0x9f02676f ;  /* 0x9f02676f00067882 */ /* 0x000fe20000000000 */
[----:B------:R-:W-:Y:S01]  /*0970*/  UMOV UR7, 0x3ef3b266 ;  /* 0x3ef3b26600077882 */ /* 0x000fe20000000000 */
[----:B------:R-:W-:-:S05]  /*0980*/  DADD R16, R14, R14 ;  /* 0x000000000e107229 */ /* 0x000fca000000000e */
[----:B------:R-:W-:Y:S01]  /*0990*/  DFMA R12, R10, R12, UR6 ;  /* 0x000000060a0c7e2b */ /* 0x000fe2000800000c */
[----:B------:R-:W-:Y:S01]  /*09a0*/  UMOV UR6, 0xa9ab0956 ;  /* 0xa9ab095600067882 */ /* 0x000fe20000000000 */
[----:B------:R-:W-:Y:S01]  /*09b0*/  UMOV UR7, 0x3f1745cb ;  /* 0x3f1745cb00077882 */ /* 0x000fe20000000000 */
[----:B------:R-:W-:Y:S01]  /*09c0*/  DFMA R16, -R8, -UR4, R16 ;  /* 0x8000000408107c2b */ /* 0x000fe20008000110 */
[----:B------:R-:W-:Y:S01]  /*09d0*/  UMOV UR4, 0x542fe938 ;  /* 0x542fe93800047882 */ /* 0x000fe20000000000 */
[----:B------:R-:W-:-:S03]  /*09e0*/  UMOV UR5, 0x400921fb ;  /* 0x400921fb00057882 */ /* 0x000fc60000000000 */
[----:B------:R-:W-:Y:S01]  /*09f0*/  DFMA R12, R10, R12, UR6 ;  /* 0x000000060a0c7e2b */ /* 0x000fe2000800000c */
[----:B------:R-:W-:Y:S01]  /*0a00*/  UMOV UR6, 0x2d1b5154 ;  /* 0x2d1b515400067882 */ /* 0x000fe20000000000 */
[----:B------:R-:W-:Y:S01]  /*0a10*/  UMOV UR7, 0x3f3c71c7 ;  /* 0x3f3c71c700077882 */ /* 0x000fe20000000000 */
[----:B------:R-:W-:Y:S01]  /*0a20*/  DMUL R16, R2, R16 ;  /* 0x0000001002107228 */ /* 0x000fe20000000000 */
[----:B------:R-:W-:Y:S01]  /*0a30*/  MOV R2, 0x3b39803f ;  /* 0x3b39803f00027802 */ /* 0x000fe20000000f00 */
[----:B------:R-:W-:-:S03]  /*0a40*/  IMAD.MOV.U32 R3, RZ, RZ, 0x3c7abc9e ;  /* 0x3c7abc9eff037424 */ /* 0x000fc600078e00ff */
        /* <DEDUP_REMOVED lines=8> */
[----:B------:R-:W-:Y:S01]  /*0ad0*/  UMOV UR7, 0x3fb55555 ;  /* 0x3fb5555500077882 */ /* 0x000fe20000000000 */
[----:B------:R-:W-:-:S05]  /*0ae0*/  DFMA R12, R18, -UR8, R8 ;  /* 0x80000008120c7c2b */ /* 0x000fca0008000008 */
[----:B------:R-:W-:-:S03]  /*0af0*/  DFMA R14, R10, R14, UR6 ;  /* 0x000000060a0e7e2b */ /* 0x000fc6000800000e */
[----:B------:R-:W-:-:S05]  /*0b00*/  DFMA R18, -R18, -3, R12 ;  /* 0xc00800001212782b */ /* 0x000fca000000010c */
[----:B------:R-:W-:-:S03]  /*0b10*/  DMUL R14, R10, R14 ;  /* 0x0000000e0a0e7228 */ /* 0x000fc60000000000 */
[----:B------:R-:W-:-:S05]  /*0b20*/  DADD R18, -R8, R18 ;  /* 0x0000000008127229 */ /* 0x000fca0000000112 */
[----:B------:R-:W-:Y:S01]  /*0b30*/  DFMA R14, R8, R14, R16 ;  /* 0x0000000e080e722b */ /* 0x000fe20000000010 */
[----:B------:R-:W-:-:S07]  /*0b40*/  IMAD.MOV.U32 R8, RZ, RZ, 0x1 ;  /* 0x00000001ff087424 */ /* 0x000fce00078e00ff */
[----:B------:R-:W-:-:S08]  /*0b50*/  DADD R14, R14, -R18 ;  /* 0x000000000e0e7229 */ /* 0x000fd00000000812 */
[----:B------:R-:W-:Y:S01]  /*0b60*/  DFMA R14, R2, -UR8, R14 ;  /* 0x80000008020e7c2b */ /* 0x000fe2000800000e */
[----:B-1----:R-:W-:-:S04]  /*0b70*/  FMUL R2, R7, -4 ;  /* 0xc080000007027820 */ /* 0x002fc80000400000 */
[----:B------:R-:W-:-:S03]  /*0b80*/  FMUL R7, R2, R7 ;  /* 0x0000000702077220 */ /* 0x000fc60000400000 */
[----:B------:R-:W-:Y:S01]  /*0b90*/  DADD R12, R12, R14 ;  /* 0x000000000c0c7229 */ /* 0x000fe2000000000e */
[----:B------:R-:W0:Y:S08]  /*0ba0*/  F2F.F64.F32 R2, R7 ;  /* 0x0000000700027310 */ /* 0x000e300000201800 */
[----:B------:R-:W1:Y:S01]  /*0bb0*/  MUFU.RCP64H R9, R13 ;  /* 0x0000000d00097308 */ /* 0x000e620000001800 */
[----:B0-----:R-:W-:-:S02]  /*0bc0*/  DMUL R2, R2, UR4 ;  /* 0x0000000402027c28 */ /* 0x001fc40008000000 */
[----:B-1----:R-:W-:-:S08]  /*0bd0*/  DFMA R10, -R12, R8, 1 ;  /* 0x3ff000000c0a742b */ /* 0x002fd00000000108 */
[----:B------:R-:W-:-:S08]  /*0be0*/  DFMA R10, R10, R10, R10 ;  /* 0x0000000a0a0a722b */ /* 0x000fd0000000000a */
[----:B------:R-:W-:Y:S02]  /*0bf0*/  DFMA R10, R8, R10, R8 ;  /* 0x0000000a080a722b */ /* 0x000fe40000000008 */
[----:B------:R-:W-:-:S06]  /*0c00*/  DMUL R8, R2, -UR4 ;  /* 0x8000000402087c28 */ /* 0x000fcc0008000000 */
[----:B------:R-:W-:-:S04]  /*0c10*/  DFMA R14, -R12, R10, 1 ;  /* 0x3ff000000c0e742b */ /* 0x000fc8000000010a */
[----:B------:R-:W-:-:S04]  /*0c20*/  FSETP.GEU.AND P1, PT, |R9|, 6.5827683646048100446e-37, PT ;  /* 0x036000000900780b */ /* 0x000fc80003f2e200 */
        /* <DEDUP_REMOVED lines=10> */
[----:B------:R-:W-:-:S07]  /*0cd0*/  MOV R14, 0xcf0 ;  /* 0x00000cf0000e7802 */ /* 0x000fce0000000f00 */
[----:B------:R-:W-:Y:S05]  /*0ce0*/  CALL.REL.NOINC `($__internal_10_$__cuda_sm20_div_rn_f64_full) ;  /* 0x00000008004c7944 */ /* 0x000fea0003c00000 */
.L_x_248:
[----:B------:R-:W0:Y:S01]  /*0cf0*/  F2F.F32.F64 R3, R2 ;  /* 0x0000000200037310 */ /* 0x000e220000301000 */
[----:B------:R-:W-:Y:S01]  /*0d00*/  MOV R8, 0x3bbb989d ;  /* 0x3bbb989d00087802 */ /* 0x000fe20000000f00 */
[----:B------:R-:W-:Y:S01]  /*0d10*/  IMAD.MOV.U32 R9, RZ, RZ, 0x437c0000 ;  /* 0x437c0000ff097424 */ /* 0x000fe200078e00ff */
[----:B------:R-:W-:Y:S01]  /*0d20*/  UMOV UR4, 0xc99e70c6 ;  /* 0xc99e70c600047882 */ /* 0x000fe20000000000 */
[----:B------:R-:W-:Y:S01]  /*0d30*/  UMOV UR5, 0x4033bd3c ;  /* 0x4033bd3c00057882 */ /* 0x000fe20000000000 */
[----:B0-----:R-:W-:-:S04]  /*0d40*/  FMUL R7, R6, R3 ;  /* 0x0000000306077220 */ /* 0x001fc80000400000 */
[----:B------:R-:W-:-:S04]  /*0d50*/  FMUL R7, R6, R7 ;  /* 0x0000000706077220 */ /* 0x000fc80000400000 */
[----:B------:R-:W-:-:S04]  /*0d60*/  FFMA.SAT R8, R7, R8, 0.5 ;  /* 0x3f00000007087423 */ /* 0x000fc80000002008 */
[----:B------:R-:W-:-:S04]  /*0d70*/  FFMA.RM R8, R8, R9, 12582913 ;  /* 0x4b40000108087423 */ /* 0x000fc80000004009 */
[C---:B------:R-:W-:Y:S01]  /*0d80*/  FADD R10, R8.reuse, -12583039 ;  /* 0xcb40007f080a7421 */ /* 0x040fe20000000000 */
[----:B------:R-:W-:-:S03]  /*0d90*/  IMAD.SHL.U32 R8, R8, 0x800000, RZ ;  /* 0x0080000008087824 */ /* 0x000fc600078e00ff */
[----:B------:R-:W-:-:S04]  /*0da0*/  FFMA R10, R7, 1.4426950216293334961, -R10 ;  /* 0x3fb8aa3b070a7823 */ /* 0x000fc8000000080a */
[----:B------:R-:W-:Y:S02]  /*0db0*/  FFMA R10, R7, 1.925963033500011079e-08, R10 ;  /* 0x32a57060070a7823 */ /* 0x000fe4000000000a */
[----:B------:R-:W0:Y:S08]  /*0dc0*/  F2F.F64.F32 R6, R6 ;  /* 0x0000000600067310 */ /* 0x000e300000201800 */
[----:B------:R-:W1:Y:S01]  /*0dd0*/  MUFU.EX2 R9, R10 ;  /* 0x0000000a00097308 */ /* 0x000e620000000800 */
[----:B0-----:R-:W-:Y:S01]  /*0de0*/  DMUL R2, R6, -UR4 ;  /* 0x8000000406027c28 */ /* 0x001fe20008000000 */
[----:B-1----:R-:W-:-:S06]  /*0df0*/  FMUL R8, R8, R9 ;  /* 0x0000000908087220 */ /* 0x002fcc0000400000 */
[----:B------:R-:W0:Y:S02]  /*0e00*/  F2F.F64.F32 R8, R8 ;  /* 0x0000000800087310 */ /* 0x000e240000201800 */
[----:B0-----:R-:W-:-:S10]  /*0e10*/  DMUL R2, R2, R8 ;  /* 0x0000000802027228 */ /* 0x001fd40000000000 */
[----:B------:R2:W3:Y:S01]  /*0e20*/  F2F.F32.F64 R2, R2 ;  /* 0x0000000200027310 */ /* 0x0004e20000301000 */
[----:B------:R-:W-:Y:S05]  /*0e30*/  BRA `(.L_x_246) ;  /* 0x0000000400707947 */ /* 0x000fea0003800000 */
.L_x_244:
[----:B------:R-:W0:Y:S01]  /*0e40*/  MUFU.RCP64H R3, 1.799999237060546875 ;  /* 0x3ffccccc00037908 */ /* 0x000e220000001800 */
[----:B------:R-:W-:Y:S01]  /*0e50*/  MOV R8, 0xcccccccd ;  /* 0xcccccccd00087802 */ /* 0x000fe20000000f00 */
[----:B------:R-:W-:Y:S01]  /*0e60*/  IMAD.MOV.U32 R9, RZ, RZ, 0x3ffccccc ;  /* 0x3ffcccccff097424 */ /* 0x000fe200078e00ff */
[----:B------:R-:W-:Y:S01]  /*0e70*/  UMOV UR4, 0x99999998 ;  /* 0x9999999800047882 */ /* 0x000fe20000000000 */
[----:B------:R-:W-:Y:S01]  /*0e80*/  IMAD.MOV.U32 R2, RZ, RZ, RZ ;  /* 0x000000ffff027224 */ /* 0x000fe200078e00ff */
[----:B------:R-:W-:Y:S01]  /*0e90*/  UMOV UR5, 0x3fc99999 ;  /* 0x3fc9999900057882 */ /* 0x000fe20000000000 */
[----:B------:R-:W-:Y:S01]  /*0ea0*/  MOV R12, 0x8b7a8b04 ;  /* 0x8b7a8b04000c7802 */ /* 0x000fe20000000f00 */
[----:B------:R-:W-:Y:S01]  /*0eb0*/  IMAD.MOV.U32 R13, RZ, RZ, 0x3ed0ee25 ;  /* 0x3ed0ee25ff0d7424 */ /* 0x000fe200078e00ff */
[----:B------:R-:W-:Y:S01]  /*0ec0*/  UMOV UR6, 0x3ae80f1e ;  /* 0x3ae80f1e00067882 */ /* 0x000fe20000000000 */
[----:B------:R-:W-:Y:S01]  /*0ed0*/  UMOV UR7, 0x3eb1380b ;  /* 0x3eb1380b00077882 */ /* 0x000fe20000000000 */
[----:B------:R-:W-:Y:S01]  /*0ee0*/  IMAD.MOV.U32 R18, RZ, RZ, -0x105c611 ;  /* 0xfefa39efff127424 */ /* 0x000fe200078e00ff */
[----:B------:R-:W-:Y:S01]  /*0ef0*/  MOV R19, 0x3fe62e42 ;  /* 0x3fe62e4200137802 */ /* 0x000fe20000000f00 */
[----:B------:R-:W-:Y:S01]  /*0f00*/  UMOV UR8, 0x0 ;  /* 0x0000000000087882 */ /* 0x000fe20000000000 */
[----:B------:R-:W-:Y:S01]  /*0f10*/  UMOV UR9, 0x40080000 ;  /* 0x4008000000097882 */ /* 0x000fe20000000000 */
[----:B------:R-:W1:Y:S01]  /*0f20*/  LDC R7, c[0x0][0x3b0] ;  /* 0x0000ec00ff077b82 */ /* 0x000e620000000800 */
[----:B0-----:R-:W-:-:S08]  /*0f30*/  DFMA R8, R2, -R8, 1 ;  /* 0x3ff000000208742b */ /* 0x001fd00000000808 */
[----:B------:R-:W-:-:S08]  /*0f40*/  DFMA R8, R8, R8, R8 ;  /* 0x000000080808722b */ /* 0x000fd00000000008 */
[----:B------:R-:W-:Y:S01]  /*0f50*/  DFMA R2, R2, R8, R2 ;  /* 0x000000080202722b */ /* 0x000fe20000000002 */
[----:B-1----:R-:W-:-:S07]  /*0f60*/  FMUL R7, R7, R7 ;  /* 0x0000000707077220 */ /* 0x002fce0000400000 */
        /* <DEDUP_REMOVED lines=18> */
[----:B------:R-:W-:Y:S02]  /*1090*/  IMAD.MOV.U32 R2, RZ, RZ, 0x3b39803f ;  /* 0x3b39803fff027424 */ /* 0x000fe400078e00ff */
[----:B------:R-:W-:Y:S02]  /*10a0*/  IMAD.MOV.U32 R3, RZ, RZ, 0x3c7abc9e ;  /* 0x3c7abc9eff037424 */ /* 0x000fe400078e00ff */
        /* <DEDUP_REMOVED lines=15> */
[----:B------:R-:W-:-:S07]  /*11a0*/  MOV R8, 0x1 ;  /* 0x0000000100087802 */ /* 0x000fce0000000f00 */
[----:B------:R-:W-:-:S08]  /*11b0*/  DADD R14, R14, -R18 ;  /* 0x000000000e0e7229 */ /* 0x000fd00000000812 */
[----:B------:R-:W-:-:S08]  /*11c0*/  DFMA R2, R2, -UR8, R14 ;  /* 0x8000000802027c2b */ /* 0x000fd0000800000e */
[----:B------:R-:W-:Y:S02]  /*11d0*/  DADD R12, R12, R2 ;  /* 0x000000000c0c7229 */ /* 0x000fe40000000002 */
[----:B------:R-:W0:Y:S08]  /*11e0*/  F2F.F64.F32 R2, R7 ;  /* 0x0000000700027310 */ /* 0x000e300000201800 */
[----:B------:R-:W1:Y:S01]  /*11f0*/  MUFU.RCP64H R9, R13 ;  /* 0x0000000d00097308 */ /* 0x000e620000001800 */
[----:B0-----:R-:W-:-:S02]  /*1200*/  DMUL R2, R2, -UR4 ;  /* 0x8000000402027c28 */ /* 0x001fc40008000000 */
        /* <DEDUP_REMOVED lines=18> */
.L_x_249:
[----:B------:R-:W0:Y:S01]  /*1330*/  F2F.F32.F64 R3, R2 ;  /* 0x0000000200037310 */ /* 0x000e220000301000 */
[----:B------:R-:W-:Y:S02]  /*1340*/  IMAD.MOV.U32 R8, RZ, RZ, 0x3bbb989d ;  /* 0x3bbb989dff087424 */ /* 0x000fe400078e00ff */
[----:B------:R-:W-:Y:S02]  /*1350*/  IMAD.MOV.U32 R9, RZ, RZ, 0x437c0000 ;  /* 0x437c0000ff097424 */ /* 0x000fe400078e00ff */
[----:B0-----:R-:W-:-:S04]  /*1360*/  FMUL R7, R6, R3 ;  /* 0x0000000306077220 */ /* 0x001fc80000400000 */
[----:B------:R-:W-:-:S04]  /*1370*/  FMUL R7, R6, R7 ;  /* 0x0000000706077220 */ /* 0x000fc80000400000 */
[----:B------:R-:W-:-:S04]  /*1380*/  FFMA.SAT R6, R7, R8, 0.5 ;  /* 0x3f00000007067423 */ /* 0x000fc80000002008 */
[----:B------:R-:W-:-:S04]  /*1390*/  FFMA.RM R6, R6, R9, 12582913 ;  /* 0x4b40000106067423 */ /* 0x000fc80000004009 */
[C---:B------:R-:W-:Y:S01]  /*13a0*/  FADD R8, R6.reuse, -12583039 ;  /* 0xcb40007f06087421 */ /* 0x040fe20000000000 */
[----:B------:R-:W-:-:S03]  /*13b0*/  SHF.L.U32 R2, R6, 0x17, RZ ;  /* 0x0000001706027819 */ /* 0x000fc600000006ff */
[----:B------:R-:W-:-:S04]  /*13c0*/  FFMA R8, R7, 1.4426950216293334961, -R8 ;  /* 0x3fb8aa3b07087823 */ /* 0x000fc80000000808 */
[----:B------:R-:W-:-:S04]  /*13d0*/  FFMA R8, R7, 1.925963033500011079e-08, R8 ;  /* 0x32a5706007087823 */ /* 0x000fc80000000008 */
[----:B------:R-:W0:Y:S02]  /*13e0*/  MUFU.EX2 R7, R8 ;  /* 0x0000000800077308 */ /* 0x000e240000000800 */
[----:B0-----:R-:W-:-:S07]  /*13f0*/  FMUL R2, R2, R7 ;  /* 0x0000000702027220 */ /* 0x001fce0000400000 */
.L_x_246:
[----:B------:R-:W4:Y:S01]  /*1400*/  LDCU UR4, c[0x0][0x3ac] ;  /* 0x00007580ff0477ac */ /* 0x000f220008000800 */
[----:B------:R-:W-:-:S05]  /*1410*/  FADD R0, R0, R0 ;  /* 0x0000000000007221 */ /* 0x000fca0000000000 */
[----:B----4-:R-:W-:-:S13]  /*1420*/  FSETP.GE.AND P0, PT, R0, UR4, PT ;  /* 0x0000000400007c0b */ /* 0x010fda000bf06000 */
[----:B------:R-:W-:Y:S05]  /*1430*/  @!P0 EXIT ;  /* 0x000000000000894d */ /* 0x000fea0003800000 */
[----:B------:R-:W4:Y:S01]  /*1440*/  LDCU UR4, c[0x0][0x3b8] ;  /* 0x00007700ff0477ac */ /* 0x000f220008000800 */
[----:B--2---:R-:W-:Y:S01]  /*1450*/  I2FP.F32.S32 R3, R4 ;  /* 0x0000000400037245 */ /* 0x004fe20000201400 */
[----:B------:R-:W2:Y:S01]  /*1460*/  LDC R7, c[0x0][0x3a4] ;  /* 0x0000e900ff077b82 */ /* 0x000ea20000000800 */
[----:B------:R-:W-:Y:S01]  /*1470*/  I2FP.F32.S32 R5, R5 ;  /* 0x0000000500057245 */ /* 0x000fe20000201400 */
[----:B------:R-:W5:Y:S01]  /*1480*/  LDCU UR5, c[0x0][0x38c] ;  /* 0x00007180ff0577ac */ /* 0x000f620008000800 */
[----:B------:R-:W0:Y:S01]  /*1490*/  LDCU UR6, c[0x0][0x39c] ;  /* 0x00007380ff0677ac */ /* 0x000e220008000800 */
[----:B----4-:R-:W-:Y:S01]  /*14a0*/  I2FP.F32.S32 R0, UR4 ;  /* 0x0000000400007c45 */ /* 0x010fe20008201400 */
[----:B-----5:R-:W-:-:S04]  /*14b0*/  UIADD3 UR4, UPT, UPT, UR4, UR5, URZ ;  /* 0x0000000504047290 */ /* 0x020fc8000fffe0ff */
[C---:B------:R-:W-:Y:S01]  /*14c0*/  FADD R3, R0.reuse, R3 ;  /* 0x0000000300037221 */ /* 0x040fe20000000000 */
[----:B------:R-:W-:-:S03]  /*14d0*/  FADD R5, R0, R5 ;  /* 0x0000000500057221 */ /* 0x000fc60000000000 */
[----:B------:R-:W-:Y:S01]  /*14e0*/  FADD R3, R3, -1 ;  /* 0xbf80000003037421 */ /* 0x000fe20000000000 */
[----:B------:R-:W-:Y:S02]  /*14f0*/  FADD R0, R5, -1 ;  /* 0xbf80000005007421 */ /* 0x000fe40000000000 */
[----:B------:R-:W4:Y:S03]  /*1500*/  LDC.64 R4, c[0x0][0x3c8] ;  /* 0x0000f200ff047b82 */ /* 0x000f260000000a00 */
[----:B------:R-:W-:Y:S08]  /*1510*/  F2I.TRUNC.NTZ R3, R3 ;  /* 0x0000000300037305 */ /* 0x000ff0000020f100 */
[----:B------:R-:W0:Y:S02]  /*1520*/  F2I.TRUNC.NTZ R0, R0 ;  /* 0x0000000000007305 */ /* 0x000e24000020f100 */
[----:B0-----:R-:W-:Y:S01]  /*1530*/  IMAD R6, R0, UR6, R3 ;  /* 0x0000000600067c24 */ /* 0x001fe2000f8e0203 */
[----:B------:R-:W0:Y:S03]  /*1540*/  LDCU.64 UR6, c[0x0][0x358] ;  /* 0x00006b00ff0677ac */ /* 0x000e260008000a00 */
[----:B--2---:R-:W-:Y:S01]  /*1550*/  IMAD R6, R6, R7, UR4 ;  /* 0x0000000406067e24 */ /* 0x004fe2000f8e0207 */
[----:B------:R-:W1:Y:S03]  /*1560*/  LDCU UR4, c[0x0][0x380] ;  /* 0x00007000ff0477ac */ /* 0x000e660008000800 */
[----:B------:R-:W-:-:S02]  /*1570*/  VIADD R3, R6, 0xffffffff ;  /* 0xffffffff06037836 */ /* 0x000fc40000000000 */
[----:B------:R-:W2:Y:S02]  /*1580*/  LDC.64 R6, c[0x0][0x3d0] ;  /* 0x0000f400ff067b82 */ /* 0x000ea40000000a00 */
[----:B----4-:R-:W-:-:S05]  /*1590*/  IMAD.WIDE R4, R3, 0x4, R4 ;  /* 0x0000000403047825 */ /* 0x010fca00078e0204 */
[----:B0-----:R-:W1:Y:S01]  /*15a0*/  LDG.E R9, desc[UR6][R4.64] ;  /* 0x0000000604097981 */ /* 0x001e62000c1e1900 */
[----:B--2---:R-:W-:-:S04]  /*15b0*/  IMAD.WIDE R6, R3, 0x4, R6 ;  /* 0x0000000403067825 */ /* 0x004fc800078e0206 */
[----:B-1-3--:R-:W-:-:S05]  /*15c0*/  FFMA R9, R2, UR4, R9 ;  /* 0x0000000402097c23 */ /* 0x00afca0008000009 */
[----:B------:R-:W-:Y:S04]  /*15d0*/  STG.E desc[UR6][R4.64], R9 ;  /* 0x0000000904007986 */ /* 0x000fe8000c101906 */
[----:B------:R-:W2:Y:S02]  /*15e0*/  LDG.E R3, desc[UR6][R6.64] ;  /* 0x0000000606037981 */ /* 0x000ea4000c1e1900 */
[----:B--2---:R-:W-:-:S05]  /*15f0*/  FFMA R3, R2, UR4, R3 ;  /* 0x0000000402037c23 */ /* 0x004fca0008000003 */
[----:B------:R-:W-:Y:S01]  /*1600*/  STG.E desc[UR6][R6.64], R3 ;  /* 0x0000000306007986 */ /* 0x000fe2000c101906 */
[----:B------:R-:W-:Y:S05]  /*1610*/  EXIT ;  /* 0x000000000000794d */ /* 0x000fea0003800000 */
        .weak           $__internal_10_$__cuda_sm20_div_rn_f64_full
        .type           $__internal_10_$__cuda_sm20_div_rn_f64_full,@function
        .size           $__internal_10_$__cuda_sm20_div_rn_f64_full,($__internal_11_$__cuda_sm20_rcp_rn_f32_slowpath - $__internal_10_$__cuda_sm20_div_rn_f64_full)
$__internal_10_$__cuda_sm20_div_rn_f64_full:
[C---:B------:R-:W-:Y:S01]  /*1620*/  FSETP.GEU.AND P0, PT, |R9|.reuse, 1.469367938527859385e-39, PT ;  /* 0x001000000900780b */ /* 0x040fe20003f0e200 */
[----:B------:R-:W-:Y:S01]  /*1630*/  IMAD.MOV.U32 R8, RZ, RZ, R12 ;  /* 0x000000ffff087224 */ /* 0x000fe200078e000c */
[C---:B------:R-:W-:Y:S01]  /*1640*/  LOP3.LUT R10, R9.reuse, 0x800fffff, RZ, 0xc0, !PT ;  /* 0x800fffff090a7812 */ /* 0x040fe200078ec0ff */
[----:B------:R-:W-:Y:S01]  /*1650*/  IMAD.MOV.U32 R16, RZ, RZ, 0x1 ;  /* 0x00000001ff107424 */ /* 0x000fe200078e00ff */
[----:B------:R-:W-:Y:S01]  /*1660*/  LOP3.LUT R20, R9, 0x7ff00000, RZ, 0xc0, !PT ;  /* 0x7ff0000009147812 */ /* 0x000fe200078ec0ff */
[----:B------:R-:W-:Y:S01]  /*1670*/  IMAD.MOV.U32 R15, RZ, RZ, 0x1ca00000 ;  /* 0x1ca00000ff0f7424 */ /* 0x000fe200078e00ff */
[----:B------:R-:W-:Y:S02]  /*1680*/  LOP3.LUT R11, R10, 0x3ff00000, RZ, 0xfc, !PT ;  /* 0x3ff000000a0b7812 */ /* 0x000fe400078efcff */
[----:B------:R-:W-:Y:S02]  /*1690*/  MOV R10, R12 ;  /* 0x0000000c000a7202 */ /* 0x000fe40000000f00 */
[----:B------:R-:W-:-:S03]  /*16a0*/  LOP3.LUT R7, R3, 0x7ff00000, RZ, 0xc0, !PT ;  /* 0x7ff0000003077812 */ /* 0x000fc600078ec0ff */
[----:B------:R-:W-:Y:S01]  /*16b0*/  @!P0 DMUL R10, R8, 8.98846567431157953865e+307 ;  /* 0x7fe00000080a8828 */ /* 0x000fe20000000000 */
[----:B------:R-:W-:Y:S02]  /*16c0*/  ISETP.GE.U32.AND P1, PT, R7, R20, PT ;  /* 0x000000140700720c */ /* 0x000fe40003f26070 */
[----:B------:R-:W-:-:S03]  /*16d0*/  MOV R22, R7 ;  /* 0x0000000700167202 */ /* 0x000fc60000000f00 */
[----:B------:R-:W0:Y:S02]  /*16e0*/  MUFU.RCP64H R17, R11 ;  /* 0x0000000b00117308 */ /* 0x000e240000001800 */
[----:B0-----:R-:W-:-:S08]  /*16f0*/  DFMA R12, R16, -R10, 1 ;  /* 0x3ff00000100c742b */ /* 0x001fd0000000080a */
[----:B------:R-:W-:-:S08]  /*1700*/  DFMA R12, R12, R12, R12 ;  /* 0x0000000c0c0c722b */ /* 0x000fd0000000000c */
[----:B------:R-:W-:Y:S01]  /*1710*/  DFMA R16, R16, R12, R16 ;  /* 0x0000000c1010722b */ /* 0x000fe20000000010 */
[----:B------:R-:W-:Y:S01]  /*1720*/  SEL R13, R15, 0x63400000, !P1 ;  /* 0x634000000f0d7807 */ /* 0x000fe20004800000 */
[----:B------:R-:W-:Y:S01]  /*1730*/  IMAD.MOV.U32 R12, RZ, RZ, R2 ;  /* 0x000000ffff0c7224 */ /* 0x000fe200078e0002 */
[----:B------:R-:W-:Y:S02]  /*1740*/  FSETP.GEU.AND P1, PT, |R3|, 1.469367938527859385e-39, PT ;  /* 0x001000000300780b */ /* 0x000fe40003f2e200 */
[----:B------:R-:W-:-:S03]  /*1750*/  LOP3.LUT R13, R13, 0x800fffff, R3, 0xf8, !PT ;  /* 0x800fffff0d0d7812 */ /* 0x000fc600078ef803 */
[----:B------:R-:W-:-:S08]  /*1760*/  DFMA R18, R16, -R10, 1 ;  /* 0x3ff000001012742b */ /* 0x000fd0000000080a */
[----:B------:R-:W-:Y:S01]  /*1770*/  DFMA R16, R16, R18, R16 ;  /* 0x000000121010722b */ /* 0x000fe20000000010 */
[----:B------:R-:W-:Y:S10]  /*1780*/  @P1 BRA `(.L_x_250) ;  /* 0x0000000000201947 */ /* 0x000ff40003800000 */
[----:B------:R-:W-:-:S04]  /*1790*/  LOP3.LUT R18, R9, 0x7ff00000, RZ, 0xc0, !PT ;  /* 0x7ff0000009127812 */ /* 0x000fc800078ec0ff */
[----:B------:R-:W-:Y:S01]  /*17a0*/  ISETP.GE.U32.AND P1, PT, R7, R18, PT ;  /* 0x000000120700720c */ /* 0x000fe20003f26070 */
[----:B------:R-:W-:-:S03]  /*17b0*/  IMAD.MOV.U32 R18, RZ, RZ, RZ ;  /* 0x000000ffff127224 */ /* 0x000fc600078e00ff */
[----:B------:R-:W-:-:S04]  /*17c0*/  SEL R19, R15, 0x63400000, !P1 ;  /* 0x634000000f137807 */ /* 0x000fc80004800000 */
[----:B------:R-:W-:-:S04]  /*17d0*/  LOP3.LUT R19, R19, 0x80000000, R3, 0xf8, !PT ;  /* 0x8000000013137812 */ /* 0x000fc800078ef803 */
[----:B------:R-:W-:-:S06]  /*17e0*/  LOP3.LUT R19, R19, 0x100000, RZ, 0xfc, !PT ;  /* 0x0010000013137812 */ /* 0x000fcc00078efcff */
[----:B------:R-:W-:-:S10]  /*17f0*/  DFMA R12, R12, 2, -R18 ;  /* 0x400000000c0c782b */ /* 0x000fd40000000812 */
[----:B------:R-:W-:-:S07]  /*1800*/  LOP3.LUT R22, R13, 0x7ff00000, RZ, 0xc0, !PT ;  /* 0x7ff000000d167812 */ /* 0x000fce00078ec0ff */
.L_x_250:
[----:B------:R-:W-:Y:S01]  /*1810*/  MOV R23, R20 ;  /* 0x0000001400177202 */ /* 0x000fe20000000f00 */
[----:B------:R-:W-:Y:S01]  /*1820*/  VIADD R24, R22, 0xffffffff ;  /* 0xffffffff16187836 */ /* 0x000fe20000000000 */
[----:B------:R-:W-:Y:S01]  /*1830*/  @!P0 LOP3.LUT R23, R11, 0x7ff00000, RZ, 0xc0, !PT ;  /* 0x7ff000000b178812 */ /* 0x000fe200078ec0ff */
[----:B------:R-:W-:-:S03]  /*1840*/  DMUL R18, R16, R12 ;  /* 0x0000000c10127228 */ /* 0x000fc60000000000 */
[----:B------:R-:W-:Y:S01]  /*1850*/  ISETP.GT.U32.AND P0, PT, R24, 0x7feffffe, PT ;  /* 0x7feffffe1800780c */ /* 0x000fe20003f04070 */
[----:B------:R-:W-:-:S04]  /*1860*/  VIADD R25, R23, 0xffffffff ;  /* 0xffffffff17197836 */ /* 0x000fc80000000000 */
[----:B------:R-:W-:Y:S01]  /*1870*/  DFMA R20, R18, -R10, R12 ;  /* 0x8000000a1214722b */ /* 0x000fe2000000000c */
[----:B------:R-:W-:-:S07]  /*1880*/  ISETP.GT.U32.OR P0, PT, R25, 0x7feffffe, P0 ;  /* 0x7feffffe1900780c */ /* 0x000fce0000704470 */
[----:B------:R-:W-:-:S06]  /*1890*/  DFMA R20, R16, R20, R18 ;  /* 0x000000141014722b */ /* 0x000fcc0000000012 */
[----:B------:R-:W-:Y:S05]  /*18a0*/  @P0 BRA `(.L_x_251) ;  /* 0x00000000006c0947 */ /* 0x000fea0003800000 */
[----:B------:R-:W-:-:S04]  /*18b0*/  LOP3.LUT R16, R9, 0x7ff00000, RZ, 0xc0, !PT ;  /* 0x7ff0000009107812 */ /* 0x000fc800078ec0ff */
[CC--:B------:R-:W-:Y:S02]  /*18c0*/  VIADDMNMX R2, R7.reuse, -R16.reuse, 0xb9600000, !PT ;  /* 0xb960000007027446 */ /* 0x0c0fe40007800910 */
[----:B------:R-:W-:Y:S02]  /*18d0*/  ISETP.GE.U32.AND P0, PT, R7, R16, PT ;  /* 0x000000100700720c */ /* 0x000fe40003f06070 */
[----:B------:R-:W-:Y:S02]  /*18e0*/  VIMNMX R2, PT, PT, R2, 0x46a00000, PT ;  /* 0x46a0000002027848 */ /* 0x000fe40003fe0100 */
[----:B------:R-:W-:-:S04]  /*18f0*/  SEL R15, R15, 0x63400000, !P0 ;  /* 0x634000000f0f7807 */ /* 0x000fc80004000000 */
[----:B------:R-:W-:Y:S01]  /*1900*/  IADD3 R15, PT, PT, -R15, R2, RZ ;  /* 0x000000020f0f7210 */ /* 0x000fe20007ffe1ff */
[----:B------:R-:W-:-:S04]  /*1910*/  IMAD.MOV.U32 R2, RZ, RZ, RZ ;  /* 0x000000ffff027224 */ /* 0x000fc800078e00ff */
[----:B------:R-:W-:-:S06]  /*1920*/  VIADD R3, R15, 0x7fe00000 ;  /* 0x7fe000000f037836 */ /* 0x000fcc0000000000 */
[----:B------:R-:W-:-:S10]  /*1930*/  DMUL R16, R20, R2 ;  /* 0x0000000214107228 */ /* 0x000fd40000000000 */
[----:B------:R-:W-:-:S13]  /*1940*/  FSETP.GTU.AND P0, PT, |R17|, 1.469367938527859385e-39, PT ;  /* 0x001000001100780b */ /* 0x000fda0003f0c200 */
[----:B------:R-:W-:Y:S05]  /*1950*/  @P0 BRA `(.L_x_252) ;  /* 0x0000000000940947 */ /* 0x000fea0003800000 */
[----:B------:R-:W-:Y:S01]  /*1960*/  DFMA R10, R20, -R10, R12 ;  /* 0x8000000a140a722b */ /* 0x000fe2000000000c */
[----:B------:R-:W-:-:S09]  /*1970*/  MOV R2, RZ ;  /* 0x000000ff00027202 */ /* 0x000fd20000000f00 */
        /* <DEDUP_REMOVED lines=14> */
.L_x_251:
[----:B------:R-:W-:-:S14]  /*1a60*/  DSETP.NAN.AND P0, PT, R2, R2, PT ;  /* 0x000000020200722a */ /* 0x000fdc0003f08000 */
[----:B------:R-:W-:Y:S05]  /*1a70*/  @P0 BRA `(.L_x_253) ;  /* 0x0000000000440947 */ /* 0x000fea0003800000 */
[----:B------:R-:W-:-:S14]  /*1a80*/  DSETP.NAN.AND P0, PT, R8, R8, PT ;  /* 0x000000080800722a */ /* 0x000fdc0003f08000 */
[----:B------:R-:W-:Y:S05]  /*1a90*/  @P0 BRA `(.L_x_254) ;  /* 0x0000000000300947 */ /* 0x000fea0003800000 */
[----:B------:R-:W-:Y:S01]  /*1aa0*/  ISETP.NE.AND P0, PT, R22, R23, PT ;  /* 0x000000171600720c */ /* 0x000fe20003f05270 */
[----:B------:R-:W-:Y:S01]  /*1ab0*/  IMAD.MOV.U32 R17, RZ, RZ, -0x80000 ;  /* 0xfff80000ff117424 */ /* 0x000fe200078e00ff */
[----:B------:R-:W-:-:S11]  /*1ac0*/  MOV R16, 0x0 ;  /* 0x0000000000107802 */ /* 0x000fd60000000f00 */
        /* <DEDUP_REMOVED lines=9> */
.L_x_254:
[----:B------:R-:W-:Y:S01]  /*1b60*/  LOP3.LUT R17, R9, 0x80000, RZ, 0xfc, !PT ;  /* 0x0008000009117812 */ /* 0x000fe200078efcff */
[----:B------:R-:W-:Y:S01]  /*1b70*/  IMAD.MOV.U32 R16, RZ, RZ, R8 ;  /* 0x000000ffff107224 */ /* 0x000fe200078e0008 */
[----:B------:R-:W-:Y:S06]  /*1b80*/  BRA `(.L_x_252) ;  /* 0x0000000000087947 */ /* 0x000fec0003800000 */
.L_x_253:
[----:B------:R-:W-:Y:S02]  /*1b90*/  LOP3.LUT R17, R3, 0x80000, RZ, 0xfc, !PT ;  /* 0x0008000003117812 */ /* 0x000fe400078efcff */
[----:B------:R-:W-:-:S07]  /*1ba0*/  MOV R16, R2 ;  /* 0x0000000200107202 */ /* 0x000fce0000000f00 */
.L_x_252:
[----:B------:R-:W-:Y:S01]  /*1bb0*/  MOV R15, 0x0 ;  /* 0x00000000000f7802 */ /* 0x000fe20000000f00 */
[----:B------:R-:W-:Y:S02]  /*1bc0*/  IMAD.MOV.U32 R2, RZ, RZ, R16 ;  /* 0x000000ffff027224 */ /* 0x000fe400078e0010 */
[----:B------:R-:W-:Y:S01]  /*1bd0*/  IMAD.MOV.U32 R3, RZ, RZ, R17 ;  /* 0x000000ffff037224 */ /* 0x000fe200078e0011 */
[----:B------:R-:W-:Y:S06]  /*1be0*/  RET.REL.NODEC R14 `(_Z10add_sourcefiiiiiiiiifffiiiiiPfS_i) ;  /* 0xffffffe40e047950 */ /* 0x000fec0003c3ffff */
        .weak           $__internal_11_$__cuda_sm20_rcp_rn_f32_slowpath
        .type           $__internal_11_$__cuda_sm20_rcp_rn_f32_slowpath,@function
        .size           $__internal_11_$__cuda_sm20_rcp_rn_f32_slowpath,(.L_x_273 - $__internal_11_$__cuda_sm20_rcp_rn_f32_slowpath)
$__internal_11_$__cuda_sm20_rcp_rn_f32_slowpath:
[----:B------:R-:W0:Y:S02]  /*1bf0*/  LDC R0, c[0x0][0x3b0] ;  /* 0x0000ec00ff007b82 */ /* 0x000e240000000800 */
[----:B0-----:R-:W-:-:S05]  /*1c00*/  IMAD.SHL.U32 R4, R0, 0x2, RZ ;  /* 0x0000000200047824 */ /* 0x001fca00078e00ff */
[----:B------:R-:W-:-:S04]  /*1c10*/  SHF.R.U32.HI R3, RZ, 0x18, R4 ;  /* 0x00000018ff037819 */ /* 0x000fc80000011604 */
[----:B------:R-:W-:-:S13]  /*1c20*/  ISETP.NE.U32.AND P0, PT, R3, RZ, PT ;  /* 0x000000ff0300720c */ /* 0x000fda0003f05070 */
[----:B------:R-:W-:Y:S05]  /*1c30*/  @P0 BRA `(.L_x_255) ;  /* 0x0000000000280947 */ /* 0x000fea0003800000 */
[----:B------:R-:W-:-:S13]  /*1c40*/  ISETP.NE.AND P0, PT, R4, RZ, PT ;  /* 0x000000ff0400720c */ /* 0x000fda0003f05270 */
[----:B------:R2:W3:Y:S01]  /*1c50*/  @!P0 MUFU.RCP R3, R0 ;  /* 0x0000000000038308 */ /* 0x0004e20000001000 */
[----:B------:R-:W-:Y:S05]  /*1c60*/  @!P0 BRA `(.L_x_256) ;  /* 0x0000000000a48947 */ /* 0x000fea0003800000 */
[----:B------:R-:W-:-:S04]  /*1c70*/  FFMA R4, R0, 1.84467440737095516160e+19, RZ ;  /* 0x5f80000000047823 */ /* 0x000fc800000000ff */
[----:B---3--:R-:W2:Y:S02]  /*1c80*/  MUFU.RCP R3, R4 ;  /* 0x0000000400037308 */ /* 0x008ea40000001000 */
[----:B--2---:R-:W-:-:S04]  /*1c90*/  FFMA R0, R4, R3, -1 ;  /* 0xbf80000004007423 */ /* 0x004fc80000000003 */
[----:B------:R-:W-:-:S04]  /*1ca0*/  FADD.FTZ R0, -R0, -RZ ;  /* 0x800000ff00007221 */ /* 0x000fc80000010100 */
[----:B------:R-:W-:-:S04]  /*1cb0*/  FFMA R0, R3, R0, R3 ;  /* 0x0000000003007223 */ /* 0x000fc80000000003 */
[----:B------:R-:W-:Y:S01]  /*1cc0*/  FFMA R3, R0, 1.84467440737095516160e+19, RZ ;  /* 0x5f80000000037823 */ /* 0x000fe200000000ff */
[----:B------:R-:W-:Y:S06]  /*1cd0*/  BRA `(.L_x_256) ;  /* 0x0000000000887947 */ /* 0x000fec0003800000 */
.L_x_255:
[----:B------:R-:W-:-:S05]  /*1ce0*/  VIADD R4, R3, 0xffffff03 ;  /* 0xffffff0303047836 */ /* 0x000fca0000000000 */
[----:B------:R-:W-:-:S13]  /*1cf0*/  ISETP.GT.U32.AND P0, PT, R4, 0x1, PT ;  /* 0x000000010400780c */ /* 0x000fda0003f04070 */
[----:B------:R-:W-:Y:S05]  /*1d00*/  @P0 BRA `(.L_x_257) ;  /* 0x0000000000780947 */ /* 0x000fea0003800000 */
[----:B------:R-:W-:Y:S01]  /*1d10*/  LOP3.LUT R5, R0, 0x7fffff, RZ, 0xc0, !PT ;  /* 0x007fffff00057812 */ /* 0x000fe200078ec0ff */
[----:B------:R-:W-:-:S03]  /*1d20*/  HFMA2 R9, -RZ, RZ, 0, 1.78813934326171875e-07 ;  /* 0x00000003ff097431 */ /* 0x000fc600000001ff */
[----:B------:R-:W-:-:S04]  /*1d30*/  LOP3.LUT R5, R5, 0x3f800000, RZ, 0xfc, !PT ;  /* 0x3f80000005057812 */ /* 0x000fc800078efcff */
[----:B------:R-:W0:Y:S01]  /*1d40*/  MUFU.RCP R6, R5 ;  /* 0x0000000500067308 */ /* 0x000e220000001000 */
[----:B------:R-:W-:Y:S01]  /*1d50*/  SHF.L.U32 R10, R9, R4, RZ ;  /* 0x00000004090a7219 */ /* 0x000fe200000006ff */
[----:B0-----:R-:W-:-:S04]  /*1d60*/  FFMA R7, R5, R6, -1 ;  /* 0xbf80000005077423 */ /* 0x001fc80000000006 */
[----:B------:R-:W-:-:S04]  /*1d70*/  FADD.FTZ R7, -R7, -RZ ;  /* 0x800000ff07077221 */ /* 0x000fc80000010100 */
[CCC-:B------:R-:W-:Y:S01]  /*1d80*/  FFMA.RM R8, R6.reuse, R7.reuse, R6.reuse ;  /* 0x0000000706087223 */ /* 0x1c0fe20000004006 */
[----:B------:R-:W-:-:S04]  /*1d90*/  FFMA.RP R7, R6, R7, R6 ;  /* 0x0000000706077223 */ /* 0x000fc80000008006 */
[C---:B------:R-:W-:Y:S02]  /*1da0*/  LOP3.LUT R6, R8.reuse, 0x7fffff, RZ, 0xc0, !PT ;  /* 0x007fffff08067812 */ /* 0x040fe400078ec0ff */
[----:B------:R-:W-:Y:S02]  /*1db0*/  FSETP.NEU.FTZ.AND P0, PT, R8, R7, PT ;  /* 0x000000070800720b */ /* 0x000fe40003f1d000 */
[----:B------:R-:W-:Y:S02]  /*1dc0*/  LOP3.LUT R7, R6, 0x800000, RZ, 0xfc, !PT ;  /* 0x0080000006077812 */ /* 0x000fe400078efcff */
[----:B------:R-:W-:Y:S02]  /*1dd0*/  SEL R6, RZ, 0xffffffff, !P0 ;  /* 0xffffffffff067807 */ /* 0x000fe40004000000 */
[----:B------:R-:W-:-:S03]  /*1de0*/  LOP3.LUT R5, R10, R7, RZ, 0xc0, !PT ;  /* 0x000000070a057212 */ /* 0x000fc600078ec0ff */
[----:B------:R-:W-:Y:S01]  /*1df0*/  IMAD.MOV R6, RZ, RZ, -R6 ;  /* 0x000000ffff067224 */ /* 0x000fe200078e0a06 */
[----:B------:R-:W-:-:S04]  /*1e00*/  SHF.R.U32.HI R5, RZ, R4, R5 ;  /* 0x00000004ff057219 */ /* 0x000fc80000011605 */
[----:B------:R-:W-:Y:S02]  /*1e10*/  LOP3.LUT P1, RZ, R6, R4, R7, 0xf8, !PT ;  /* 0x0000000406ff7212 */ /* 0x000fe4000782f807 */
[C---:B------:R-:W-:Y:S02]  /*1e20*/  LOP3.LUT P0, RZ, R5.reuse, 0x1, RZ, 0xc0, !PT ;  /* 0x0000000105ff7812 */ /* 0x040fe4000780c0ff */
[----:B------:R-:W-:-:S04]  /*1e30*/  LOP3.LUT P2, RZ, R5, 0x2, RZ, 0xc0, !PT ;  /* 0x0000000205ff7812 */ /* 0x000fc8000784c0ff */
[----:B------:R-:W-:Y:S02]  /*1e40*/  PLOP3.LUT P0, PT, P0, P1, P2, 0xe0, 0x0 ;  /* 0x000000000000781c */ /* 0x000fe40000703c20 */
[----:B------:R-:W-:Y:S02]  /*1e50*/  LOP3.LUT P1, RZ, R0, 0x7fffff, RZ, 0xc0, !PT ;  /* 0x007fffff00ff7812 */ /* 0x000fe4000782c0ff */
[----:B------:R-:W-:-:S05]  /*1e60*/  SEL R4, RZ, 0x1, !P0 ;  /* 0x00000001ff047807 */ /* 0x000fca0004000000 */
[----:B------:R-:W-:-:S05]  /*1e70*/  IMAD.MOV R4, RZ, RZ, -R4 ;  /* 0x000000ffff047224 */ /* 0x000fca00078e0a04 */
[----:B------:R-:W-:Y:S02]  /*1e80*/  ISETP.GE.AND P0, PT, R4, RZ, PT ;  /* 0x000000ff0400720c */ /* 0x000fe40003f06270 */
[----:B------:R-:W-:-:S04]  /*1e90*/  IADD3 R4, PT, PT, R3, -0xfc, RZ ;  /* 0xffffff0403047810 */ /* 0x000fc80007ffe0ff */
[----:B------:R-:W-:-:S07]  /*1ea0*/  SHF.R.U32.HI R3, RZ, R4, R7 ;  /* 0x00000004ff037219 */ /* 0x000fce0000011607 */
[----:B------:R-:W-:-:S04]  /*1eb0*/  @!P0 VIADD R3, R3, 0x1 ;  /* 0x0000000103038836 */ /* 0x000fc80000000000 */
[----:B------:R-:W-:-:S05]  /*1ec0*/  @!P1 IMAD.SHL.U32 R3, R3, 0x2, RZ ;  /* 0x0000000203039824 */ /* 0x000fca00078e00ff */
[----:B------:R-:W-:Y:S01]  /*1ed0*/  LOP3.LUT R3, R3, 0x80000000, R0, 0xf8, !PT ;  /* 0x8000000003037812 */ /* 0x000fe200078ef800 */
[----:B------:R-:W-:Y:S06]  /*1ee0*/  BRA `(.L_x_256) ;  /* 0x0000000000047947 */ /* 0x000fec0003800000 */
.L_x_257:
[----:B------:R0:W1:Y:S02]  /*1ef0*/  MUFU.RCP R3, R0 ;  /* 0x0000000000037308 */ /* 0x0000640000001000 */
.L_x_256:
[----:B0123--:R-:W-:Y:S01]  /*1f00*/  MOV R0, R3 ;  /* 0x0000000300007202 */ /* 0x00ffe20000000f00 */
[----:B------:R-:W-:-:S04]  /*1f10*/  IMAD.MOV.U32 R3, RZ, RZ, 0x0 ;  /* 0x00000000ff037424 */ /* 0x000fc800078e00ff */
[----:B------:R-:W-:Y:S05]  /*1f20*/  RET.REL.NODEC R2 `(_Z10add_sourcefiiiiiiiiifffiiiiiPfS_i) ;  /* 0xffffffe002347950 */ /* 0x000fea0003c3ffff */
.L_x_258:
        /* <DEDUP_REMOVED lines=13> */
.L_x_273:


//--------------------- .nv.global.init           --------------------------
	.section	.nv.global.init,"aw",@progbits
	.align	16
.nv.global.init:
	.type		__cudart_sin_cos_coeffs,@object
	.size		__cudart_sin_cos_coeffs,(__cudart_i2opi_d - __cudart_sin_cos_coeffs)
__cudart_sin_cos_coeffs:
        /*0000*/ 	.byte	0x46, 0xd2, 0xb0, 0x2c, 0xf1, 0xe5, 0x5a, 0xbe, 0x92, 0xe3, 0xac, 0x69, 0xe3, 0x1d, 0xc7, 0x3e
        /*0010*/ 	.byte	0xa1, 0x62, 0xdb, 0x19, 0xa0, 0x01, 0x2a, 0xbf, 0x18, 0x08, 0x11, 0x11, 0x11, 0x11, 0x81, 0x3f
        /*0020*/ 	.byte	0x54, 0x55, 0x55, 0x55, 0x55, 0x55, 0xc5, 0xbf, 0x00, 0x00, 0x00, 0x00, 0x00, 0x00, 0x00, 0x00
        /*0030*/ 	.byte	0x00, 0x00, 0x00, 0x00, 0x00, 0x00, 0x00, 0x00, 0x64, 0x81, 0xfd, 0x20, 0x83, 0xff, 0xa8, 0xbd
        /*0040*/ 	.byte	0x28, 0x85, 0xef, 0xc1, 0xa7, 0xee, 0x21, 0x3e, 0xd9, 0xe6, 0x06, 0x8e, 0x4f, 0x7e, 0x92, 0xbe
        /*0050*/ 	.byte	0xe9, 0xbc, 0xdd, 0x19, 0xa0, 0x01, 0xfa, 0x3e, 0x47, 0x5d, 0xc1, 0x16, 0x6c, 0xc1, 0x56, 0xbf
        /*0060*/ 	.byte	0x51, 0x55, 0x55, 0x55, 0x55, 0x55, 0xa5, 0x3f, 0x00, 0x00, 0x00, 0x00, 0x00, 0x00, 0xe0, 0xbf
        /*0070*/ 	.byte	0x00, 0x00, 0x00, 0x00, 0x00, 0x00, 0xf0, 0x3f, 0x00, 0x00, 0x00, 0x00, 0x00, 0x00, 0x00, 0x00
	.type		__cudart_i2opi_d,@object
	.size		__cudart_i2opi_d,(__cudart_i2opi_f - __cudart_i2opi_d)
__cudart_i2opi_d:
        /* <DEDUP_REMOVED lines=9> */
	.type		__cudart_i2opi_f,@object
	.size		__cudart_i2opi_f,(.L_2 - __cudart_i2opi_f)
__cudart_i2opi_f:
        /*0110*/ 	.byte	0x41, 0x90, 0x43, 0x3c, 0x99, 0x95, 0x62, 0xdb, 0xc0, 0xdd, 0x34, 0xf5, 0xd1, 0x57, 0x27, 0xfc
        /*0120*/ 	.byte	0x29, 0x15, 0x44, 0x4e, 0x6e, 0x83, 0xf9, 0xa2
.L_2:


//--------------------- .nv.shared.reserved.0     --------------------------
	.section	.nv.shared.reserved.0,"aw",@nobits
	.weak		__nv_reservedSMEM_offset_0_alias
	.size		__nv_reservedSMEM_offset_0_alias, 0, 64
	.other		__nv_reservedSMEM_offset_0_alias,@"STO_CUDA_RESERVED_SHARED STV_DEFAULT"
__nv_reservedSMEM_offset_0_alias:
	.zero		0
	.zero		64


//--------------------- .nv.global                --------------------------
	.section	.nv.global,"aw",@nobits
	.align	4
.nv.global:
	.type		d0,@object
	.size		d0,(.L_0 - d0)
d0:
	.zero		4
.L_0:


//--------------------- .nv.constant0._Z15mute_directwaveiiifffffiiiiiiPfS_S_ii --------------------------
	.section	.nv.constant0._Z15mute_directwaveiiifffffiiiiiiPfS_S_ii,"a",@progbits
	.sectionflags	@""
	.align	4
.nv.constant0._Z15mute_directwaveiiifffffiiiiiiPfS_S_ii:
	.zero		984


//--------------------- .nv.constant0._Z11shot_recordiiiiiiiiiPfS_ --------------------------
	.section	.nv.constant0._Z11shot_recordiiiiiiiiiPfS_,"a",@progbits
	.sectionflags	@""
	.align	4
.nv.constant0._Z11shot_recordiiiiiiiiiPfS_:
	.zero		952


//--------------------- .nv.constant0._Z13initial_coffefiPfS_S_S_i --------------------------
	.section	.nv.constant0._Z13initial_coffefiPfS_S_S_i,"a",@progbits
	.sectionflags	@""
	.align	4
.nv.constant0._Z13initial_coffefiPfS_S_S_i:
	.zero		940


//--------------------- .nv.constant0._Z6get_d0fffiiiiPf --------------------------
	.section	.nv.constant0._Z6get_d0fffiiiiPf,"a",@progbits
	.sectionflags	@""
	.align	4
.nv.constant0._Z6get_d0fffiiiiPf:
	.zero		936


//--------------------- .nv.constant0._Z13update_stressiiiiiiffffPfS_S_S_S_S_iS_S_S_S_S_S_S_S_S_S_S_S_S_S_S_S_S_S_S_S_iiiiiiibS_S_ --------------------------
	.section	.nv.constant0._Z13update_stressiiiiiiffffPfS_S_S_S_S_iS_S_S_S_S_S_S_S_S_S_S_S_S_S_S_S_S_S_S_S_iiiiiiibS_S_,"a",@progbits
	.sectionflags	@""
	.align	4
.nv.constant0._Z13update_stressiiiiiiffffPfS_S_S_S_S_iS_S_S_S_S_S_S_S_S_S_S_S_S_S_S_S_S_S_S_S_iiiiiiibS_S_:
	.zero		1200


//--------------------- .nv.constant0._Z10update_veliiiiiiiffffPfS_S_S_S_S_S_S_S_S_S_S_S_S_S_S_ --------------------------
	.section	.nv.constant0._Z10update_veliiiiiiiffffPfS_S_S_S_S_S_S_S_S_S_S_S_S_S_S_,"a",@progbits
	.sectionflags	@""
	.align	4
.nv.constant0._Z10update_veliiiiiiiffffPfS_S_S_S_S_S_S_S_S_S_S_S_S_S_S_:
	.zero		1072


//--------------------- .nv.constant0._Z10add_sourcefiiiiiiiiifffiiiiiPfS_i --------------------------
	.section	.nv.constant0._Z10add_sourcefiiiiiiiiifffiiiiiPfS_i,"a",@progbits
	.sectionflags	@""
	.align	4
.nv.constant0._Z10add_sourcefiiiiiiiiifffiiiiiPfS_i:
	.zero		988


//--------------------- SYMBOLS --------------------------

	.type		.nv.reservedSmem.offset0,@object
	.size		.nv.reservedSmem.offset0,0x4
